	.target	sm_100a

	.elftype	@"ET_EXEC"


//--------------------- .note.nv.tkinfo           --------------------------
	.section	.note.nv.tkinfo,"",@"SHT_NOTE"
	.sectionflags	@"SHF_NOTE_NV_TKINFO"
	.tkinfo
        /*0018*/ 	.word	0x00000002
        /*0030*/ 	.string	""
        /*0030*/ 	.string	"ptxas"
        /*0030*/ 	.string	"Cuda compilation tools, release 13.0, V13.0.88"
        /*0030*/ 	.string	"Build cuda_13.0.r13.0/compiler.36424714_0"
        /*0030*/ 	.string	"-arch sm_100a -m 64 "



//--------------------- .note.nv.cuinfo           --------------------------
	.section	.note.nv.cuinfo,"",@"SHT_NOTE"
	.sectionflags	@"SHF_NOTE_NV_CUINFO"
        /*0018*/ 	.short	0x0002
        /*001a*/ 	.short	0x0064
        /*001c*/ 	.short	0x0082
	.zero		2


//--------------------- .nv.info                  --------------------------
	.section	.nv.info,"",@"SHT_CUDA_INFO"
	.align	4


	//----- nvinfo : EIATTR_REGCOUNT
	.align		4
        /*0000*/ 	.byte	0x04, 0x2f
        /*0002*/ 	.short	(.L_29 - .L_28)
	.align		4
.L_28:
        /*0004*/ 	.word	index@(_ZN2at6native46_GLOBAL__N__fbf0e309_13_WeightNorm_cu_b3893b6b32weight_norm_fwd_first_dim_kernelIddEEvPT_PT0_PKS3_S8_i)
        /*0008*/ 	.word	0x00000020


	//----- nvinfo : EIATTR_FRAME_SIZE
	.align		4
.L_29:
        /*000c*/ 	.byte	0x04, 0x11
        /*000e*/ 	.short	(.L_31 - .L_30)
	.align		4
.L_30:
        /*0010*/ 	.word	index@($__internal_3_$__cuda_sm20_dblrcp_rn_slowpath_v3)
        /*0014*/ 	.word	0x00000000


	//----- nvinfo : EIATTR_FRAME_SIZE
	.align		4
.L_31:
        /*0018*/ 	.byte	0x04, 0x11
        /*001a*/ 	.short	(.L_33 - .L_32)
	.align		4
.L_32:
        /*001c*/ 	.word	index@(_ZN2at6native46_GLOBAL__N__fbf0e309_13_WeightNorm_cu_b3893b6b32weight_norm_fwd_first_dim_kernelIddEEvPT_PT0_PKS3_S8_i)
        /*0020*/ 	.word	0x00000000


	//----- nvinfo : EIATTR_REGCOUNT
	.align		4
.L_33:
        /*0024*/ 	.byte	0x04, 0x2f
        /*0026*/ 	.short	(.L_35 - .L_34)
	.align		4
.L_34:
        /*0028*/ 	.word	index@(_ZN2at6native46_GLOBAL__N__fbf0e309_13_WeightNorm_cu_b3893b6b32weight_norm_fwd_first_dim_kernelIffEEvPT_PT0_PKS3_S8_i)
        /*002c*/ 	.word	0x0000001c


	//----- nvinfo : EIATTR_FRAME_SIZE
	.align		4
.L_35:
        /*0030*/ 	.byte	0x04, 0x11
        /*0032*/ 	.short	(.L_37 - .L_36)
	.align		4
.L_36:
        /*0034*/ 	.word	index@(_ZN2at6native46_GLOBAL__N__fbf0e309_13_WeightNorm_cu_b3893b6b32weight_norm_fwd_first_dim_kernelIffEEvPT_PT0_PKS3_S8_i)
        /*0038*/ 	.word	0x00000000


	//----- nvinfo : EIATTR_REGCOUNT
	.align		4
.L_37:
        /*003c*/ 	.byte	0x04, 0x2f
        /*003e*/ 	.short	(.L_39 - .L_38)
	.align		4
.L_38:
        /*0040*/ 	.word	index@(_ZN2at6native46_GLOBAL__N__fbf0e309_13_WeightNorm_cu_b3893b6b32weight_norm_fwd_first_dim_kernelIN3c108BFloat16EfEEvPT_PT0_PKS5_SA_i)
        /*0044*/ 	.word	0x0000001b


	//----- nvinfo : EIATTR_FRAME_SIZE
	.align		4
.L_39:
        /*0048*/ 	.byte	0x04, 0x11
        /*004a*/ 	.short	(.L_41 - .L_40)
	.align		4
.L_40:
        /*004c*/ 	.word	index@(_ZN2at6native46_GLOBAL__N__fbf0e309_13_WeightNorm_cu_b3893b6b32weight_norm_fwd_first_dim_kernelIN3c108BFloat16EfEEvPT_PT0_PKS5_SA_i)
        /*0050*/ 	.word	0x00000000


	//----- nvinfo : EIATTR_REGCOUNT
	.align		4
.L_41:
        /*0054*/ 	.byte	0x04, 0x2f
        /*0056*/ 	.short	(.L_43 - .L_42)
	.align		4
.L_42:
        /*0058*/ 	.word	index@(_ZN2at6native46_GLOBAL__N__fbf0e309_13_WeightNorm_cu_b3893b6b32weight_norm_fwd_first_dim_kernelIN3c104HalfEfEEvPT_PT0_PKS5_SA_i)
        /*005c*/ 	.word	0x0000001b


	//----- nvinfo : EIATTR_FRAME_SIZE
	.align		4
.L_43:
        /*0060*/ 	.byte	0x04, 0x11
        /*0062*/ 	.short	(.L_45 - .L_44)
	.align		4
.L_44:
        /*0064*/ 	.word	index@(_ZN2at6native46_GLOBAL__N__fbf0e309_13_WeightNorm_cu_b3893b6b32weight_norm_fwd_first_dim_kernelIN3c104HalfEfEEvPT_PT0_PKS5_SA_i)
        /*0068*/ 	.word	0x00000000


	//----- nvinfo : EIATTR_REGCOUNT
	.align		4
.L_45:
        /*006c*/ 	.byte	0x04, 0x2f
        /*006e*/ 	.short	(.L_47 - .L_46)
	.align		4
.L_46:
        /*0070*/ 	.word	index@(_ZN2at6native46_GLOBAL__N__fbf0e309_13_WeightNorm_cu_b3893b6b31weight_norm_fwd_last_dim_kernelIddEEvPT_PT0_PKS3_S8_ii)
        /*0074*/ 	.word	0x00000016


	//----- nvinfo : EIATTR_FRAME_SIZE
	.align		4
.L_47:
        /*0078*/ 	.byte	0x04, 0x11
        /*007a*/ 	.short	(.L_49 - .L_48)
	.align		4
.L_48:
        /*007c*/ 	.word	index@($__internal_2_$__cuda_sm20_dblrcp_rn_slowpath_v3)
        /*0080*/ 	.word	0x00000000


	//----- nvinfo : EIATTR_FRAME_SIZE
	.align		4
.L_49:
        /*0084*/ 	.byte	0x04, 0x11
        /*0086*/ 	.short	(.L_51 - .L_50)
	.align		4
.L_50:
        /*0088*/ 	.word	index@(_ZN2at6native46_GLOBAL__N__fbf0e309_13_WeightNorm_cu_b3893b6b31weight_norm_fwd_last_dim_kernelIddEEvPT_PT0_PKS3_S8_ii)
        /*008c*/ 	.word	0x00000000


	//----- nvinfo : EIATTR_REGCOUNT
	.align		4
.L_51:
        /*0090*/ 	.byte	0x04, 0x2f
        /*0092*/ 	.short	(.L_53 - .L_52)
	.align		4
.L_52:
        /*0094*/ 	.word	index@(_ZN2at6native46_GLOBAL__N__fbf0e309_13_WeightNorm_cu_b3893b6b31weight_norm_fwd_last_dim_kernelIffEEvPT_PT0_PKS3_S8_ii)
        /*0098*/ 	.word	0x00000014


	//----- nvinfo : EIATTR_FRAME_SIZE
	.align		4
.L_53:
        /*009c*/ 	.byte	0x04, 0x11
        /*009e*/ 	.short	(.L_55 - .L_54)
	.align		4
.L_54:
        /*00a0*/ 	.word	index@(_ZN2at6native46_GLOBAL__N__fbf0e309_13_WeightNorm_cu_b3893b6b31weight_norm_fwd_last_dim_kernelIffEEvPT_PT0_PKS3_S8_ii)
        /*00a4*/ 	.word	0x00000000


	//----- nvinfo : EIATTR_REGCOUNT
	.align		4
.L_55:
        /*00a8*/ 	.byte	0x04, 0x2f
        /*00aa*/ 	.short	(.L_57 - .L_56)
	.align		4
.L_56:
        /*00ac*/ 	.word	index@(_ZN2at6native46_GLOBAL__N__fbf0e309_13_WeightNorm_cu_b3893b6b31weight_norm_fwd_last_dim_kernelIN3c108BFloat16EfEEvPT_PT0_PKS5_SA_ii)
        /*00b0*/ 	.word	0x00000014


	//----- nvinfo : EIATTR_FRAME_SIZE
	.align		4
.L_57:
        /*00b4*/ 	.byte	0x04, 0x11
        /*00b6*/ 	.short	(.L_59 - .L_58)
	.align		4
.L_58:
        /*00b8*/ 	.word	index@(_ZN2at6native46_GLOBAL__N__fbf0e309_13_WeightNorm_cu_b3893b6b31weight_norm_fwd_last_dim_kernelIN3c108BFloat16EfEEvPT_PT0_PKS5_SA_ii)
        /*00bc*/ 	.word	0x00000000


	//----- nvinfo : EIATTR_REGCOUNT
	.align		4
.L_59:
        /*00c0*/ 	.byte	0x04, 0x2f
        /*00c2*/ 	.short	(.L_61 - .L_60)
	.align		4
.L_60:
        /*00c4*/ 	.word	index@(_ZN2at6native46_GLOBAL__N__fbf0e309_13_WeightNorm_cu_b3893b6b31weight_norm_fwd_last_dim_kernelIN3c104HalfEfEEvPT_PT0_PKS5_SA_ii)
        /*00c8*/ 	.word	0x00000014


	//----- nvinfo : EIATTR_FRAME_SIZE
	.align		4
.L_61:
        /*00cc*/ 	.byte	0x04, 0x11
        /*00ce*/ 	.short	(.L_63 - .L_62)
	.align		4
.L_62:
        /*00d0*/ 	.word	index@(_ZN2at6native46_GLOBAL__N__fbf0e309_13_WeightNorm_cu_b3893b6b31weight_norm_fwd_last_dim_kernelIN3c104HalfEfEEvPT_PT0_PKS5_SA_ii)
        /*00d4*/ 	.word	0x00000000


	//----- nvinfo : EIATTR_REGCOUNT
	.align		4
.L_63:
        /*00d8*/ 	.byte	0x04, 0x2f
        /*00da*/ 	.short	(.L_65 - .L_64)
	.align		4
.L_64:
        /*00dc*/ 	.word	index@(_ZN2at6native46_GLOBAL__N__fbf0e309_13_WeightNorm_cu_b3893b6b32weight_norm_bwd_first_dim_kernelIddEEvPT_S4_PKS3_S6_S6_PKT0_i)
        /*00e0*/ 	.word	0x00000020


	//----- nvinfo : EIATTR_FRAME_SIZE
	.align		4
.L_65:
        /*00e4*/ 	.byte	0x04, 0x11
        /*00e6*/ 	.short	(.L_67 - .L_66)
	.align		4
.L_66:
        /*00e8*/ 	.word	index@($__internal_1_$__cuda_sm20_dblrcp_rn_slowpath_v3)
        /*00ec*/ 	.word	0x00000000


	//----- nvinfo : EIATTR_FRAME_SIZE
	.align		4
.L_67:
        /*00f0*/ 	.byte	0x04, 0x11
        /*00f2*/ 	.short	(.L_69 - .L_68)
	.align		4
.L_68:
        /*00f4*/ 	.word	index@(_ZN2at6native46_GLOBAL__N__fbf0e309_13_WeightNorm_cu_b3893b6b32weight_norm_bwd_first_dim_kernelIddEEvPT_S4_PKS3_S6_S6_PKT0_i)
        /*00f8*/ 	.word	0x00000000


	//----- nvinfo : EIATTR_REGCOUNT
	.align		4
.L_69:
        /*00fc*/ 	.byte	0x04, 0x2f
        /*00fe*/ 	.short	(.L_71 - .L_70)
	.align		4
.L_70:
        /*0100*/ 	.word	index@(_ZN2at6native46_GLOBAL__N__fbf0e309_13_WeightNorm_cu_b3893b6b32weight_norm_bwd_first_dim_kernelIffEEvPT_S4_PKS3_S6_S6_PKT0_i)
        /*0104*/ 	.word	0x00000020


	//----- nvinfo : EIATTR_FRAME_SIZE
	.align		4
.L_71:
        /*0108*/ 	.byte	0x04, 0x11
        /*010a*/ 	.short	(.L_73 - .L_72)
	.align		4
.L_72:
        /*010c*/ 	.word	index@(_ZN2at6native46_GLOBAL__N__fbf0e309_13_WeightNorm_cu_b3893b6b32weight_norm_bwd_first_dim_kernelIffEEvPT_S4_PKS3_S6_S6_PKT0_i)
        /*0110*/ 	.word	0x00000000


	//----- nvinfo : EIATTR_REGCOUNT
	.align		4
.L_73:
        /*0114*/ 	.byte	0x04, 0x2f
        /*0116*/ 	.short	(.L_75 - .L_74)
	.align		4
.L_74:
        /*0118*/ 	.word	index@(_ZN2at6native46_GLOBAL__N__fbf0e309_13_WeightNorm_cu_b3893b6b32weight_norm_bwd_first_dim_kernelIN3c108BFloat16EfEEvPT_S6_PKS5_S8_S8_PKT0_i)
        /*011c*/ 	.word	0x00000020


	//----- nvinfo : EIATTR_FRAME_SIZE
	.align		4
.L_75:
        /*0120*/ 	.byte	0x04, 0x11
        /*0122*/ 	.short	(.L_77 - .L_76)
	.align		4
.L_76:
        /*0124*/ 	.word	index@(_ZN2at6native46_GLOBAL__N__fbf0e309_13_WeightNorm_cu_b3893b6b32weight_norm_bwd_first_dim_kernelIN3c108BFloat16EfEEvPT_S6_PKS5_S8_S8_PKT0_i)
        /*0128*/ 	.word	0x00000000


	//----- nvinfo : EIATTR_REGCOUNT
	.align		4
.L_77:
        /*012c*/ 	.byte	0x04, 0x2f
        /*012e*/ 	.short	(.L_79 - .L_78)
	.align		4
.L_78:
        /*0130*/ 	.word	index@(_ZN2at6native46_GLOBAL__N__fbf0e309_13_WeightNorm_cu_b3893b6b32weight_norm_bwd_first_dim_kernelIN3c104HalfEfEEvPT_S6_PKS5_S8_S8_PKT0_i)
        /*0134*/ 	.word	0x00000020


	//----- nvinfo : EIATTR_FRAME_SIZE
	.align		4
.L_79:
        /*0138*/ 	.byte	0x04, 0x11
        /*013a*/ 	.short	(.L_81 - .L_80)
	.align		4
.L_80:
        /*013c*/ 	.word	index@(_ZN2at6native46_GLOBAL__N__fbf0e309_13_WeightNorm_cu_b3893b6b32weight_norm_bwd_first_dim_kernelIN3c104HalfEfEEvPT_S6_PKS5_S8_S8_PKT0_i)
        /*0140*/ 	.word	0x00000000


	//----- nvinfo : EIATTR_REGCOUNT
	.align		4
.L_81:
        /*0144*/ 	.byte	0x04, 0x2f
        /*0146*/ 	.short	(.L_83 - .L_82)
	.align		4
.L_82:
        /*0148*/ 	.word	index@(_ZN2at6native46_GLOBAL__N__fbf0e309_13_WeightNorm_cu_b3893b6b31weight_norm_bwd_last_dim_kernelIddEEvPT_S4_PKS3_S6_S6_PKT0_ii)
        /*014c*/ 	.word	0x0000001e


	//----- nvinfo : EIATTR_FRAME_SIZE
	.align		4
.L_83:
        /*0150*/ 	.byte	0x04, 0x11
        /*0152*/ 	.short	(.L_85 - .L_84)
	.align		4
.L_84:
        /*0154*/ 	.word	index@($__internal_0_$__cuda_sm20_dblrcp_rn_slowpath_v3)
        /*0158*/ 	.word	0x00000000


	//----- nvinfo : EIATTR_FRAME_SIZE
	.align		4
.L_85:
        /*015c*/ 	.byte	0x04, 0x11
        /*015e*/ 	.short	(.L_87 - .L_86)
	.align		4
.L_86:
        /*0160*/ 	.word	index@(_ZN2at6native46_GLOBAL__N__fbf0e309_13_WeightNorm_cu_b3893b6b31weight_norm_bwd_last_dim_kernelIddEEvPT_S4_PKS3_S6_S6_PKT0_ii)
        /*0164*/ 	.word	0x00000000


	//----- nvinfo : EIATTR_REGCOUNT
	.align		4
.L_87:
        /*0168*/ 	.byte	0x04, 0x2f
        /*016a*/ 	.short	(.L_89 - .L_88)
	.align		4
.L_88:
        /*016c*/ 	.word	index@(_ZN2at6native46_GLOBAL__N__fbf0e309_13_WeightNorm_cu_b3893b6b31weight_norm_bwd_last_dim_kernelIffEEvPT_S4_PKS3_S6_S6_PKT0_ii)
        /*0170*/ 	.word	0x00000018


	//----- nvinfo : EIATTR_FRAME_SIZE
	.align		4
.L_89:
        /*0174*/ 	.byte	0x04, 0x11
        /*0176*/ 	.short	(.L_91 - .L_90)
	.align		4
.L_90:
        /*0178*/ 	.word	index@(_ZN2at6native46_GLOBAL__N__fbf0e309_13_WeightNorm_cu_b3893b6b31weight_norm_bwd_last_dim_kernelIffEEvPT_S4_PKS3_S6_S6_PKT0_ii)
        /*017c*/ 	.word	0x00000000


	//----- nvinfo : EIATTR_REGCOUNT
	.align		4
.L_91:
        /*0180*/ 	.byte	0x04, 0x2f
        /*0182*/ 	.short	(.L_93 - .L_92)
	.align		4
.L_92:
        /*0184*/ 	.word	index@(_ZN2at6native46_GLOBAL__N__fbf0e309_13_WeightNorm_cu_b3893b6b31weight_norm_bwd_last_dim_kernelIN3c108BFloat16EfEEvPT_S6_PKS5_S8_S8_PKT0_ii)
        /*0188*/ 	.word	0x00000017


	//----- nvinfo : EIATTR_FRAME_SIZE
	.align		4
.L_93:
        /*018c*/ 	.byte	0x04, 0x11
        /*018e*/ 	.short	(.L_95 - .L_94)
	.align		4
.L_94:
        /*0190*/ 	.word	index@(_ZN2at6native46_GLOBAL__N__fbf0e309_13_WeightNorm_cu_b3893b6b31weight_norm_bwd_last_dim_kernelIN3c108BFloat16EfEEvPT_S6_PKS5_S8_S8_PKT0_ii)
        /*0194*/ 	.word	0x00000000


	//----- nvinfo : EIATTR_REGCOUNT
	.align		4
.L_95:
        /*0198*/ 	.byte	0x04, 0x2f
        /*019a*/ 	.short	(.L_97 - .L_96)
	.align		4
.L_96:
        /*019c*/ 	.word	index@(_ZN2at6native46_GLOBAL__N__fbf0e309_13_WeightNorm_cu_b3893b6b31weight_norm_bwd_last_dim_kernelIN3c104HalfEfEEvPT_S6_PKS5_S8_S8_PKT0_ii)
        /*01a0*/ 	.word	0x00000017


	//----- nvinfo : EIATTR_FRAME_SIZE
	.align		4
.L_97:
        /*01a4*/ 	.byte	0x04, 0x11
        /*01a6*/ 	.short	(.L_99 - .L_98)
	.align		4
.L_98:
        /*01a8*/ 	.word	index@(_ZN2at6native46_GLOBAL__N__fbf0e309_13_WeightNorm_cu_b3893b6b31weight_norm_bwd_last_dim_kernelIN3c104HalfEfEEvPT_S6_PKS5_S8_S8_PKT0_ii)
        /*01ac*/ 	.word	0x00000000


	//----- nvinfo : EIATTR_MIN_STACK_SIZE
	.align		4
.L_99:
        /*01b0*/ 	.byte	0x04, 0x12
        /*01b2*/ 	.short	(.L_101 - .L_100)
	.align		4
.L_100:
        /*01b4*/ 	.word	index@(_ZN2at6native46_GLOBAL__N__fbf0e309_13_WeightNorm_cu_b3893b6b31weight_norm_bwd_last_dim_kernelIN3c104HalfEfEEvPT_S6_PKS5_S8_S8_PKT0_ii)
        /*01b8*/ 	.word	0x00000000


	//----- nvinfo : EIATTR_MIN_STACK_SIZE
	.align		4
.L_101:
        /*01bc*/ 	.byte	0x04, 0x12
        /*01be*/ 	.short	(.L_103 - .L_102)
	.align		4
.L_102:
        /*01c0*/ 	.word	index@(_ZN2at6native46_GLOBAL__N__fbf0e309_13_WeightNorm_cu_b3893b6b31weight_norm_bwd_last_dim_kernelIN3c108BFloat16EfEEvPT_S6_PKS5_S8_S8_PKT0_ii)
        /*01c4*/ 	.word	0x00000000


	//----- nvinfo : EIATTR_MIN_STACK_SIZE
	.align		4
.L_103:
        /*01c8*/ 	.byte	0x04, 0x12
        /*01ca*/ 	.short	(.L_105 - .L_104)
	.align		4
.L_104:
        /*01cc*/ 	.word	index@(_ZN2at6native46_GLOBAL__N__fbf0e309_13_WeightNorm_cu_b3893b6b31weight_norm_bwd_last_dim_kernelIffEEvPT_S4_PKS3_S6_S6_PKT0_ii)
        /*01d0*/ 	.word	0x00000000


	//----- nvinfo : EIATTR_MIN_STACK_SIZE
	.align		4
.L_105:
        /*01d4*/ 	.byte	0x04, 0x12
        /*01d6*/ 	.short	(.L_107 - .L_106)
	.align		4
.L_106:
        /*01d8*/ 	.word	index@(_ZN2at6native46_GLOBAL__N__fbf0e309_13_WeightNorm_cu_b3893b6b31weight_norm_bwd_last_dim_kernelIddEEvPT_S4_PKS3_S6_S6_PKT0_ii)
        /*01dc*/ 	.word	0x00000000


	//----- nvinfo : EIATTR_MIN_STACK_SIZE
	.align		4
.L_107:
        /*01e0*/ 	.byte	0x04, 0x12
        /*01e2*/ 	.short	(.L_109 - .L_108)
	.align		4
.L_108:
        /*01e4*/ 	.word	index@(_ZN2at6native46_GLOBAL__N__fbf0e309_13_WeightNorm_cu_b3893b6b32weight_norm_bwd_first_dim_kernelIN3c104HalfEfEEvPT_S6_PKS5_S8_S8_PKT0_i)
        /*01e8*/ 	.word	0x00000000


	//----- nvinfo : EIATTR_MIN_STACK_SIZE
	.align		4
.L_109:
        /*01ec*/ 	.byte	0x04, 0x12
        /*01ee*/ 	.short	(.L_111 - .L_110)
	.align		4
.L_110:
        /*01f0*/ 	.word	index@(_ZN2at6native46_GLOBAL__N__fbf0e309_13_WeightNorm_cu_b3893b6b32weight_norm_bwd_first_dim_kernelIN3c108BFloat16EfEEvPT_S6_PKS5_S8_S8_PKT0_i)
        /*01f4*/ 	.word	0x00000000


	//----- nvinfo : EIATTR_MIN_STACK_SIZE
	.align		4
.L_111:
        /*01f8*/ 	.byte	0x04, 0x12
        /*01fa*/ 	.short	(.L_113 - .L_112)
	.align		4
.L_112:
        /*01fc*/ 	.word	index@(_ZN2at6native46_GLOBAL__N__fbf0e309_13_WeightNorm_cu_b3893b6b32weight_norm_bwd_first_dim_kernelIffEEvPT_S4_PKS3_S6_S6_PKT0_i)
        /*0200*/ 	.word	0x00000000


	//----- nvinfo : EIATTR_MIN_STACK_SIZE
	.align		4
.L_113:
        /*0204*/ 	.byte	0x04, 0x12
        /*0206*/ 	.short	(.L_115 - .L_114)
	.align		4
.L_114:
        /*0208*/ 	.word	index@(_ZN2at6native46_GLOBAL__N__fbf0e309_13_WeightNorm_cu_b3893b6b32weight_norm_bwd_first_dim_kernelIddEEvPT_S4_PKS3_S6_S6_PKT0_i)
        /*020c*/ 	.word	0x00000000


	//----- nvinfo : EIATTR_MIN_STACK_SIZE
	.align		4
.L_115:
        /*0210*/ 	.byte	0x04, 0x12
        /*0212*/ 	.short	(.L_117 - .L_116)
	.align		4
.L_116:
        /*0214*/ 	.word	index@(_ZN2at6native46_GLOBAL__N__fbf0e309_13_WeightNorm_cu_b3893b6b31weight_norm_fwd_last_dim_kernelIN3c104HalfEfEEvPT_PT0_PKS5_SA_ii)
        /*0218*/ 	.word	0x00000000


	//----- nvinfo : EIATTR_MIN_STACK_SIZE
	.align		4
.L_117:
        /*021c*/ 	.byte	0x04, 0x12
        /*021e*/ 	.short	(.L_119 - .L_118)
	.align		4
.L_118:
        /*0220*/ 	.word	index@(_ZN2at6native46_GLOBAL__N__fbf0e309_13_WeightNorm_cu_b3893b6b31weight_norm_fwd_last_dim_kernelIN3c108BFloat16EfEEvPT_PT0_PKS5_SA_ii)
        /*0224*/ 	.word	0x00000000


	//----- nvinfo : EIATTR_MIN_STACK_SIZE
	.align		4
.L_119:
        /*0228*/ 	.byte	0x04, 0x12
        /*022a*/ 	.short	(.L_121 - .L_120)
	.align		4
.L_120:
        /*022c*/ 	.word	index@(_ZN2at6native46_GLOBAL__N__fbf0e309_13_WeightNorm_cu_b3893b6b31weight_norm_fwd_last_dim_kernelIffEEvPT_PT0_PKS3_S8_ii)
        /*0230*/ 	.word	0x00000000


	//----- nvinfo : EIATTR_MIN_STACK_SIZE
	.align		4
.L_121:
        /*0234*/ 	.byte	0x04, 0x12
        /*0236*/ 	.short	(.L_123 - .L_122)
	.align		4
.L_122:
        /*0238*/ 	.word	index@(_ZN2at6native46_GLOBAL__N__fbf0e309_13_WeightNorm_cu_b3893b6b31weight_norm_fwd_last_dim_kernelIddEEvPT_PT0_PKS3_S8_ii)
        /*023c*/ 	.word	0x00000000


	//----- nvinfo : EIATTR_MIN_STACK_SIZE
	.align		4
.L_123:
        /*0240*/ 	.byte	0x04, 0x12
        /*0242*/ 	.short	(.L_125 - .L_124)
	.align		4
.L_124:
        /*0244*/ 	.word	index@(_ZN2at6native46_GLOBAL__N__fbf0e309_13_WeightNorm_cu_b3893b6b32weight_norm_fwd_first_dim_kernelIN3c104HalfEfEEvPT_PT0_PKS5_SA_i)
        /*0248*/ 	.word	0x00000000


	//----- nvinfo : EIATTR_MIN_STACK_SIZE
	.align		4
.L_125:
        /*024c*/ 	.byte	0x04, 0x12
        /*024e*/ 	.short	(.L_127 - .L_126)
	.align		4
.L_126:
        /*0250*/ 	.word	index@(_ZN2at6native46_GLOBAL__N__fbf0e309_13_WeightNorm_cu_b3893b6b32weight_norm_fwd_first_dim_kernelIN3c108BFloat16EfEEvPT_PT0_PKS5_SA_i)
        /*0254*/ 	.word	0x00000000


	//----- nvinfo : EIATTR_MIN_STACK_SIZE
	.align		4
.L_127:
        /*0258*/ 	.byte	0x04, 0x12
        /*025a*/ 	.short	(.L_129 - .L_128)
	.align		4
.L_128:
        /*025c*/ 	.word	index@(_ZN2at6native46_GLOBAL__N__fbf0e309_13_WeightNorm_cu_b3893b6b32weight_norm_fwd_first_dim_kernelIffEEvPT_PT0_PKS3_S8_i)
        /*0260*/ 	.word	0x00000000


	//----- nvinfo : EIATTR_MIN_STACK_SIZE
	.align		4
.L_129:
        /*0264*/ 	.byte	0x04, 0x12
        /*0266*/ 	.short	(.L_131 - .L_130)
	.align		4
.L_130:
        /*0268*/ 	.word	index@(_ZN2at6native46_GLOBAL__N__fbf0e309_13_WeightNorm_cu_b3893b6b32weight_norm_fwd_first_dim_kernelIddEEvPT_PT0_PKS3_S8_i)
        /*026c*/ 	.word	0x00000000
.L_131:


//--------------------- .nv.compat                --------------------------
	.section	.nv.compat,"",@"SHT_CUDA_COMPAT_INFO"
	.align	4
        /*0000*/ 	.byte	0x02, 0x09, 0x01, 0x00, 0x02, 0x02, 0x01, 0x00, 0x02, 0x05, 0x05, 0x00, 0x03, 0x07, 0x01, 0x01
        /*0010*/ 	.byte	0x02, 0x03, 0x00, 0x00, 0x02, 0x06, 0x01, 0x00, 0x04, 0x0b, 0x08, 0x00, 0x01, 0x00, 0x00, 0x00
        /*0020*/ 	.byte	0x00, 0x00, 0x00, 0x00


//--------------------- .nv.info._ZN2at6native46_GLOBAL__N__fbf0e309_13_WeightNorm_cu_b3893b6b31weight_norm_bwd_last_dim_kernelIN3c104HalfEfEEvPT_S6_PKS5_S8_S8_PKT0_ii --------------------------
	.section	.nv.info._ZN2at6native46_GLOBAL__N__fbf0e309_13_WeightNorm_cu_b3893b6b31weight_norm_bwd_last_dim_kernelIN3c104HalfEfEEvPT_S6_PKS5_S8_S8_PKT0_ii,"",@"SHT_CUDA_INFO"
	.sectionflags	@""
	.align	4


	//----- nvinfo : EIATTR_CUDA_API_VERSION
	.align		4
        /*0000*/ 	.byte	0x04, 0x37
        /*0002*/ 	.short	(.L_133 - .L_132)
.L_132:
        /*0004*/ 	.word	0x00000082


	//----- nvinfo : EIATTR_KPARAM_INFO
	.align		4
.L_133:
        /*0008*/ 	.byte	0x04, 0x17
        /*000a*/ 	.short	(.L_135 - .L_134)
.L_134:
        /*000c*/ 	.word	0x00000000
        /*0010*/ 	.short	0x0007
        /*0012*/ 	.short	0x0034
        /*0014*/ 	.byte	0x00, 0xf0, 0x11, 0x00


	//----- nvinfo : EIATTR_KPARAM_INFO
	.align		4
.L_135:
        /*0018*/ 	.byte	0x04, 0x17
        /*001a*/ 	.short	(.L_137 - .L_136)
.L_136:
        /*001c*/ 	.word	0x00000000
        /*0020*/ 	.short	0x0006
        /*0022*/ 	.short	0x0030
        /*0024*/ 	.byte	0x00, 0xf0, 0x11, 0x00


	//----- nvinfo : EIATTR_KPARAM_INFO
	.align		4
.L_137:
        /*0028*/ 	.byte	0x04, 0x17
        /*002a*/ 	.short	(.L_139 - .L_138)
.L_138:
        /*002c*/ 	.word	0x00000000
        /*0030*/ 	.short	0x0005
        /*0032*/ 	.short	0x0028
        /*0034*/ 	.byte	0x00, 0xf5, 0x21, 0x00


	//----- nvinfo : EIATTR_KPARAM_INFO
	.align		4
.L_139:
        /*0038*/ 	.byte	0x04, 0x17
        /*003a*/ 	.short	(.L_141 - .L_140)
.L_140:
        /*003c*/ 	.word	0x00000000
        /*0040*/ 	.short	0x0004
        /*0042*/ 	.short	0x0020
        /*0044*/ 	.byte	0x00, 0xf5, 0x21, 0x00


	//----- nvinfo : EIATTR_KPARAM_INFO
	.align		4
.L_141:
        /*0048*/ 	.byte	0x04, 0x17
        /*004a*/ 	.short	(.L_143 - .L_142)
.L_142:
        /*004c*/ 	.word	0x00000000
        /*0050*/ 	.short	0x0003
        /*0052*/ 	.short	0x0018
        /*0054*/ 	.byte	0x00, 0xf5, 0x21, 0x00


	//----- nvinfo : EIATTR_KPARAM_INFO
	.align		4
.L_143:
        /*0058*/ 	.byte	0x04, 0x17
        /*005a*/ 	.short	(.L_145 - .L_144)
.L_144:
        /*005c*/ 	.word	0x00000000
        /*0060*/ 	.short	0x0002
        /*0062*/ 	.short	0x0010
        /*0064*/ 	.byte	0x00, 0xf5, 0x21, 0x00


	//----- nvinfo : EIATTR_KPARAM_INFO
	.align		4
.L_145:
        /*0068*/ 	.byte	0x04, 0x17
        /*006a*/ 	.short	(.L_147 - .L_146)
.L_146:
        /*006c*/ 	.word	0x00000000
        /*0070*/ 	.short	0x0001
        /*0072*/ 	.short	0x0008
        /*0074*/ 	.byte	0x00, 0xf5, 0x21, 0x00


	//----- nvinfo : EIATTR_KPARAM_INFO
	.align		4
.L_147:
        /*0078*/ 	.byte	0x04, 0x17
        /*007a*/ 	.short	(.L_149 - .L_148)
.L_148:
        /*007c*/ 	.word	0x00000000
        /*0080*/ 	.short	0x0000
        /*0082*/ 	.short	0x0000
        /*0084*/ 	.byte	0x00, 0xf5, 0x21, 0x00


	//----- nvinfo : EIATTR_SPARSE_MMA_MASK
	.align		4
.L_149:
        /*0088*/ 	.byte	0x03, 0x50
        /*008a*/ 	.short	0x0000


	//----- nvinfo : EIATTR_MAXREG_COUNT
	.align		4
        /*008c*/ 	.byte	0x03, 0x1b
        /*008e*/ 	.short	0x00ff


	//----- nvinfo : EIATTR_NUM_BARRIERS
	.align		4
        /*0090*/ 	.byte	0x02, 0x4c
        /*0092*/ 	.byte	0x01
	.zero		1


	//----- nvinfo : EIATTR_MERCURY_ISA_VERSION
	.align		4
        /*0094*/ 	.byte	0x03, 0x5f
        /*0096*/ 	.short	0x0101


	//----- nvinfo : EIATTR_COOP_GROUP_MASK_REGIDS
	.align		4
        /*0098*/ 	.byte	0x04, 0x29
        /*009a*/ 	.short	(.L_151 - .L_150)


	//   ....[0]....
.L_150:
        /*009c*/ 	.word	0xffffffff


	//----- nvinfo : EIATTR_COOP_GROUP_INSTR_OFFSETS
	.align		4
.L_151:
        /*00a0*/ 	.byte	0x04, 0x28
        /*00a2*/ 	.short	(.L_153 - .L_152)


	//   ....[0]....
.L_152:
        /*00a4*/ 	.word	0x00000c20


	//----- nvinfo : EIATTR_VRC_CTA_INIT_COUNT
	.align		4
.L_153:
        /*00a8*/ 	.byte	0x02, 0x4a
	.zero		1
	.zero		1


	//----- nvinfo : EIATTR_EXIT_INSTR_OFFSETS
	.align		4
        /*00ac*/ 	.byte	0x04, 0x1c
        /*00ae*/ 	.short	(.L_155 - .L_154)


	//   ....[0]....
.L_154:
        /*00b0*/ 	.word	0x00000d90


	//   ....[1]....
        /*00b4*/ 	.word	0x00000f20


	//----- nvinfo : EIATTR_CRS_STACK_SIZE
	.align		4
.L_155:
        /*00b8*/ 	.byte	0x04, 0x1e
        /*00ba*/ 	.short	(.L_157 - .L_156)
.L_156:
        /*00bc*/ 	.word	0x00000000


	//----- nvinfo : EIATTR_CBANK_PARAM_SIZE
	.align		4
.L_157:
        /*00c0*/ 	.byte	0x03, 0x19
        /*00c2*/ 	.short	0x0038


	//----- nvinfo : EIATTR_PARAM_CBANK
	.align		4
        /*00c4*/ 	.byte	0x04, 0x0a
        /*00c6*/ 	.short	(.L_159 - .L_158)
	.align		4
.L_158:
        /*00c8*/ 	.word	index@(.nv.constant0._ZN2at6native46_GLOBAL__N__fbf0e309_13_WeightNorm_cu_b3893b6b31weight_norm_bwd_last_dim_kernelIN3c104HalfEfEEvPT_S6_PKS5_S8_S8_PKT0_ii)
        /*00cc*/ 	.short	0x0380
        /*00ce*/ 	.short	0x0038


	//----- nvinfo : EIATTR_SW_WAR
	.align		4
.L_159:
        /*00d0*/ 	.byte	0x04, 0x36
        /*00d2*/ 	.short	(.L_161 - .L_160)
.L_160:
        /*00d4*/ 	.word	0x00000008
.L_161:


//--------------------- .nv.info._ZN2at6native46_GLOBAL__N__fbf0e309_13_WeightNorm_cu_b3893b6b31weight_norm_bwd_last_dim_kernelIN3c108BFloat16EfEEvPT_S6_PKS5_S8_S8_PKT0_ii --------------------------
	.section	.nv.info._ZN2at6native46_GLOBAL__N__fbf0e309_13_WeightNorm_cu_b3893b6b31weight_norm_bwd_last_dim_kernelIN3c108BFloat16EfEEvPT_S6_PKS5_S8_S8_PKT0_ii,"",@"SHT_CUDA_INFO"
	.sectionflags	@""
	.align	4


	//----- nvinfo : EIATTR_CUDA_API_VERSION
	.align		4
        /*0000*/ 	.byte	0x04, 0x37
        /*0002*/ 	.short	(.L_163 - .L_162)
.L_162:
        /*0004*/ 	.word	0x00000082


	//----- nvinfo : EIATTR_KPARAM_INFO
	.align		4
.L_163:
        /*0008*/ 	.byte	0x04, 0x17
        /*000a*/ 	.short	(.L_165 - .L_164)
.L_164:
        /*000c*/ 	.word	0x00000000
        /*0010*/ 	.short	0x0007
        /*0012*/ 	.short	0x0034
        /*0014*/ 	.byte	0x00, 0xf0, 0x11, 0x00


	//----- nvinfo : EIATTR_KPARAM_INFO
	.align		4
.L_165:
        /*0018*/ 	.byte	0x04, 0x17
        /*001a*/ 	.short	(.L_167 - .L_166)
.L_166:
        /*001c*/ 	.word	0x00000000
        /*0020*/ 	.short	0x0006
        /*0022*/ 	.short	0x0030
        /*0024*/ 	.byte	0x00, 0xf0, 0x11, 0x00


	//----- nvinfo : EIATTR_KPARAM_INFO
	.align		4
.L_167:
        /*0028*/ 	.byte	0x04, 0x17
        /*002a*/ 	.short	(.L_169 - .L_168)
.L_168:
        /*002c*/ 	.word	0x00000000
        /*0030*/ 	.short	0x0005
        /*0032*/ 	.short	0x0028
        /*0034*/ 	.byte	0x00, 0xf5, 0x21, 0x00


	//----- nvinfo : EIATTR_KPARAM_INFO
	.align		4
.L_169:
        /*0038*/ 	.byte	0x04, 0x17
        /*003a*/ 	.short	(.L_171 - .L_170)
.L_170:
        /*003c*/ 	.word	0x00000000
        /*0040*/ 	.short	0x0004
        /*0042*/ 	.short	0x0020
        /*0044*/ 	.byte	0x00, 0xf5, 0x21, 0x00


	//----- nvinfo : EIATTR_KPARAM_INFO
	.align		4
.L_171:
        /*0048*/ 	.byte	0x04, 0x17
        /*004a*/ 	.short	(.L_173 - .L_172)
.L_172:
        /*004c*/ 	.word	0x00000000
        /*0050*/ 	.short	0x0003
        /*0052*/ 	.short	0x0018
        /*0054*/ 	.byte	0x00, 0xf5, 0x21, 0x00


	//----- nvinfo : EIATTR_KPARAM_INFO
	.align		4
.L_173:
        /*0058*/ 	.byte	0x04, 0x17
        /*005a*/ 	.short	(.L_175 - .L_174)
.L_174:
        /*005c*/ 	.word	0x00000000
        /*0060*/ 	.short	0x0002
        /*0062*/ 	.short	0x0010
        /*0064*/ 	.byte	0x00, 0xf5, 0x21, 0x00


	//----- nvinfo : EIATTR_KPARAM_INFO
	.align		4
.L_175:
        /*0068*/ 	.byte	0x04, 0x17
        /*006a*/ 	.short	(.L_177 - .L_176)
.L_176:
        /*006c*/ 	.word	0x00000000
        /*0070*/ 	.short	0x0001
        /*0072*/ 	.short	0x0008
        /*0074*/ 	.byte	0x00, 0xf5, 0x21, 0x00


	//----- nvinfo : EIATTR_KPARAM_INFO
	.align		4
.L_177:
        /*0078*/ 	.byte	0x04, 0x17
        /*007a*/ 	.short	(.L_179 - .L_178)
.L_178:
        /*007c*/ 	.word	0x00000000
        /*0080*/ 	.short	0x0000
        /*0082*/ 	.short	0x0000
        /*0084*/ 	.byte	0x00, 0xf5, 0x21, 0x00


	//----- nvinfo : EIATTR_SPARSE_MMA_MASK
	.align		4
.L_179:
        /*0088*/ 	.byte	0x03, 0x50
        /*008a*/ 	.short	0x0000


	//----- nvinfo : EIATTR_MAXREG_COUNT
	.align		4
        /*008c*/ 	.byte	0x03, 0x1b
        /*008e*/ 	.short	0x00ff


	//----- nvinfo : EIATTR_NUM_BARRIERS
	.align		4
        /*0090*/ 	.byte	0x02, 0x4c
        /*0092*/ 	.byte	0x01
	.zero		1


	//----- nvinfo : EIATTR_MERCURY_ISA_VERSION
	.align		4
        /*0094*/ 	.byte	0x03, 0x5f
        /*0096*/ 	.short	0x0101


	//----- nvinfo : EIATTR_COOP_GROUP_MASK_REGIDS
	.align		4
        /*0098*/ 	.byte	0x04, 0x29
        /*009a*/ 	.short	(.L_181 - .L_180)


	//   ....[0]....
.L_180:
        /*009c*/ 	.word	0xffffffff


	//----- nvinfo : EIATTR_COOP_GROUP_INSTR_OFFSETS
	.align		4
.L_181:
        /*00a0*/ 	.byte	0x04, 0x28
        /*00a2*/ 	.short	(.L_183 - .L_182)


	//   ....[0]....
.L_182:
        /*00a4*/ 	.word	0x00000c20


	//----- nvinfo : EIATTR_VRC_CTA_INIT_COUNT
	.align		4
.L_183:
        /*00a8*/ 	.byte	0x02, 0x4a
	.zero		1
	.zero		1


	//----- nvinfo : EIATTR_EXIT_INSTR_OFFSETS
	.align		4
        /*00ac*/ 	.byte	0x04, 0x1c
        /*00ae*/ 	.short	(.L_185 - .L_184)


	//   ....[0]....
.L_184:
        /*00b0*/ 	.word	0x00000d90


	//   ....[1]....
        /*00b4*/ 	.word	0x00000f20


	//----- nvinfo : EIATTR_CRS_STACK_SIZE
	.align		4
.L_185:
        /*00b8*/ 	.byte	0x04, 0x1e
        /*00ba*/ 	.short	(.L_187 - .L_186)
.L_186:
        /*00bc*/ 	.word	0x00000000


	//----- nvinfo : EIATTR_CBANK_PARAM_SIZE
	.align		4
.L_187:
        /*00c0*/ 	.byte	0x03, 0x19
        /*00c2*/ 	.short	0x0038


	//----- nvinfo : EIATTR_PARAM_CBANK
	.align		4
        /*00c4*/ 	.byte	0x04, 0x0a
        /*00c6*/ 	.short	(.L_189 - .L_188)
	.align		4
.L_188:
        /*00c8*/ 	.word	index@(.nv.constant0._ZN2at6native46_GLOBAL__N__fbf0e309_13_WeightNorm_cu_b3893b6b31weight_norm_bwd_last_dim_kernelIN3c108BFloat16EfEEvPT_S6_PKS5_S8_S8_PKT0_ii)
        /*00cc*/ 	.short	0x0380
        /*00ce*/ 	.short	0x0038


	//----- nvinfo : EIATTR_SW_WAR
	.align		4
.L_189:
        /*00d0*/ 	.byte	0x04, 0x36
        /*00d2*/ 	.short	(.L_191 - .L_190)
.L_190:
        /*00d4*/ 	.word	0x00000008
.L_191:


//--------------------- .nv.info._ZN2at6native46_GLOBAL__N__fbf0e309_13_WeightNorm_cu_b3893b6b31weight_norm_bwd_last_dim_kernelIffEEvPT_S4_PKS3_S6_S6_PKT0_ii --------------------------
	.section	.nv.info._ZN2at6native46_GLOBAL__N__fbf0e309_13_WeightNorm_cu_b3893b6b31weight_norm_bwd_last_dim_kernelIffEEvPT_S4_PKS3_S6_S6_PKT0_ii,"",@"SHT_CUDA_INFO"
	.sectionflags	@""
	.align	4


	//----- nvinfo : EIATTR_CUDA_API_VERSION
	.align		4
        /*0000*/ 	.byte	0x04, 0x37
        /*0002*/ 	.short	(.L_193 - .L_192)
.L_192:
        /*0004*/ 	.word	0x00000082


	//----- nvinfo : EIATTR_KPARAM_INFO
	.align		4
.L_193:
        /*0008*/ 	.byte	0x04, 0x17
        /*000a*/ 	.short	(.L_195 - .L_194)
.L_194:
        /*000c*/ 	.word	0x00000000
        /*0010*/ 	.short	0x0007
        /*0012*/ 	.short	0x0034
        /*0014*/ 	.byte	0x00, 0xf0, 0x11, 0x00


	//----- nvinfo : EIATTR_KPARAM_INFO
	.align		4
.L_195:
        /*0018*/ 	.byte	0x04, 0x17
        /*001a*/ 	.short	(.L_197 - .L_196)
.L_196:
        /*001c*/ 	.word	0x00000000
        /*0020*/ 	.short	0x0006
        /*0022*/ 	.short	0x0030
        /*0024*/ 	.byte	0x00, 0xf0, 0x11, 0x00


	//----- nvinfo : EIATTR_KPARAM_INFO
	.align		4
.L_197:
        /*0028*/ 	.byte	0x04, 0x17
        /*002a*/ 	.short	(.L_199 - .L_198)
.L_198:
        /*002c*/ 	.word	0x00000000
        /*0030*/ 	.short	0x0005
        /*0032*/ 	.short	0x0028
        /*0034*/ 	.byte	0x00, 0xf5, 0x21, 0x00


	//----- nvinfo : EIATTR_KPARAM_INFO
	.align		4
.L_199:
        /*0038*/ 	.byte	0x04, 0x17
        /*003a*/ 	.short	(.L_201 - .L_200)
.L_200:
        /*003c*/ 	.word	0x00000000
        /*0040*/ 	.short	0x0004
        /*0042*/ 	.short	0x0020
        /*0044*/ 	.byte	0x00, 0xf5, 0x21, 0x00


	//----- nvinfo : EIATTR_KPARAM_INFO
	.align		4
.L_201:
        /*0048*/ 	.byte	0x04, 0x17
        /*004a*/ 	.short	(.L_203 - .L_202)
.L_202:
        /*004c*/ 	.word	0x00000000
        /*0050*/ 	.short	0x0003
        /*0052*/ 	.short	0x0018
        /*0054*/ 	.byte	0x00, 0xf5, 0x21, 0x00


	//----- nvinfo : EIATTR_KPARAM_INFO
	.align		4
.L_203:
        /*0058*/ 	.byte	0x04, 0x17
        /*005a*/ 	.short	(.L_205 - .L_204)
.L_204:
        /*005c*/ 	.word	0x00000000
        /*0060*/ 	.short	0x0002
        /*0062*/ 	.short	0x0010
        /*0064*/ 	.byte	0x00, 0xf5, 0x21, 0x00


	//----- nvinfo : EIATTR_KPARAM_INFO
	.align		4
.L_205:
        /*0068*/ 	.byte	0x04, 0x17
        /*006a*/ 	.short	(.L_207 - .L_206)
.L_206:
        /*006c*/ 	.word	0x00000000
        /*0070*/ 	.short	0x0001
        /*0072*/ 	.short	0x0008
        /*0074*/ 	.byte	0x00, 0xf5, 0x21, 0x00


	//----- nvinfo : EIATTR_KPARAM_INFO
	.align		4
.L_207:
        /*0078*/ 	.byte	0x04, 0x17
        /*007a*/ 	.short	(.L_209 - .L_208)
.L_208:
        /*007c*/ 	.word	0x00000000
        /*0080*/ 	.short	0x0000
        /*0082*/ 	.short	0x0000
        /*0084*/ 	.byte	0x00, 0xf5, 0x21, 0x00


	//----- nvinfo : EIATTR_SPARSE_MMA_MASK
	.align		4
.L_209:
        /*0088*/ 	.byte	0x03, 0x50
        /*008a*/ 	.short	0x0000


	//----- nvinfo : EIATTR_MAXREG_COUNT
	.align		4
        /*008c*/ 	.byte	0x03, 0x1b
        /*008e*/ 	.short	0x00ff


	//----- nvinfo : EIATTR_NUM_BARRIERS
	.align		4
        /*0090*/ 	.byte	0x02, 0x4c
        /*0092*/ 	.byte	0x01
	.zero		1


	//----- nvinfo : EIATTR_MERCURY_ISA_VERSION
	.align		4
        /*0094*/ 	.byte	0x03, 0x5f
        /*0096*/ 	.short	0x0101


	//----- nvinfo : EIATTR_COOP_GROUP_MASK_REGIDS
	.align		4
        /*0098*/ 	.byte	0x04, 0x29
        /*009a*/ 	.short	(.L_211 - .L_210)


	//   ....[0]....
.L_210:
        /*009c*/ 	.word	0xffffffff


	//----- nvinfo : EIATTR_COOP_GROUP_INSTR_OFFSETS
	.align		4
.L_211:
        /*00a0*/ 	.byte	0x04, 0x28
        /*00a2*/ 	.short	(.L_213 - .L_212)


	//   ....[0]....
.L_212:
        /*00a4*/ 	.word	0x00000c00


	//----- nvinfo : EIATTR_VRC_CTA_INIT_COUNT
	.align		4
.L_213:
        /*00a8*/ 	.byte	0x02, 0x4a
	.zero		1
	.zero		1


	//----- nvinfo : EIATTR_EXIT_INSTR_OFFSETS
	.align		4
        /*00ac*/ 	.byte	0x04, 0x1c
        /*00ae*/ 	.short	(.L_215 - .L_214)


	//   ....[0]....
.L_214:
        /*00b0*/ 	.word	0x00000d60


	//   ....[1]....
        /*00b4*/ 	.word	0x00000eb0


	//----- nvinfo : EIATTR_CRS_STACK_SIZE
	.align		4
.L_215:
        /*00b8*/ 	.byte	0x04, 0x1e
        /*00ba*/ 	.short	(.L_217 - .L_216)
.L_216:
        /*00bc*/ 	.word	0x00000000


	//----- nvinfo : EIATTR_CBANK_PARAM_SIZE
	.align		4
.L_217:
        /*00c0*/ 	.byte	0x03, 0x19
        /*00c2*/ 	.short	0x0038


	//----- nvinfo : EIATTR_PARAM_CBANK
	.align		4
        /*00c4*/ 	.byte	0x04, 0x0a
        /*00c6*/ 	.short	(.L_219 - .L_218)
	.align		4
.L_218:
        /*00c8*/ 	.word	index@(.nv.constant0._ZN2at6native46_GLOBAL__N__fbf0e309_13_WeightNorm_cu_b3893b6b31weight_norm_bwd_last_dim_kernelIffEEvPT_S4_PKS3_S6_S6_PKT0_ii)
        /*00cc*/ 	.short	0x0380
        /*00ce*/ 	.short	0x0038


	//----- nvinfo : EIATTR_SW_WAR
	.align		4
.L_219:
        /*00d0*/ 	.byte	0x04, 0x36
        /*00d2*/ 	.short	(.L_221 - .L_220)
.L_220:
        /*00d4*/ 	.word	0x00000008
.L_221:


//--------------------- .nv.info._ZN2at6native46_GLOBAL__N__fbf0e309_13_WeightNorm_cu_b3893b6b31weight_norm_bwd_last_dim_kernelIddEEvPT_S4_PKS3_S6_S6_PKT0_ii --------------------------
	.section	.nv.info._ZN2at6native46_GLOBAL__N__fbf0e309_13_WeightNorm_cu_b3893b6b31weight_norm_bwd_last_dim_kernelIddEEvPT_S4_PKS3_S6_S6_PKT0_ii,"",@"SHT_CUDA_INFO"
	.sectionflags	@""
	.align	4


	//----- nvinfo : EIATTR_CUDA_API_VERSION
	.align		4
        /*0000*/ 	.byte	0x04, 0x37
        /*0002*/ 	.short	(.L_223 - .L_222)
.L_222:
        /*0004*/ 	.word	0x00000082


	//----- nvinfo : EIATTR_KPARAM_INFO
	.align		4
.L_223:
        /*0008*/ 	.byte	0x04, 0x17
        /*000a*/ 	.short	(.L_225 - .L_224)
.L_224:
        /*000c*/ 	.word	0x00000000
        /*0010*/ 	.short	0x0007
        /*0012*/ 	.short	0x0034
        /*0014*/ 	.byte	0x00, 0xf0, 0x11, 0x00


	//----- nvinfo : EIATTR_KPARAM_INFO
	.align		4
.L_225:
        /*0018*/ 	.byte	0x04, 0x17
        /*001a*/ 	.short	(.L_227 - .L_226)
.L_226:
        /*001c*/ 	.word	0x00000000
        /*0020*/ 	.short	0x0006
        /*0022*/ 	.short	0x0030
        /*0024*/ 	.byte	0x00, 0xf0, 0x11, 0x00


	//----- nvinfo : EIATTR_KPARAM_INFO
	.align		4
.L_227:
        /*0028*/ 	.byte	0x04, 0x17
        /*002a*/ 	.short	(.L_229 - .L_228)
.L_228:
        /*002c*/ 	.word	0x00000000
        /*0030*/ 	.short	0x0005
        /*0032*/ 	.short	0x0028
        /*0034*/ 	.byte	0x00, 0xf5, 0x21, 0x00


	//----- nvinfo : EIATTR_KPARAM_INFO
	.align		4
.L_229:
        /*0038*/ 	.byte	0x04, 0x17
        /*003a*/ 	.short	(.L_231 - .L_230)
.L_230:
        /*003c*/ 	.word	0x00000000
        /*0040*/ 	.short	0x0004
        /*0042*/ 	.short	0x0020
        /*0044*/ 	.byte	0x00, 0xf5, 0x21, 0x00


	//----- nvinfo : EIATTR_KPARAM_INFO
	.align		4
.L_231:
        /*0048*/ 	.byte	0x04, 0x17
        /*004a*/ 	.short	(.L_233 - .L_232)
.L_232:
        /*004c*/ 	.word	0x00000000
        /*0050*/ 	.short	0x0003
        /*0052*/ 	.short	0x0018
        /*0054*/ 	.byte	0x00, 0xf5, 0x21, 0x00


	//----- nvinfo : EIATTR_KPARAM_INFO
	.align		4
.L_233:
        /*0058*/ 	.byte	0x04, 0x17
        /*005a*/ 	.short	(.L_235 - .L_234)
.L_234:
        /*005c*/ 	.word	0x00000000
        /*0060*/ 	.short	0x0002
        /*0062*/ 	.short	0x0010
        /*0064*/ 	.byte	0x00, 0xf5, 0x21, 0x00


	//----- nvinfo : EIATTR_KPARAM_INFO
	.align		4
.L_235:
        /*0068*/ 	.byte	0x04, 0x17
        /*006a*/ 	.short	(.L_237 - .L_236)
.L_236:
        /*006c*/ 	.word	0x00000000
        /*0070*/ 	.short	0x0001
        /*0072*/ 	.short	0x0008
        /*0074*/ 	.byte	0x00, 0xf5, 0x21, 0x00


	//----- nvinfo : EIATTR_KPARAM_INFO
	.align		4
.L_237:
        /*0078*/ 	.byte	0x04, 0x17
        /*007a*/ 	.short	(.L_239 - .L_238)
.L_238:
        /*007c*/ 	.word	0x00000000
        /*0080*/ 	.short	0x0000
        /*0082*/ 	.short	0x0000
        /*0084*/ 	.byte	0x00, 0xf5, 0x21, 0x00


	//----- nvinfo : EIATTR_SPARSE_MMA_MASK
	.align		4
.L_239:
        /*0088*/ 	.byte	0x03, 0x50
        /*008a*/ 	.short	0x0000


	//----- nvinfo : EIATTR_MAXREG_COUNT
	.align		4
        /*008c*/ 	.byte	0x03, 0x1b
        /*008e*/ 	.short	0x00ff


	//----- nvinfo : EIATTR_NUM_BARRIERS
	.align		4
        /*0090*/ 	.byte	0x02, 0x4c
        /*0092*/ 	.byte	0x01
	.zero		1


	//----- nvinfo : EIATTR_MERCURY_ISA_VERSION
	.align		4
        /*0094*/ 	.byte	0x03, 0x5f
        /*0096*/ 	.short	0x0101


	//----- nvinfo : EIATTR_COOP_GROUP_MASK_REGIDS
	.align		4
        /*0098*/ 	.byte	0x04, 0x29
        /*009a*/ 	.short	(.L_241 - .L_240)


	//   ....[0]....
.L_240:
        /*009c*/ 	.word	0xffffffff


	//   ....[1]....
        /*00a0*/ 	.word	0xffffffff


	//   ....[2]....
        /*00a4*/ 	.word	0x05000004


	//   ....[3]....
        /*00a8*/ 	.word	0x05000004


	//----- nvinfo : EIATTR_COOP_GROUP_INSTR_OFFSETS
	.align		4
.L_241:
        /*00ac*/ 	.byte	0x04, 0x28
        /*00ae*/ 	.short	(.L_243 - .L_242)


	//   ....[0]....
.L_242:
        /*00b0*/ 	.word	0x00000c00


	//   ....[1]....
        /*00b4*/ 	.word	0x00000c10


	//   ....[2]....
        /*00b8*/ 	.word	0x00001040


	//   ....[3]....
        /*00bc*/ 	.word	0x000010c0


	//----- nvinfo : EIATTR_VRC_CTA_INIT_COUNT
	.align		4
.L_243:
        /*00c0*/ 	.byte	0x02, 0x4a
	.zero		1
	.zero		1


	//----- nvinfo : EIATTR_EXIT_INSTR_OFFSETS
	.align		4
        /*00c4*/ 	.byte	0x04, 0x1c
        /*00c6*/ 	.short	(.L_245 - .L_244)


	//   ....[0]....
.L_244:
        /*00c8*/ 	.word	0x00000e80


	//   ....[1]....
        /*00cc*/ 	.word	0x00000fe0


	//----- nvinfo : EIATTR_CRS_STACK_SIZE
	.align		4
.L_245:
        /*00d0*/ 	.byte	0x04, 0x1e
        /*00d2*/ 	.short	(.L_247 - .L_246)
.L_246:
        /*00d4*/ 	.word	0x00000000


	//----- nvinfo : EIATTR_CBANK_PARAM_SIZE
	.align		4
.L_247:
        /*00d8*/ 	.byte	0x03, 0x19
        /*00da*/ 	.short	0x0038


	//----- nvinfo : EIATTR_PARAM_CBANK
	.align		4
        /*00dc*/ 	.byte	0x04, 0x0a
        /*00de*/ 	.short	(.L_249 - .L_248)
	.align		4
.L_248:
        /*00e0*/ 	.word	index@(.nv.constant0._ZN2at6native46_GLOBAL__N__fbf0e309_13_WeightNorm_cu_b3893b6b31weight_norm_bwd_last_dim_kernelIddEEvPT_S4_PKS3_S6_S6_PKT0_ii)
        /*00e4*/ 	.short	0x0380
        /*00e6*/ 	.short	0x0038


	//----- nvinfo : EIATTR_SW_WAR
	.align		4
.L_249:
        /*00e8*/ 	.byte	0x04, 0x36
        /*00ea*/ 	.short	(.L_251 - .L_250)
.L_250:
        /*00ec*/ 	.word	0x00000008
.L_251:


//--------------------- .nv.info._ZN2at6native46_GLOBAL__N__fbf0e309_13_WeightNorm_cu_b3893b6b32weight_norm_bwd_first_dim_kernelIN3c104HalfEfEEvPT_S6_PKS5_S8_S8_PKT0_i --------------------------
	.section	.nv.info._ZN2at6native46_GLOBAL__N__fbf0e309_13_WeightNorm_cu_b3893b6b32weight_norm_bwd_first_dim_kernelIN3c104HalfEfEEvPT_S6_PKS5_S8_S8_PKT0_i,"",@"SHT_CUDA_INFO"
	.sectionflags	@""
	.align	4


	//----- nvinfo : EIATTR_CUDA_API_VERSION
	.align		4
        /*0000*/ 	.byte	0x04, 0x37
        /*0002*/ 	.short	(.L_253 - .L_252)
.L_252:
        /*0004*/ 	.word	0x00000082


	//----- nvinfo : EIATTR_KPARAM_INFO
	.align		4
.L_253:
        /*0008*/ 	.byte	0x04, 0x17
        /*000a*/ 	.short	(.L_255 - .L_254)
.L_254:
        /*000c*/ 	.word	0x00000000
        /*0010*/ 	.short	0x0006
        /*0012*/ 	.short	0x0030
        /*0014*/ 	.byte	0x00, 0xf0, 0x11, 0x00


	//----- nvinfo : EIATTR_KPARAM_INFO
	.align		4
.L_255:
        /*0018*/ 	.byte	0x04, 0x17
        /*001a*/ 	.short	(.L_257 - .L_256)
.L_256:
        /*001c*/ 	.word	0x00000000
        /*0020*/ 	.short	0x0005
        /*0022*/ 	.short	0x0028
        /*0024*/ 	.byte	0x00, 0xf5, 0x21, 0x00


	//----- nvinfo : EIATTR_KPARAM_INFO
	.align		4
.L_257:
        /*0028*/ 	.byte	0x04, 0x17
        /*002a*/ 	.short	(.L_259 - .L_258)
.L_258:
        /*002c*/ 	.word	0x00000000
        /*0030*/ 	.short	0x0004
        /*0032*/ 	.short	0x0020
        /*0034*/ 	.byte	0x00, 0xf5, 0x21, 0x00


	//----- nvinfo : EIATTR_KPARAM_INFO
	.align		4
.L_259:
        /*0038*/ 	.byte	0x04, 0x17
        /*003a*/ 	.short	(.L_261 - .L_260)
.L_260:
        /*003c*/ 	.word	0x00000000
        /*0040*/ 	.short	0x0003
        /*0042*/ 	.short	0x0018
        /*0044*/ 	.byte	0x00, 0xf5, 0x21, 0x00


	//----- nvinfo : EIATTR_KPARAM_INFO
	.align		4
.L_261:
        /*0048*/ 	.byte	0x04, 0x17
        /*004a*/ 	.short	(.L_263 - .L_262)
.L_262:
        /*004c*/ 	.word	0x00000000
        /*0050*/ 	.short	0x0002
        /*0052*/ 	.short	0x0010
        /*0054*/ 	.byte	0x00, 0xf5, 0x21, 0x00


	//----- nvinfo : EIATTR_KPARAM_INFO
	.align		4
.L_263:
        /*0058*/ 	.byte	0x04, 0x17
        /*005a*/ 	.short	(.L_265 - .L_264)
.L_264:
        /*005c*/ 	.word	0x00000000
        /*0060*/ 	.short	0x0001
        /*0062*/ 	.short	0x0008
        /*0064*/ 	.byte	0x00, 0xf5, 0x21, 0x00


	//----- nvinfo : EIATTR_KPARAM_INFO
	.align		4
.L_265:
        /*0068*/ 	.byte	0x04, 0x17
        /*006a*/ 	.short	(.L_267 - .L_266)
.L_266:
        /*006c*/ 	.word	0x00000000
        /*0070*/ 	.short	0x0000
        /*0072*/ 	.short	0x0000
        /*0074*/ 	.byte	0x00, 0xf5, 0x21, 0x00


	//----- nvinfo : EIATTR_SPARSE_MMA_MASK
	.align		4
.L_267:
        /*0078*/ 	.byte	0x03, 0x50
        /*007a*/ 	.short	0x0000


	//----- nvinfo : EIATTR_MAXREG_COUNT
	.align		4
        /*007c*/ 	.byte	0x03, 0x1b
        /*007e*/ 	.short	0x00ff


	//----- nvinfo : EIATTR_NUM_BARRIERS
	.align		4
        /*0080*/ 	.byte	0x02, 0x4c
        /*0082*/ 	.byte	0x01
	.zero		1


	//----- nvinfo : EIATTR_MERCURY_ISA_VERSION
	.align		4
        /*0084*/ 	.byte	0x03, 0x5f
        /*0086*/ 	.short	0x0101


	//----- nvinfo : EIATTR_COOP_GROUP_MASK_REGIDS
	.align		4
        /*0088*/ 	.byte	0x04, 0x29
        /*008a*/ 	.short	(.L_269 - .L_268)


	//   ....[0]....
.L_268:
        /*008c*/ 	.word	0xffffffff


	//   ....[1]....
        /*0090*/ 	.word	0xffffffff


	//   ....[2]....
        /*0094*/ 	.word	0xffffffff


	//   ....[3]....
        /*0098*/ 	.word	0xffffffff


	//   ....[4]....
        /*009c*/ 	.word	0xffffffff


	//   ....[5]....
        /*00a0*/ 	.word	0x0500000b


	//   ....[6]....
        /*00a4*/ 	.word	0x0500000b


	//   ....[7]....
        /*00a8*/ 	.word	0x0500000b


	//   ....[8]....
        /*00ac*/ 	.word	0x0500000b


	//   ....[9]....
        /*00b0*/ 	.word	0x0500000b


	//----- nvinfo : EIATTR_COOP_GROUP_INSTR_OFFSETS
	.align		4
.L_269:
        /*00b4*/ 	.byte	0x04, 0x28
        /*00b6*/ 	.short	(.L_271 - .L_270)


	//   ....[0]....
.L_270:
        /*00b8*/ 	.word	0x00001080


	//   ....[1]....
        /*00bc*/ 	.word	0x000010a0


	//   ....[2]....
        /*00c0*/ 	.word	0x000010c0


	//   ....[3]....
        /*00c4*/ 	.word	0x000010e0


	//   ....[4]....
        /*00c8*/ 	.word	0x00001100


	//   ....[5]....
        /*00cc*/ 	.word	0x00001ac0


	//   ....[6]....
        /*00d0*/ 	.word	0x00001b30


	//   ....[7]....
        /*00d4*/ 	.word	0x00001ba0


	//   ....[8]....
        /*00d8*/ 	.word	0x00001c10


	//   ....[9]....
        /*00dc*/ 	.word	0x00001c80


	//----- nvinfo : EIATTR_VRC_CTA_INIT_COUNT
	.align		4
.L_271:
        /*00e0*/ 	.byte	0x02, 0x4a
	.zero		1
	.zero		1


	//----- nvinfo : EIATTR_EXIT_INSTR_OFFSETS
	.align		4
        /*00e4*/ 	.byte	0x04, 0x1c
        /*00e6*/ 	.short	(.L_273 - .L_272)


	//   ....[0]....
.L_272:
        /*00e8*/ 	.word	0x00001220


	//   ....[1]....
        /*00ec*/ 	.word	0x00001600


	//   ....[2]....
        /*00f0*/ 	.word	0x00001a70


	//----- nvinfo : EIATTR_CRS_STACK_SIZE
	.align		4
.L_273:
        /*00f4*/ 	.byte	0x04, 0x1e
        /*00f6*/ 	.short	(.L_275 - .L_274)
.L_274:
        /*00f8*/ 	.word	0x00000000


	//----- nvinfo : EIATTR_CBANK_PARAM_SIZE
	.align		4
.L_275:
        /*00fc*/ 	.byte	0x03, 0x19
        /*00fe*/ 	.short	0x0034


	//----- nvinfo : EIATTR_PARAM_CBANK
	.align		4
        /*0100*/ 	.byte	0x04, 0x0a
        /*0102*/ 	.short	(.L_277 - .L_276)
	.align		4
.L_276:
        /*0104*/ 	.word	index@(.nv.constant0._ZN2at6native46_GLOBAL__N__fbf0e309_13_WeightNorm_cu_b3893b6b32weight_norm_bwd_first_dim_kernelIN3c104HalfEfEEvPT_S6_PKS5_S8_S8_PKT0_i)
        /*0108*/ 	.short	0x0380
        /*010a*/ 	.short	0x0034


	//----- nvinfo : EIATTR_SW_WAR
	.align		4
.L_277:
        /*010c*/ 	.byte	0x04, 0x36
        /*010e*/ 	.short	(.L_279 - .L_278)
.L_278:
        /*0110*/ 	.word	0x00000008
.L_279:


//--------------------- .nv.info._ZN2at6native46_GLOBAL__N__fbf0e309_13_WeightNorm_cu_b3893b6b32weight_norm_bwd_first_dim_kernelIN3c108BFloat16EfEEvPT_S6_PKS5_S8_S8_PKT0_i --------------------------
	.section	.nv.info._ZN2at6native46_GLOBAL__N__fbf0e309_13_WeightNorm_cu_b3893b6b32weight_norm_bwd_first_dim_kernelIN3c108BFloat16EfEEvPT_S6_PKS5_S8_S8_PKT0_i,"",@"SHT_CUDA_INFO"
	.sectionflags	@""
	.align	4


	//----- nvinfo : EIATTR_CUDA_API_VERSION
	.align		4
        /*0000*/ 	.byte	0x04, 0x37
        /*0002*/ 	.short	(.L_281 - .L_280)
.L_280:
        /*0004*/ 	.word	0x00000082


	//----- nvinfo : EIATTR_KPARAM_INFO
	.align		4
.L_281:
        /*0008*/ 	.byte	0x04, 0x17
        /*000a*/ 	.short	(.L_283 - .L_282)
.L_282:
        /*000c*/ 	.word	0x00000000
        /*0010*/ 	.short	0x0006
        /*0012*/ 	.short	0x0030
        /*0014*/ 	.byte	0x00, 0xf0, 0x11, 0x00


	//----- nvinfo : EIATTR_KPARAM_INFO
	.align		4
.L_283:
        /*0018*/ 	.byte	0x04, 0x17
        /*001a*/ 	.short	(.L_285 - .L_284)
.L_284:
        /*001c*/ 	.word	0x00000000
        /*0020*/ 	.short	0x0005
        /*0022*/ 	.short	0x0028
        /*0024*/ 	.byte	0x00, 0xf5, 0x21, 0x00


	//----- nvinfo : EIATTR_KPARAM_INFO
	.align		4
.L_285:
        /*0028*/ 	.byte	0x04, 0x17
        /*002a*/ 	.short	(.L_287 - .L_286)
.L_286:
        /*002c*/ 	.word	0x00000000
        /*0030*/ 	.short	0x0004
        /*0032*/ 	.short	0x0020
        /*0034*/ 	.byte	0x00, 0xf5, 0x21, 0x00


	//----- nvinfo : EIATTR_KPARAM_INFO
	.align		4
.L_287:
        /*0038*/ 	.byte	0x04, 0x17
        /*003a*/ 	.short	(.L_289 - .L_288)
.L_288:
        /*003c*/ 	.word	0x00000000
        /*0040*/ 	.short	0x0003
        /*0042*/ 	.short	0x0018
        /*0044*/ 	.byte	0x00, 0xf5, 0x21, 0x00


	//----- nvinfo : EIATTR_KPARAM_INFO
	.align		4
.L_289:
        /*0048*/ 	.byte	0x04, 0x17
        /*004a*/ 	.short	(.L_291 - .L_290)
.L_290:
        /*004c*/ 	.word	0x00000000
        /*0050*/ 	.short	0x0002
        /*0052*/ 	.short	0x0010
        /*0054*/ 	.byte	0x00, 0xf5, 0x21, 0x00


	//----- nvinfo : EIATTR_KPARAM_INFO
	.align		4
.L_291:
        /*0058*/ 	.byte	0x04, 0x17
        /*005a*/ 	.short	(.L_293 - .L_292)
.L_292:
        /*005c*/ 	.word	0x00000000
        /*0060*/ 	.short	0x0001
        /*0062*/ 	.short	0x0008
        /*0064*/ 	.byte	0x00, 0xf5, 0x21, 0x00


	//----- nvinfo : EIATTR_KPARAM_INFO
	.align		4
.L_293:
        /*0068*/ 	.byte	0x04, 0x17
        /*006a*/ 	.short	(.L_295 - .L_294)
.L_294:
        /*006c*/ 	.word	0x00000000
        /*0070*/ 	.short	0x0000
        /*0072*/ 	.short	0x0000
        /*0074*/ 	.byte	0x00, 0xf5, 0x21, 0x00


	//----- nvinfo : EIATTR_SPARSE_MMA_MASK
	.align		4
.L_295:
        /*0078*/ 	.byte	0x03, 0x50
        /*007a*/ 	.short	0x0000


	//----- nvinfo : EIATTR_MAXREG_COUNT
	.align		4
        /*007c*/ 	.byte	0x03, 0x1b
        /*007e*/ 	.short	0x00ff


	//----- nvinfo : EIATTR_NUM_BARRIERS
	.align		4
        /*0080*/ 	.byte	0x02, 0x4c
        /*0082*/ 	.byte	0x01
	.zero		1


	//----- nvinfo : EIATTR_MERCURY_ISA_VERSION
	.align		4
        /*0084*/ 	.byte	0x03, 0x5f
        /*0086*/ 	.short	0x0101


	//----- nvinfo : EIATTR_COOP_GROUP_MASK_REGIDS
	.align		4
        /*0088*/ 	.byte	0x04, 0x29
        /*008a*/ 	.short	(.L_297 - .L_296)


	//   ....[0]....
.L_296:
        /*008c*/ 	.word	0xffffffff


	//   ....[1]....
        /*0090*/ 	.word	0xffffffff


	//   ....[2]....
        /*0094*/ 	.word	0xffffffff


	//   ....[3]....
        /*0098*/ 	.word	0xffffffff


	//   ....[4]....
        /*009c*/ 	.word	0xffffffff


	//   ....[5]....
        /*00a0*/ 	.word	0x0500000b


	//   ....[6]....
        /*00a4*/ 	.word	0x0500000b


	//   ....[7]....
        /*00a8*/ 	.word	0x0500000b


	//   ....[8]....
        /*00ac*/ 	.word	0x0500000b


	//   ....[9]....
        /*00b0*/ 	.word	0x0500000b


	//----- nvinfo : EIATTR_COOP_GROUP_INSTR_OFFSETS
	.align		4
.L_297:
        /*00b4*/ 	.byte	0x04, 0x28
        /*00b6*/ 	.short	(.L_299 - .L_298)


	//   ....[0]....
.L_298:
        /*00b8*/ 	.word	0x00001080


	//   ....[1]....
        /*00bc*/ 	.word	0x000010a0


	//   ....[2]....
        /*00c0*/ 	.word	0x000010c0


	//   ....[3]....
        /*00c4*/ 	.word	0x000010e0


	//   ....[4]....
        /*00c8*/ 	.word	0x00001100


	//   ....[5]....
        /*00cc*/ 	.word	0x00001ac0


	//   ....[6]....
        /*00d0*/ 	.word	0x00001b30


	//   ....[7]....
        /*00d4*/ 	.word	0x00001ba0


	//   ....[8]....
        /*00d8*/ 	.word	0x00001c10


	//   ....[9]....
        /*00dc*/ 	.word	0x00001c80


	//----- nvinfo : EIATTR_VRC_CTA_INIT_COUNT
	.align		4
.L_299:
        /*00e0*/ 	.byte	0x02, 0x4a
	.zero		1
	.zero		1


	//----- nvinfo : EIATTR_EXIT_INSTR_OFFSETS
	.align		4
        /*00e4*/ 	.byte	0x04, 0x1c
        /*00e6*/ 	.short	(.L_301 - .L_300)


	//   ....[0]....
.L_300:
        /*00e8*/ 	.word	0x00001220


	//   ....[1]....
        /*00ec*/ 	.word	0x00001600


	//   ....[2]....
        /*00f0*/ 	.word	0x00001a70


	//----- nvinfo : EIATTR_CRS_STACK_SIZE
	.align		4
.L_301:
        /*00f4*/ 	.byte	0x04, 0x1e
        /*00f6*/ 	.short	(.L_303 - .L_302)
.L_302:
        /*00f8*/ 	.word	0x00000000


	//----- nvinfo : EIATTR_CBANK_PARAM_SIZE
	.align		4
.L_303:
        /*00fc*/ 	.byte	0x03, 0x19
        /*00fe*/ 	.short	0x0034


	//----- nvinfo : EIATTR_PARAM_CBANK
	.align		4
        /*0100*/ 	.byte	0x04, 0x0a
        /*0102*/ 	.short	(.L_305 - .L_304)
	.align		4
.L_304:
        /*0104*/ 	.word	index@(.nv.constant0._ZN2at6native46_GLOBAL__N__fbf0e309_13_WeightNorm_cu_b3893b6b32weight_norm_bwd_first_dim_kernelIN3c108BFloat16EfEEvPT_S6_PKS5_S8_S8_PKT0_i)
        /*0108*/ 	.short	0x0380
        /*010a*/ 	.short	0x0034


	//----- nvinfo : EIATTR_SW_WAR
	.align		4
.L_305:
        /*010c*/ 	.byte	0x04, 0x36
        /*010e*/ 	.short	(.L_307 - .L_306)
.L_306:
        /*0110*/ 	.word	0x00000008
.L_307:


//--------------------- .nv.info._ZN2at6native46_GLOBAL__N__fbf0e309_13_WeightNorm_cu_b3893b6b32weight_norm_bwd_first_dim_kernelIffEEvPT_S4_PKS3_S6_S6_PKT0_i --------------------------
	.section	.nv.info._ZN2at6native46_GLOBAL__N__fbf0e309_13_WeightNorm_cu_b3893b6b32weight_norm_bwd_first_dim_kernelIffEEvPT_S4_PKS3_S6_S6_PKT0_i,"",@"SHT_CUDA_INFO"
	.sectionflags	@""
	.align	4


	//----- nvinfo : EIATTR_CUDA_API_VERSION
	.align		4
        /*0000*/ 	.byte	0x04, 0x37
        /*0002*/ 	.short	(.L_309 - .L_308)
.L_308:
        /*0004*/ 	.word	0x00000082


	//----- nvinfo : EIATTR_KPARAM_INFO
	.align		4
.L_309:
        /*0008*/ 	.byte	0x04, 0x17
        /*000a*/ 	.short	(.L_311 - .L_310)
.L_310:
        /*000c*/ 	.word	0x00000000
        /*0010*/ 	.short	0x0006
        /*0012*/ 	.short	0x0030
        /*0014*/ 	.byte	0x00, 0xf0, 0x11, 0x00


	//----- nvinfo : EIATTR_KPARAM_INFO
	.align		4
.L_311:
        /*0018*/ 	.byte	0x04, 0x17
        /*001a*/ 	.short	(.L_313 - .L_312)
.L_312:
        /*001c*/ 	.word	0x00000000
        /*0020*/ 	.short	0x0005
        /*0022*/ 	.short	0x0028
        /*0024*/ 	.byte	0x00, 0xf5, 0x21, 0x00


	//----- nvinfo : EIATTR_KPARAM_INFO
	.align		4
.L_313:
        /*0028*/ 	.byte	0x04, 0x17
        /*002a*/ 	.short	(.L_315 - .L_314)
.L_314:
        /*002c*/ 	.word	0x00000000
        /*0030*/ 	.short	0x0004
        /*0032*/ 	.short	0x0020
        /*0034*/ 	.byte	0x00, 0xf5, 0x21, 0x00


	//----- nvinfo : EIATTR_KPARAM_INFO
	.align		4
.L_315:
        /*0038*/ 	.byte	0x04, 0x17
        /*003a*/ 	.short	(.L_317 - .L_316)
.L_316:
        /*003c*/ 	.word	0x00000000
        /*0040*/ 	.short	0x0003
        /*0042*/ 	.short	0x0018
        /*0044*/ 	.byte	0x00, 0xf5, 0x21, 0x00


	//----- nvinfo : EIATTR_KPARAM_INFO
	.align		4
.L_317:
        /*0048*/ 	.byte	0x04, 0x17
        /*004a*/ 	.short	(.L_319 - .L_318)
.L_318:
        /*004c*/ 	.word	0x00000000
        /*0050*/ 	.short	0x0002
        /*0052*/ 	.short	0x0010
        /*0054*/ 	.byte	0x00, 0xf5, 0x21, 0x00


	//----- nvinfo : EIATTR_KPARAM_INFO
	.align		4
.L_319:
        /*0058*/ 	.byte	0x04, 0x17
        /*005a*/ 	.short	(.L_321 - .L_320)
.L_320:
        /*005c*/ 	.word	0x00000000
        /*0060*/ 	.short	0x0001
        /*0062*/ 	.short	0x0008
        /*0064*/ 	.byte	0x00, 0xf5, 0x21, 0x00


	//----- nvinfo : EIATTR_KPARAM_INFO
	.align		4
.L_321:
        /*0068*/ 	.byte	0x04, 0x17
        /*006a*/ 	.short	(.L_323 - .L_322)
.L_322:
        /*006c*/ 	.word	0x00000000
        /*0070*/ 	.short	0x0000
        /*0072*/ 	.short	0x0000
        /*0074*/ 	.byte	0x00, 0xf5, 0x21, 0x00


	//----- nvinfo : EIATTR_SPARSE_MMA_MASK
	.align		4
.L_323:
        /*0078*/ 	.byte	0x03, 0x50
        /*007a*/ 	.short	0x0000


	//----- nvinfo : EIATTR_MAXREG_COUNT
	.align		4
        /*007c*/ 	.byte	0x03, 0x1b
        /*007e*/ 	.short	0x00ff


	//----- nvinfo : EIATTR_NUM_BARRIERS
	.align		4
        /*0080*/ 	.byte	0x02, 0x4c
        /*0082*/ 	.byte	0x01
	.zero		1


	//----- nvinfo : EIATTR_MERCURY_ISA_VERSION
	.align		4
        /*0084*/ 	.byte	0x03, 0x5f
        /*0086*/ 	.short	0x0101


	//----- nvinfo : EIATTR_COOP_GROUP_MASK_REGIDS
	.align		4
        /*0088*/ 	.byte	0x04, 0x29
        /*008a*/ 	.short	(.L_325 - .L_324)


	//   ....[0]....
.L_324:
        /*008c*/ 	.word	0xffffffff


	//   ....[1]....
        /*0090*/ 	.word	0xffffffff


	//   ....[2]....
        /*0094*/ 	.word	0xffffffff


	//   ....[3]....
        /*0098*/ 	.word	0xffffffff


	//   ....[4]....
        /*009c*/ 	.word	0xffffffff


	//   ....[5]....
        /*00a0*/ 	.word	0x0500000a


	//   ....[6]....
        /*00a4*/ 	.word	0x0500000a


	//   ....[7]....
        /*00a8*/ 	.word	0x0500000a


	//   ....[8]....
        /*00ac*/ 	.word	0x0500000a


	//   ....[9]....
        /*00b0*/ 	.word	0x0500000a


	//----- nvinfo : EIATTR_COOP_GROUP_INSTR_OFFSETS
	.align		4
.L_325:
        /*00b4*/ 	.byte	0x04, 0x28
        /*00b6*/ 	.short	(.L_327 - .L_326)


	//   ....[0]....
.L_326:
        /*00b8*/ 	.word	0x00000fe0


	//   ....[1]....
        /*00bc*/ 	.word	0x00001000


	//   ....[2]....
        /*00c0*/ 	.word	0x00001020


	//   ....[3]....
        /*00c4*/ 	.word	0x00001040


	//   ....[4]....
        /*00c8*/ 	.word	0x00001060


	//   ....[5]....
        /*00cc*/ 	.word	0x00001900


	//   ....[6]....
        /*00d0*/ 	.word	0x00001970


	//   ....[7]....
        /*00d4*/ 	.word	0x000019e0


	//   ....[8]....
        /*00d8*/ 	.word	0x00001a50


	//   ....[9]....
        /*00dc*/ 	.word	0x00001ac0


	//----- nvinfo : EIATTR_VRC_CTA_INIT_COUNT
	.align		4
.L_327:
        /*00e0*/ 	.byte	0x02, 0x4a
	.zero		1
	.zero		1


	//----- nvinfo : EIATTR_EXIT_INSTR_OFFSETS
	.align		4
        /*00e4*/ 	.byte	0x04, 0x1c
        /*00e6*/ 	.short	(.L_329 - .L_328)


	//   ....[0]....
.L_328:
        /*00e8*/ 	.word	0x00001170


	//   ....[1]....
        /*00ec*/ 	.word	0x00001510


	//   ....[2]....
        /*00f0*/ 	.word	0x000018b0


	//----- nvinfo : EIATTR_CRS_STACK_SIZE
	.align		4
.L_329:
        /*00f4*/ 	.byte	0x04, 0x1e
        /*00f6*/ 	.short	(.L_331 - .L_330)
.L_330:
        /*00f8*/ 	.word	0x00000000


	//----- nvinfo : EIATTR_CBANK_PARAM_SIZE
	.align		4
.L_331:
        /*00fc*/ 	.byte	0x03, 0x19
        /*00fe*/ 	.short	0x0034


	//----- nvinfo : EIATTR_PARAM_CBANK
	.align		4
        /*0100*/ 	.byte	0x04, 0x0a
        /*0102*/ 	.short	(.L_333 - .L_332)
	.align		4
.L_332:
        /*0104*/ 	.word	index@(.nv.constant0._ZN2at6native46_GLOBAL__N__fbf0e309_13_WeightNorm_cu_b3893b6b32weight_norm_bwd_first_dim_kernelIffEEvPT_S4_PKS3_S6_S6_PKT0_i)
        /*0108*/ 	.short	0x0380
        /*010a*/ 	.short	0x0034


	//----- nvinfo : EIATTR_SW_WAR
	.align		4
.L_333:
        /*010c*/ 	.byte	0x04, 0x36
        /*010e*/ 	.short	(.L_335 - .L_334)
.L_334:
        /*0110*/ 	.word	0x00000008
.L_335:


//--------------------- .nv.info._ZN2at6native46_GLOBAL__N__fbf0e309_13_WeightNorm_cu_b3893b6b32weight_norm_bwd_first_dim_kernelIddEEvPT_S4_PKS3_S6_S6_PKT0_i --------------------------
	.section	.nv.info._ZN2at6native46_GLOBAL__N__fbf0e309_13_WeightNorm_cu_b3893b6b32weight_norm_bwd_first_dim_kernelIddEEvPT_S4_PKS3_S6_S6_PKT0_i,"",@"SHT_CUDA_INFO"
	.sectionflags	@""
	.align	4


	//----- nvinfo : EIATTR_CUDA_API_VERSION
	.align		4
        /*0000*/ 	.byte	0x04, 0x37
        /*0002*/ 	.short	(.L_337 - .L_336)
.L_336:
        /*0004*/ 	.word	0x00000082


	//----- nvinfo : EIATTR_KPARAM_INFO
	.align		4
.L_337:
        /*0008*/ 	.byte	0x04, 0x17
        /*000a*/ 	.short	(.L_339 - .L_338)
.L_338:
        /*000c*/ 	.word	0x00000000
        /*0010*/ 	.short	0x0006
        /*0012*/ 	.short	0x0030
        /*0014*/ 	.byte	0x00, 0xf0, 0x11, 0x00


	//----- nvinfo : EIATTR_KPARAM_INFO
	.align		4
.L_339:
        /*0018*/ 	.byte	0x04, 0x17
        /*001a*/ 	.short	(.L_341 - .L_340)
.L_340:
        /*001c*/ 	.word	0x00000000
        /*0020*/ 	.short	0x0005
        /*0022*/ 	.short	0x0028
        /*0024*/ 	.byte	0x00, 0xf5, 0x21, 0x00


	//----- nvinfo : EIATTR_KPARAM_INFO
	.align		4
.L_341:
        /*0028*/ 	.byte	0x04, 0x17
        /*002a*/ 	.short	(.L_343 - .L_342)
.L_342:
        /*002c*/ 	.word	0x00000000
        /*0030*/ 	.short	0x0004
        /*0032*/ 	.short	0x0020
        /*0034*/ 	.byte	0x00, 0xf5, 0x21, 0x00


	//----- nvinfo : EIATTR_KPARAM_INFO
	.align		4
.L_343:
        /*0038*/ 	.byte	0x04, 0x17
        /*003a*/ 	.short	(.L_345 - .L_344)
.L_344:
        /*003c*/ 	.word	0x00000000
        /*0040*/ 	.short	0x0003
        /*0042*/ 	.short	0x0018
        /*0044*/ 	.byte	0x00, 0xf5, 0x21, 0x00


	//----- nvinfo : EIATTR_KPARAM_INFO
	.align		4
.L_345:
        /*0048*/ 	.byte	0x04, 0x17
        /*004a*/ 	.short	(.L_347 - .L_346)
.L_346:
        /*004c*/ 	.word	0x00000000
        /*0050*/ 	.short	0x0002
        /*0052*/ 	.short	0x0010
        /*0054*/ 	.byte	0x00, 0xf5, 0x21, 0x00


	//----- nvinfo : EIATTR_KPARAM_INFO
	.align		4
.L_347:
        /*0058*/ 	.byte	0x04, 0x17
        /*005a*/ 	.short	(.L_349 - .L_348)
.L_348:
        /*005c*/ 	.word	0x00000000
        /*0060*/ 	.short	0x0001
        /*0062*/ 	.short	0x0008
        /*0064*/ 	.byte	0x00, 0xf5, 0x21, 0x00


	//----- nvinfo : EIATTR_KPARAM_INFO
	.align		4
.L_349:
        /*0068*/ 	.byte	0x04, 0x17
        /*006a*/ 	.short	(.L_351 - .L_350)
.L_350:
        /*006c*/ 	.word	0x00000000
        /*0070*/ 	.short	0x0000
        /*0072*/ 	.short	0x0000
        /*0074*/ 	.byte	0x00, 0xf5, 0x21, 0x00


	//----- nvinfo : EIATTR_SPARSE_MMA_MASK
	.align		4
.L_351:
        /*0078*/ 	.byte	0x03, 0x50
        /*007a*/ 	.short	0x0000


	//----- nvinfo : EIATTR_MAXREG_COUNT
	.align		4
        /*007c*/ 	.byte	0x03, 0x1b
        /*007e*/ 	.short	0x00ff


	//----- nvinfo : EIATTR_NUM_BARRIERS
	.align		4
        /*0080*/ 	.byte	0x02, 0x4c
        /*0082*/ 	.byte	0x01
	.zero		1


	//----- nvinfo : EIATTR_MERCURY_ISA_VERSION
	.align		4
        /*0084*/ 	.byte	0x03, 0x5f
        /*0086*/ 	.short	0x0101


	//----- nvinfo : EIATTR_COOP_GROUP_MASK_REGIDS
	.align		4
        /*0088*/ 	.byte	0x04, 0x29
        /*008a*/ 	.short	(.L_353 - .L_352)


	//   ....[0]....
.L_352:
        /*008c*/ 	.word	0xffffffff


	//   ....[1]....
        /*0090*/ 	.word	0xffffffff


	//   ....[2]....
        /*0094*/ 	.word	0xffffffff


	//   ....[3]....
        /*0098*/ 	.word	0xffffffff


	//   ....[4]....
        /*009c*/ 	.word	0xffffffff


	//   ....[5]....
        /*00a0*/ 	.word	0xffffffff


	//   ....[6]....
        /*00a4*/ 	.word	0xffffffff


	//   ....[7]....
        /*00a8*/ 	.word	0xffffffff


	//   ....[8]....
        /*00ac*/ 	.word	0xffffffff


	//   ....[9]....
        /*00b0*/ 	.word	0xffffffff


	//   ....[10]....
        /*00b4*/ 	.word	0x05000000


	//   ....[11]....
        /*00b8*/ 	.word	0x05000000


	//   ....[12]....
        /*00bc*/ 	.word	0x05000000


	//   ....[13]....
        /*00c0*/ 	.word	0x05000000


	//   ....[14]....
        /*00c4*/ 	.word	0x05000000


	//   ....[15]....
        /*00c8*/ 	.word	0x05000000


	//   ....[16]....
        /*00cc*/ 	.word	0x05000000


	//   ....[17]....
        /*00d0*/ 	.word	0x05000000


	//   ....[18]....
        /*00d4*/ 	.word	0x05000000


	//   ....[19]....
        /*00d8*/ 	.word	0x05000000


	//----- nvinfo : EIATTR_COOP_GROUP_INSTR_OFFSETS
	.align		4
.L_353:
        /*00dc*/ 	.byte	0x04, 0x28
        /*00de*/ 	.short	(.L_355 - .L_354)


	//   ....[0]....
.L_354:
        /*00e0*/ 	.word	0x00000fe0


	//   ....[1]....
        /*00e4*/ 	.word	0x00000ff0


	//   ....[2]....
        /*00e8*/ 	.word	0x00001010


	//   ....[3]....
        /*00ec*/ 	.word	0x00001020


	//   ....[4]....
        /*00f0*/ 	.word	0x00001060


	//   ....[5]....
        /*00f4*/ 	.word	0x00001070


	//   ....[6]....
        /*00f8*/ 	.word	0x000010b0


	//   ....[7]....
        /*00fc*/ 	.word	0x000010c0


	//   ....[8]....
        /*0100*/ 	.word	0x000010e0


	//   ....[9]....
        /*0104*/ 	.word	0x000010f0


	//   ....[10]....
        /*0108*/ 	.word	0x00001a90


	//   ....[11]....
        /*010c*/ 	.word	0x00001ae0


	//   ....[12]....
        /*0110*/ 	.word	0x00001b50


	//   ....[13]....
        /*0114*/ 	.word	0x00001ba0


	//   ....[14]....
        /*0118*/ 	.word	0x00001c10


	//   ....[15]....
        /*011c*/ 	.word	0x00001c60


	//   ....[16]....
        /*0120*/ 	.word	0x00001cd0


	//   ....[17]....
        /*0124*/ 	.word	0x00001d20


	//   ....[18]....
        /*0128*/ 	.word	0x00001d90


	//   ....[19]....
        /*012c*/ 	.word	0x00001de0


	//----- nvinfo : EIATTR_VRC_CTA_INIT_COUNT
	.align		4
.L_355:
        /*0130*/ 	.byte	0x02, 0x4a
	.zero		1
	.zero		1


	//----- nvinfo : EIATTR_EXIT_INSTR_OFFSETS
	.align		4
        /*0134*/ 	.byte	0x04, 0x1c
        /*0136*/ 	.short	(.L_357 - .L_356)


	//   ....[0]....
.L_356:
        /*0138*/ 	.word	0x000012f0


	//   ....[1]....
        /*013c*/ 	.word	0x00001690


	//   ....[2]....
        /*0140*/ 	.word	0x00001a30


	//----- nvinfo : EIATTR_CRS_STACK_SIZE
	.align		4
.L_357:
        /*0144*/ 	.byte	0x04, 0x1e
        /*0146*/ 	.short	(.L_359 - .L_358)
.L_358:
        /*0148*/ 	.word	0x00000000


	//----- nvinfo : EIATTR_CBANK_PARAM_SIZE
	.align		4
.L_359:
        /*014c*/ 	.byte	0x03, 0x19
        /*014e*/ 	.short	0x0034


	//----- nvinfo : EIATTR_PARAM_CBANK
	.align		4
        /*0150*/ 	.byte	0x04, 0x0a
        /*0152*/ 	.short	(.L_361 - .L_360)
	.align		4
.L_360:
        /*0154*/ 	.word	index@(.nv.constant0._ZN2at6native46_GLOBAL__N__fbf0e309_13_WeightNorm_cu_b3893b6b32weight_norm_bwd_first_dim_kernelIddEEvPT_S4_PKS3_S6_S6_PKT0_i)
        /*0158*/ 	.short	0x0380
        /*015a*/ 	.short	0x0034


	//----- nvinfo : EIATTR_SW_WAR
	.align		4
.L_361:
        /*015c*/ 	.byte	0x04, 0x36
        /*015e*/ 	.short	(.L_363 - .L_362)
.L_362:
        /*0160*/ 	.word	0x00000008
.L_363:


//--------------------- .nv.info._ZN2at6native46_GLOBAL__N__fbf0e309_13_WeightNorm_cu_b3893b6b31weight_norm_fwd_last_dim_kernelIN3c104HalfEfEEvPT_PT0_PKS5_SA_ii --------------------------
	.section	.nv.info._ZN2at6native46_GLOBAL__N__fbf0e309_13_WeightNorm_cu_b3893b6b31weight_norm_fwd_last_dim_kernelIN3c104HalfEfEEvPT_PT0_PKS5_SA_ii,"",@"SHT_CUDA_INFO"
	.sectionflags	@""
	.align	4


	//----- nvinfo : EIATTR_CUDA_API_VERSION
	.align		4
        /*0000*/ 	.byte	0x04, 0x37
        /*0002*/ 	.short	(.L_365 - .L_364)
.L_364:
        /*0004*/ 	.word	0x00000082


	//----- nvinfo : EIATTR_KPARAM_INFO
	.align		4
.L_365:
        /*0008*/ 	.byte	0x04, 0x17
        /*000a*/ 	.short	(.L_367 - .L_366)
.L_366:
        /*000c*/ 	.word	0x00000000
        /*0010*/ 	.short	0x0005
        /*0012*/ 	.short	0x0024
        /*0014*/ 	.byte	0x00, 0xf0, 0x11, 0x00


	//----- nvinfo : EIATTR_KPARAM_INFO
	.align		4
.L_367:
        /*0018*/ 	.byte	0x04, 0x17
        /*001a*/ 	.short	(.L_369 - .L_368)
.L_368:
        /*001c*/ 	.word	0x00000000
        /*0020*/ 	.short	0x0004
        /*0022*/ 	.short	0x0020
        /*0024*/ 	.byte	0x00, 0xf0, 0x11, 0x00


	//----- nvinfo : EIATTR_KPARAM_INFO
	.align		4
.L_369:
        /*0028*/ 	.byte	0x04, 0x17
        /*002a*/ 	.short	(.L_371 - .L_370)
.L_370:
        /*002c*/ 	.word	0x00000000
        /*0030*/ 	.short	0x0003
        /*0032*/ 	.short	0x0018
        /*0034*/ 	.byte	0x00, 0xf5, 0x21, 0x00


	//----- nvinfo : EIATTR_KPARAM_INFO
	.align		4
.L_371:
        /*0038*/ 	.byte	0x04, 0x17
        /*003a*/ 	.short	(.L_373 - .L_372)
.L_372:
        /*003c*/ 	.word	0x00000000
        /*0040*/ 	.short	0x0002
        /*0042*/ 	.short	0x0010
        /*0044*/ 	.byte	0x00, 0xf5, 0x21, 0x00


	//----- nvinfo : EIATTR_KPARAM_INFO
	.align		4
.L_373:
        /*0048*/ 	.byte	0x04, 0x17
        /*004a*/ 	.short	(.L_375 - .L_374)
.L_374:
        /*004c*/ 	.word	0x00000000
        /*0050*/ 	.short	0x0001
        /*0052*/ 	.short	0x0008
        /*0054*/ 	.byte	0x00, 0xf5, 0x21, 0x00


	//----- nvinfo : EIATTR_KPARAM_INFO
	.align		4
.L_375:
        /*0058*/ 	.byte	0x04, 0x17
        /*005a*/ 	.short	(.L_377 - .L_376)
.L_376:
        /*005c*/ 	.word	0x00000000
        /*0060*/ 	.short	0x0000
        /*0062*/ 	.short	0x0000
        /*0064*/ 	.byte	0x00, 0xf5, 0x21, 0x00


	//----- nvinfo : EIATTR_SPARSE_MMA_MASK
	.align		4
.L_377:
        /*0068*/ 	.byte	0x03, 0x50
        /*006a*/ 	.short	0x0000


	//----- nvinfo : EIATTR_MAXREG_COUNT
	.align		4
        /*006c*/ 	.byte	0x03, 0x1b
        /*006e*/ 	.short	0x00ff


	//----- nvinfo : EIATTR_NUM_BARRIERS
	.align		4
        /*0070*/ 	.byte	0x02, 0x4c
        /*0072*/ 	.byte	0x01
	.zero		1


	//----- nvinfo : EIATTR_MERCURY_ISA_VERSION
	.align		4
        /*0074*/ 	.byte	0x03, 0x5f
        /*0076*/ 	.short	0x0101


	//----- nvinfo : EIATTR_COOP_GROUP_MASK_REGIDS
	.align		4
        /*0078*/ 	.byte	0x04, 0x29
        /*007a*/ 	.short	(.L_379 - .L_378)


	//   ....[0]....
.L_378:
        /*007c*/ 	.word	0xffffffff


	//----- nvinfo : EIATTR_COOP_GROUP_INSTR_OFFSETS
	.align		4
.L_379:
        /*0080*/ 	.byte	0x04, 0x28
        /*0082*/ 	.short	(.L_381 - .L_380)


	//   ....[0]....
.L_380:
        /*0084*/ 	.word	0x00000bc0


	//----- nvinfo : EIATTR_VRC_CTA_INIT_COUNT
	.align		4
.L_381:
        /*0088*/ 	.byte	0x02, 0x4a
	.zero		1
	.zero		1


	//----- nvinfo : EIATTR_EXIT_INSTR_OFFSETS
	.align		4
        /*008c*/ 	.byte	0x04, 0x1c
        /*008e*/ 	.short	(.L_383 - .L_382)


	//   ....[0]....
.L_382:
        /*0090*/ 	.word	0x00000d20


	//   ....[1]....
        /*0094*/ 	.word	0x00000e40


	//----- nvinfo : EIATTR_CRS_STACK_SIZE
	.align		4
.L_383:
        /*0098*/ 	.byte	0x04, 0x1e
        /*009a*/ 	.short	(.L_385 - .L_384)
.L_384:
        /*009c*/ 	.word	0x00000000


	//----- nvinfo : EIATTR_CBANK_PARAM_SIZE
	.align		4
.L_385:
        /*00a0*/ 	.byte	0x03, 0x19
        /*00a2*/ 	.short	0x0028


	//----- nvinfo : EIATTR_PARAM_CBANK
	.align		4
        /*00a4*/ 	.byte	0x04, 0x0a
        /*00a6*/ 	.short	(.L_387 - .L_386)
	.align		4
.L_386:
        /*00a8*/ 	.word	index@(.nv.constant0._ZN2at6native46_GLOBAL__N__fbf0e309_13_WeightNorm_cu_b3893b6b31weight_norm_fwd_last_dim_kernelIN3c104HalfEfEEvPT_PT0_PKS5_SA_ii)
        /*00ac*/ 	.short	0x0380
        /*00ae*/ 	.short	0x0028


	//----- nvinfo : EIATTR_SW_WAR
	.align		4
.L_387:
        /*00b0*/ 	.byte	0x04, 0x36
        /*00b2*/ 	.short	(.L_389 - .L_388)
.L_388:
        /*00b4*/ 	.word	0x00000008
.L_389:


//--------------------- .nv.info._ZN2at6native46_GLOBAL__N__fbf0e309_13_WeightNorm_cu_b3893b6b31weight_norm_fwd_last_dim_kernelIN3c108BFloat16EfEEvPT_PT0_PKS5_SA_ii --------------------------
	.section	.nv.info._ZN2at6native46_GLOBAL__N__fbf0e309_13_WeightNorm_cu_b3893b6b31weight_norm_fwd_last_dim_kernelIN3c108BFloat16EfEEvPT_PT0_PKS5_SA_ii,"",@"SHT_CUDA_INFO"
	.sectionflags	@""
	.align	4


	//----- nvinfo : EIATTR_CUDA_API_VERSION
	.align		4
        /*0000*/ 	.byte	0x04, 0x37
        /*0002*/ 	.short	(.L_391 - .L_390)
.L_390:
        /*0004*/ 	.word	0x00000082


	//----- nvinfo : EIATTR_KPARAM_INFO
	.align		4
.L_391:
        /*0008*/ 	.byte	0x04, 0x17
        /*000a*/ 	.short	(.L_393 - .L_392)
.L_392:
        /*000c*/ 	.word	0x00000000
        /*0010*/ 	.short	0x0005
        /*0012*/ 	.short	0x0024
        /*0014*/ 	.byte	0x00, 0xf0, 0x11, 0x00


	//----- nvinfo : EIATTR_KPARAM_INFO
	.align		4
.L_393:
        /*0018*/ 	.byte	0x04, 0x17
        /*001a*/ 	.short	(.L_395 - .L_394)
.L_394:
        /*001c*/ 	.word	0x00000000
        /*0020*/ 	.short	0x0004
        /*0022*/ 	.short	0x0020
        /*0024*/ 	.byte	0x00, 0xf0, 0x11, 0x00


	//----- nvinfo : EIATTR_KPARAM_INFO
	.align		4
.L_395:
        /*0028*/ 	.byte	0x04, 0x17
        /*002a*/ 	.short	(.L_397 - .L_396)
.L_396:
        /*002c*/ 	.word	0x00000000
        /*0030*/ 	.short	0x0003
        /*0032*/ 	.short	0x0018
        /*0034*/ 	.byte	0x00, 0xf5, 0x21, 0x00


	//----- nvinfo : EIATTR_KPARAM_INFO
	.align		4
.L_397:
        /*0038*/ 	.byte	0x04, 0x17
        /*003a*/ 	.short	(.L_399 - .L_398)
.L_398:
        /*003c*/ 	.word	0x00000000
        /*0040*/ 	.short	0x0002
        /*0042*/ 	.short	0x0010
        /*0044*/ 	.byte	0x00, 0xf5, 0x21, 0x00


	//----- nvinfo : EIATTR_KPARAM_INFO
	.align		4
.L_399:
        /*0048*/ 	.byte	0x04, 0x17
        /*004a*/ 	.short	(.L_401 - .L_400)
.L_400:
        /*004c*/ 	.word	0x00000000
        /*0050*/ 	.short	0x0001
        /*0052*/ 	.short	0x0008
        /*0054*/ 	.byte	0x00, 0xf5, 0x21, 0x00


	//----- nvinfo : EIATTR_KPARAM_INFO
	.align		4
.L_401:
        /*0058*/ 	.byte	0x04, 0x17
        /*005a*/ 	.short	(.L_403 - .L_402)
.L_402:
        /*005c*/ 	.word	0x00000000
        /*0060*/ 	.short	0x0000
        /*0062*/ 	.short	0x0000
        /*0064*/ 	.byte	0x00, 0xf5, 0x21, 0x00


	//----- nvinfo : EIATTR_SPARSE_MMA_MASK
	.align		4
.L_403:
        /*0068*/ 	.byte	0x03, 0x50
        /*006a*/ 	.short	0x0000


	//----- nvinfo : EIATTR_MAXREG_COUNT
	.align		4
        /*006c*/ 	.byte	0x03, 0x1b
        /*006e*/ 	.short	0x00ff


	//----- nvinfo : EIATTR_NUM_BARRIERS
	.align		4
        /*0070*/ 	.byte	0x02, 0x4c
        /*0072*/ 	.byte	0x01
	.zero		1


	//----- nvinfo : EIATTR_MERCURY_ISA_VERSION
	.align		4
        /*0074*/ 	.byte	0x03, 0x5f
        /*0076*/ 	.short	0x0101


	//----- nvinfo : EIATTR_COOP_GROUP_MASK_REGIDS
	.align		4
        /*0078*/ 	.byte	0x04, 0x29
        /*007a*/ 	.short	(.L_405 - .L_404)


	//   ....[0]....
.L_404:
        /*007c*/ 	.word	0xffffffff


	//----- nvinfo : EIATTR_COOP_GROUP_INSTR_OFFSETS
	.align		4
.L_405:
        /*0080*/ 	.byte	0x04, 0x28
        /*0082*/ 	.short	(.L_407 - .L_406)


	//   ....[0]....
.L_406:
        /*0084*/ 	.word	0x00000bc0


	//----- nvinfo : EIATTR_VRC_CTA_INIT_COUNT
	.align		4
.L_407:
        /*0088*/ 	.byte	0x02, 0x4a
	.zero		1
	.zero		1


	//----- nvinfo : EIATTR_EXIT_INSTR_OFFSETS
	.align		4
        /*008c*/ 	.byte	0x04, 0x1c
        /*008e*/ 	.short	(.L_409 - .L_408)


	//   ....[0]....
.L_408:
        /*0090*/ 	.word	0x00000d20


	//   ....[1]....
        /*0094*/ 	.word	0x00000e40


	//----- nvinfo : EIATTR_CRS_STACK_SIZE
	.align		4
.L_409:
        /*0098*/ 	.byte	0x04, 0x1e
        /*009a*/ 	.short	(.L_411 - .L_410)
.L_410:
        /*009c*/ 	.word	0x00000000


	//----- nvinfo : EIATTR_CBANK_PARAM_SIZE
	.align		4
.L_411:
        /*00a0*/ 	.byte	0x03, 0x19
        /*00a2*/ 	.short	0x0028


	//----- nvinfo : EIATTR_PARAM_CBANK
	.align		4
        /*00a4*/ 	.byte	0x04, 0x0a
        /*00a6*/ 	.short	(.L_413 - .L_412)
	.align		4
.L_412:
        /*00a8*/ 	.word	index@(.nv.constant0._ZN2at6native46_GLOBAL__N__fbf0e309_13_WeightNorm_cu_b3893b6b31weight_norm_fwd_last_dim_kernelIN3c108BFloat16EfEEvPT_PT0_PKS5_SA_ii)
        /*00ac*/ 	.short	0x0380
        /*00ae*/ 	.short	0x0028


	//----- nvinfo : EIATTR_SW_WAR
	.align		4
.L_413:
        /*00b0*/ 	.byte	0x04, 0x36
        /*00b2*/ 	.short	(.L_415 - .L_414)
.L_414:
        /*00b4*/ 	.word	0x00000008
.L_415:


//--------------------- .nv.info._ZN2at6native46_GLOBAL__N__fbf0e309_13_WeightNorm_cu_b3893b6b31weight_norm_fwd_last_dim_kernelIffEEvPT_PT0_PKS3_S8_ii --------------------------
	.section	.nv.info._ZN2at6native46_GLOBAL__N__fbf0e309_13_WeightNorm_cu_b3893b6b31weight_norm_fwd_last_dim_kernelIffEEvPT_PT0_PKS3_S8_ii,"",@"SHT_CUDA_INFO"
	.sectionflags	@""
	.align	4


	//----- nvinfo : EIATTR_CUDA_API_VERSION
	.align		4
        /*0000*/ 	.byte	0x04, 0x37
        /*0002*/ 	.short	(.L_417 - .L_416)
.L_416:
        /*0004*/ 	.word	0x00000082


	//----- nvinfo : EIATTR_KPARAM_INFO
	.align		4
.L_417:
        /*0008*/ 	.byte	0x04, 0x17
        /*000a*/ 	.short	(.L_419 - .L_418)
.L_418:
        /*000c*/ 	.word	0x00000000
        /*0010*/ 	.short	0x0005
        /*0012*/ 	.short	0x0024
        /*0014*/ 	.byte	0x00, 0xf0, 0x11, 0x00


	//----- nvinfo : EIATTR_KPARAM_INFO
	.align		4
.L_419:
        /*0018*/ 	.byte	0x04, 0x17
        /*001a*/ 	.short	(.L_421 - .L_420)
.L_420:
        /*001c*/ 	.word	0x00000000
        /*0020*/ 	.short	0x0004
        /*0022*/ 	.short	0x0020
        /*0024*/ 	.byte	0x00, 0xf0, 0x11, 0x00


	//----- nvinfo : EIATTR_KPARAM_INFO
	.align		4
.L_421:
        /*0028*/ 	.byte	0x04, 0x17
        /*002a*/ 	.short	(.L_423 - .L_422)
.L_422:
        /*002c*/ 	.word	0x00000000
        /*0030*/ 	.short	0x0003
        /*0032*/ 	.short	0x0018
        /*0034*/ 	.byte	0x00, 0xf5, 0x21, 0x00


	//----- nvinfo : EIATTR_KPARAM_INFO
	.align		4
.L_423:
        /*0038*/ 	.byte	0x04, 0x17
        /*003a*/ 	.short	(.L_425 - .L_424)
.L_424:
        /*003c*/ 	.word	0x00000000
        /*0040*/ 	.short	0x0002
        /*0042*/ 	.short	0x0010
        /*0044*/ 	.byte	0x00, 0xf5, 0x21, 0x00


	//----- nvinfo : EIATTR_KPARAM_INFO
	.align		4
.L_425:
        /*0048*/ 	.byte	0x04, 0x17
        /*004a*/ 	.short	(.L_427 - .L_426)
.L_426:
        /*004c*/ 	.word	0x00000000
        /*0050*/ 	.short	0x0001
        /*0052*/ 	.short	0x0008
        /*0054*/ 	.byte	0x00, 0xf5, 0x21, 0x00


	//----- nvinfo : EIATTR_KPARAM_INFO
	.align		4
.L_427:
        /*0058*/ 	.byte	0x04, 0x17
        /*005a*/ 	.short	(.L_429 - .L_428)
.L_428:
        /*005c*/ 	.word	0x00000000
        /*0060*/ 	.short	0x0000
        /*0062*/ 	.short	0x0000
        /*0064*/ 	.byte	0x00, 0xf5, 0x21, 0x00


	//----- nvinfo : EIATTR_SPARSE_MMA_MASK
	.align		4
.L_429:
        /*0068*/ 	.byte	0x03, 0x50
        /*006a*/ 	.short	0x0000


	//----- nvinfo : EIATTR_MAXREG_COUNT
	.align		4
        /*006c*/ 	.byte	0x03, 0x1b
        /*006e*/ 	.short	0x00ff


	//----- nvinfo : EIATTR_NUM_BARRIERS
	.align		4
        /*0070*/ 	.byte	0x02, 0x4c
        /*0072*/ 	.byte	0x01
	.zero		1


	//----- nvinfo : EIATTR_MERCURY_ISA_VERSION
	.align		4
        /*0074*/ 	.byte	0x03, 0x5f
        /*0076*/ 	.short	0x0101


	//----- nvinfo : EIATTR_COOP_GROUP_MASK_REGIDS
	.align		4
        /*0078*/ 	.byte	0x04, 0x29
        /*007a*/ 	.short	(.L_431 - .L_430)


	//   ....[0]....
.L_430:
        /*007c*/ 	.word	0xffffffff


	//----- nvinfo : EIATTR_COOP_GROUP_INSTR_OFFSETS
	.align		4
.L_431:
        /*0080*/ 	.byte	0x04, 0x28
        /*0082*/ 	.short	(.L_433 - .L_432)


	//   ....[0]....
.L_432:
        /*0084*/ 	.word	0x00000bb0


	//----- nvinfo : EIATTR_VRC_CTA_INIT_COUNT
	.align		4
.L_433:
        /*0088*/ 	.byte	0x02, 0x4a
	.zero		1
	.zero		1


	//----- nvinfo : EIATTR_EXIT_INSTR_OFFSETS
	.align		4
        /*008c*/ 	.byte	0x04, 0x1c
        /*008e*/ 	.short	(.L_435 - .L_434)


	//   ....[0]....
.L_434:
        /*0090*/ 	.word	0x00000d10


	//   ....[1]....
        /*0094*/ 	.word	0x00000e00


	//----- nvinfo : EIATTR_CRS_STACK_SIZE
	.align		4
.L_435:
        /*0098*/ 	.byte	0x04, 0x1e
        /*009a*/ 	.short	(.L_437 - .L_436)
.L_436:
        /*009c*/ 	.word	0x00000000


	//----- nvinfo : EIATTR_CBANK_PARAM_SIZE
	.align		4
.L_437:
        /*00a0*/ 	.byte	0x03, 0x19
        /*00a2*/ 	.short	0x0028


	//----- nvinfo : EIATTR_PARAM_CBANK
	.align		4
        /*00a4*/ 	.byte	0x04, 0x0a
        /*00a6*/ 	.short	(.L_439 - .L_438)
	.align		4
.L_438:
        /*00a8*/ 	.word	index@(.nv.constant0._ZN2at6native46_GLOBAL__N__fbf0e309_13_WeightNorm_cu_b3893b6b31weight_norm_fwd_last_dim_kernelIffEEvPT_PT0_PKS3_S8_ii)
        /*00ac*/ 	.short	0x0380
        /*00ae*/ 	.short	0x0028


	//----- nvinfo : EIATTR_SW_WAR
	.align		4
.L_439:
        /*00b0*/ 	.byte	0x04, 0x36
        /*00b2*/ 	.short	(.L_441 - .L_440)
.L_440:
        /*00b4*/ 	.word	0x00000008
.L_441:


//--------------------- .nv.info._ZN2at6native46_GLOBAL__N__fbf0e309_13_WeightNorm_cu_b3893b6b31weight_norm_fwd_last_dim_kernelIddEEvPT_PT0_PKS3_S8_ii --------------------------
	.section	.nv.info._ZN2at6native46_GLOBAL__N__fbf0e309_13_WeightNorm_cu_b3893b6b31weight_norm_fwd_last_dim_kernelIddEEvPT_PT0_PKS3_S8_ii,"",@"SHT_CUDA_INFO"
	.sectionflags	@""
	.align	4


	//----- nvinfo : EIATTR_CUDA_API_VERSION
	.align		4
        /*0000*/ 	.byte	0x04, 0x37
        /*0002*/ 	.short	(.L_443 - .L_442)
.L_442:
        /*0004*/ 	.word	0x00000082


	//----- nvinfo : EIATTR_KPARAM_INFO
	.align		4
.L_443:
        /*0008*/ 	.byte	0x04, 0x17
        /*000a*/ 	.short	(.L_445 - .L_444)
.L_444:
        /*000c*/ 	.word	0x00000000
        /*0010*/ 	.short	0x0005
        /*0012*/ 	.short	0x0024
        /*0014*/ 	.byte	0x00, 0xf0, 0x11, 0x00


	//----- nvinfo : EIATTR_KPARAM_INFO
	.align		4
.L_445:
        /*0018*/ 	.byte	0x04, 0x17
        /*001a*/ 	.short	(.L_447 - .L_446)
.L_446:
        /*001c*/ 	.word	0x00000000
        /*0020*/ 	.short	0x0004
        /*0022*/ 	.short	0x0020
        /*0024*/ 	.byte	0x00, 0xf0, 0x11, 0x00


	//----- nvinfo : EIATTR_KPARAM_INFO
	.align		4
.L_447:
        /*0028*/ 	.byte	0x04, 0x17
        /*002a*/ 	.short	(.L_449 - .L_448)
.L_448:
        /*002c*/ 	.word	0x00000000
        /*0030*/ 	.short	0x0003
        /*0032*/ 	.short	0x0018
        /*0034*/ 	.byte	0x00, 0xf5, 0x21, 0x00


	//----- nvinfo : EIATTR_KPARAM_INFO
	.align		4
.L_449:
        /*0038*/ 	.byte	0x04, 0x17
        /*003a*/ 	.short	(.L_451 - .L_450)
.L_450:
        /*003c*/ 	.word	0x00000000
        /*0040*/ 	.short	0x0002
        /*0042*/ 	.short	0x0010
        /*0044*/ 	.byte	0x00, 0xf5, 0x21, 0x00


	//----- nvinfo : EIATTR_KPARAM_INFO
	.align		4
.L_451:
        /*0048*/ 	.byte	0x04, 0x17
        /*004a*/ 	.short	(.L_453 - .L_452)
.L_452:
        /*004c*/ 	.word	0x00000000
        /*0050*/ 	.short	0x0001
        /*0052*/ 	.short	0x0008
        /*0054*/ 	.byte	0x00, 0xf5, 0x21, 0x00


	//----- nvinfo : EIATTR_KPARAM_INFO
	.align		4
.L_453:
        /*0058*/ 	.byte	0x04, 0x17
        /*005a*/ 	.short	(.L_455 - .L_454)
.L_454:
        /*005c*/ 	.word	0x00000000
        /*0060*/ 	.short	0x0000
        /*0062*/ 	.short	0x0000
        /*0064*/ 	.byte	0x00, 0xf5, 0x21, 0x00


	//----- nvinfo : EIATTR_SPARSE_MMA_MASK
	.align		4
.L_455:
        /*0068*/ 	.byte	0x03, 0x50
        /*006a*/ 	.short	0x0000


	//----- nvinfo : EIATTR_MAXREG_COUNT
	.align		4
        /*006c*/ 	.byte	0x03, 0x1b
        /*006e*/ 	.short	0x00ff


	//----- nvinfo : EIATTR_NUM_BARRIERS
	.align		4
        /*0070*/ 	.byte	0x02, 0x4c
        /*0072*/ 	.byte	0x01
	.zero		1


	//----- nvinfo : EIATTR_MERCURY_ISA_VERSION
	.align		4
        /*0074*/ 	.byte	0x03, 0x5f
        /*0076*/ 	.short	0x0101


	//----- nvinfo : EIATTR_COOP_GROUP_MASK_REGIDS
	.align		4
        /*0078*/ 	.byte	0x04, 0x29
        /*007a*/ 	.short	(.L_457 - .L_456)


	//   ....[0]....
.L_456:
        /*007c*/ 	.word	0xffffffff


	//   ....[1]....
        /*0080*/ 	.word	0xffffffff


	//   ....[2]....
        /*0084*/ 	.word	0x05000008


	//   ....[3]....
        /*0088*/ 	.word	0x05000008


	//----- nvinfo : EIATTR_COOP_GROUP_INSTR_OFFSETS
	.align		4
.L_457:
        /*008c*/ 	.byte	0x04, 0x28
        /*008e*/ 	.short	(.L_459 - .L_458)


	//   ....[0]....
.L_458:
        /*0090*/ 	.word	0x00000bb0


	//   ....[1]....
        /*0094*/ 	.word	0x00000bc0


	//   ....[2]....
        /*0098*/ 	.word	0x00001010


	//   ....[3]....
        /*009c*/ 	.word	0x00001090


	//----- nvinfo : EIATTR_VRC_CTA_INIT_COUNT
	.align		4
.L_459:
        /*00a0*/ 	.byte	0x02, 0x4a
	.zero		1
	.zero		1


	//----- nvinfo : EIATTR_EXIT_INSTR_OFFSETS
	.align		4
        /*00a4*/ 	.byte	0x04, 0x1c
        /*00a6*/ 	.short	(.L_461 - .L_460)


	//   ....[0]....
.L_460:
        /*00a8*/ 	.word	0x00000eb0


	//   ....[1]....
        /*00ac*/ 	.word	0x00000fb0


	//----- nvinfo : EIATTR_CRS_STACK_SIZE
	.align		4
.L_461:
        /*00b0*/ 	.byte	0x04, 0x1e
        /*00b2*/ 	.short	(.L_463 - .L_462)
.L_462:
        /*00b4*/ 	.word	0x00000000


	//----- nvinfo : EIATTR_CBANK_PARAM_SIZE
	.align		4
.L_463:
        /*00b8*/ 	.byte	0x03, 0x19
        /*00ba*/ 	.short	0x0028


	//----- nvinfo : EIATTR_PARAM_CBANK
	.align		4
        /*00bc*/ 	.byte	0x04, 0x0a
        /*00be*/ 	.short	(.L_465 - .L_464)
	.align		4
.L_464:
        /*00c0*/ 	.word	index@(.nv.constant0._ZN2at6native46_GLOBAL__N__fbf0e309_13_WeightNorm_cu_b3893b6b31weight_norm_fwd_last_dim_kernelIddEEvPT_PT0_PKS3_S8_ii)
        /*00c4*/ 	.short	0x0380
        /*00c6*/ 	.short	0x0028


	//----- nvinfo : EIATTR_SW_WAR
	.align		4
.L_465:
        /*00c8*/ 	.byte	0x04, 0x36
        /*00ca*/ 	.short	(.L_467 - .L_466)
.L_466:
        /*00cc*/ 	.word	0x00000008
.L_467:


//--------------------- .nv.info._ZN2at6native46_GLOBAL__N__fbf0e309_13_WeightNorm_cu_b3893b6b32weight_norm_fwd_first_dim_kernelIN3c104HalfEfEEvPT_PT0_PKS5_SA_i --------------------------
	.section	.nv.info._ZN2at6native46_GLOBAL__N__fbf0e309_13_WeightNorm_cu_b3893b6b32weight_norm_fwd_first_dim_kernelIN3c104HalfEfEEvPT_PT0_PKS5_SA_i,"",@"SHT_CUDA_INFO"
	.sectionflags	@""
	.align	4


	//----- nvinfo : EIATTR_CUDA_API_VERSION
	.align		4
        /*0000*/ 	.byte	0x04, 0x37
        /*0002*/ 	.short	(.L_469 - .L_468)
.L_468:
        /*0004*/ 	.word	0x00000082


	//----- nvinfo : EIATTR_KPARAM_INFO
	.align		4
.L_469:
        /*0008*/ 	.byte	0x04, 0x17
        /*000a*/ 	.short	(.L_471 - .L_470)
.L_470:
        /*000c*/ 	.word	0x00000000
        /*0010*/ 	.short	0x0004
        /*0012*/ 	.short	0x0020
        /*0014*/ 	.byte	0x00, 0xf0, 0x11, 0x00


	//----- nvinfo : EIATTR_KPARAM_INFO
	.align		4
.L_471:
        /*0018*/ 	.byte	0x04, 0x17
        /*001a*/ 	.short	(.L_473 - .L_472)
.L_472:
        /*001c*/ 	.word	0x00000000
        /*0020*/ 	.short	0x0003
        /*0022*/ 	.short	0x0018
        /*0024*/ 	.byte	0x00, 0xf5, 0x21, 0x00


	//----- nvinfo : EIATTR_KPARAM_INFO
	.align		4
.L_473:
        /*0028*/ 	.byte	0x04, 0x17
        /*002a*/ 	.short	(.L_475 - .L_474)
.L_474:
        /*002c*/ 	.word	0x00000000
        /*0030*/ 	.short	0x0002
        /*0032*/ 	.short	0x0010
        /*0034*/ 	.byte	0x00, 0xf5, 0x21, 0x00


	//----- nvinfo : EIATTR_KPARAM_INFO
	.align		4
.L_475:
        /*0038*/ 	.byte	0x04, 0x17
        /*003a*/ 	.short	(.L_477 - .L_476)
.L_476:
        /*003c*/ 	.word	0x00000000
        /*0040*/ 	.short	0x0001
        /*0042*/ 	.short	0x0008
        /*0044*/ 	.byte	0x00, 0xf5, 0x21, 0x00


	//----- nvinfo : EIATTR_KPARAM_INFO
	.align		4
.L_477:
        /*0048*/ 	.byte	0x04, 0x17
        /*004a*/ 	.short	(.L_479 - .L_478)
.L_478:
        /*004c*/ 	.word	0x00000000
        /*0050*/ 	.short	0x0000
        /*0052*/ 	.short	0x0000
        /*0054*/ 	.byte	0x00, 0xf5, 0x21, 0x00


	//----- nvinfo : EIATTR_SPARSE_MMA_MASK
	.align		4
.L_479:
        /*0058*/ 	.byte	0x03, 0x50
        /*005a*/ 	.short	0x0000


	//----- nvinfo : EIATTR_MAXREG_COUNT
	.align		4
        /*005c*/ 	.byte	0x03, 0x1b
        /*005e*/ 	.short	0x00ff


	//----- nvinfo : EIATTR_NUM_BARRIERS
	.align		4
        /*0060*/ 	.byte	0x02, 0x4c
        /*0062*/ 	.byte	0x01
	.zero		1


	//----- nvinfo : EIATTR_MERCURY_ISA_VERSION
	.align		4
        /*0064*/ 	.byte	0x03, 0x5f
        /*0066*/ 	.short	0x0101


	//----- nvinfo : EIATTR_COOP_GROUP_MASK_REGIDS
	.align		4
        /*0068*/ 	.byte	0x04, 0x29
        /*006a*/ 	.short	(.L_481 - .L_480)


	//   ....[0]....
.L_480:
        /*006c*/ 	.word	0xffffffff


	//   ....[1]....
        /*0070*/ 	.word	0xffffffff


	//   ....[2]....
        /*0074*/ 	.word	0xffffffff


	//   ....[3]....
        /*0078*/ 	.word	0xffffffff


	//   ....[4]....
        /*007c*/ 	.word	0xffffffff


	//   ....[5]....
        /*0080*/ 	.word	0x0500000b


	//   ....[6]....
        /*0084*/ 	.word	0x0500000b


	//   ....[7]....
        /*0088*/ 	.word	0x0500000b


	//   ....[8]....
        /*008c*/ 	.word	0x0500000b


	//   ....[9]....
        /*0090*/ 	.word	0x0500000b


	//----- nvinfo : EIATTR_COOP_GROUP_INSTR_OFFSETS
	.align		4
.L_481:
        /*0094*/ 	.byte	0x04, 0x28
        /*0096*/ 	.short	(.L_483 - .L_482)


	//   ....[0]....
.L_482:
        /*0098*/ 	.word	0x00000f40


	//   ....[1]....
        /*009c*/ 	.word	0x00000f60


	//   ....[2]....
        /*00a0*/ 	.word	0x00000f80


	//   ....[3]....
        /*00a4*/ 	.word	0x00000fa0


	//   ....[4]....
        /*00a8*/ 	.word	0x00000fc0


	//   ....[5]....
        /*00ac*/ 	.word	0x00001750


	//   ....[6]....
        /*00b0*/ 	.word	0x000017c0


	//   ....[7]....
        /*00b4*/ 	.word	0x00001830


	//   ....[8]....
        /*00b8*/ 	.word	0x000018a0


	//   ....[9]....
        /*00bc*/ 	.word	0x00001910


	//----- nvinfo : EIATTR_VRC_CTA_INIT_COUNT
	.align		4
.L_483:
        /*00c0*/ 	.byte	0x02, 0x4a
	.zero		1
	.zero		1


	//----- nvinfo : EIATTR_EXIT_INSTR_OFFSETS
	.align		4
        /*00c4*/ 	.byte	0x04, 0x1c
        /*00c6*/ 	.short	(.L_485 - .L_484)


	//   ....[0]....
.L_484:
        /*00c8*/ 	.word	0x00001090


	//   ....[1]....
        /*00cc*/ 	.word	0x00001400


	//   ....[2]....
        /*00d0*/ 	.word	0x00001700


	//----- nvinfo : EIATTR_CRS_STACK_SIZE
	.align		4
.L_485:
        /*00d4*/ 	.byte	0x04, 0x1e
        /*00d6*/ 	.short	(.L_487 - .L_486)
.L_486:
        /*00d8*/ 	.word	0x00000000


	//----- nvinfo : EIATTR_CBANK_PARAM_SIZE
	.align		4
.L_487:
        /*00dc*/ 	.byte	0x03, 0x19
        /*00de*/ 	.short	0x0024


	//----- nvinfo : EIATTR_PARAM_CBANK
	.align		4
        /*00e0*/ 	.byte	0x04, 0x0a
        /*00e2*/ 	.short	(.L_489 - .L_488)
	.align		4
.L_488:
        /*00e4*/ 	.word	index@(.nv.constant0._ZN2at6native46_GLOBAL__N__fbf0e309_13_WeightNorm_cu_b3893b6b32weight_norm_fwd_first_dim_kernelIN3c104HalfEfEEvPT_PT0_PKS5_SA_i)
        /*00e8*/ 	.short	0x0380
        /*00ea*/ 	.short	0x0024


	//----- nvinfo : EIATTR_SW_WAR
	.align		4
.L_489:
        /*00ec*/ 	.byte	0x04, 0x36
        /*00ee*/ 	.short	(.L_491 - .L_490)
.L_490:
        /*00f0*/ 	.word	0x00000008
.L_491:


//--------------------- .nv.info._ZN2at6native46_GLOBAL__N__fbf0e309_13_WeightNorm_cu_b3893b6b32weight_norm_fwd_first_dim_kernelIN3c108BFloat16EfEEvPT_PT0_PKS5_SA_i --------------------------
	.section	.nv.info._ZN2at6native46_GLOBAL__N__fbf0e309_13_WeightNorm_cu_b3893b6b32weight_norm_fwd_first_dim_kernelIN3c108BFloat16EfEEvPT_PT0_PKS5_SA_i,"",@"SHT_CUDA_INFO"
	.sectionflags	@""
	.align	4


	//----- nvinfo : EIATTR_CUDA_API_VERSION
	.align		4
        /*0000*/ 	.byte	0x04, 0x37
        /*0002*/ 	.short	(.L_493 - .L_492)
.L_492:
        /*0004*/ 	.word	0x00000082


	//----- nvinfo : EIATTR_KPARAM_INFO
	.align		4
.L_493:
        /*0008*/ 	.byte	0x04, 0x17
        /*000a*/ 	.short	(.L_495 - .L_494)
.L_494:
        /*000c*/ 	.word	0x00000000
        /*0010*/ 	.short	0x0004
        /*0012*/ 	.short	0x0020
        /*0014*/ 	.byte	0x00, 0xf0, 0x11, 0x00


	//----- nvinfo : EIATTR_KPARAM_INFO
	.align		4
.L_495:
        /*0018*/ 	.byte	0x04, 0x17
        /*001a*/ 	.short	(.L_497 - .L_496)
.L_496:
        /*001c*/ 	.word	0x00000000
        /*0020*/ 	.short	0x0003
        /*0022*/ 	.short	0x0018
        /*0024*/ 	.byte	0x00, 0xf5, 0x21, 0x00


	//----- nvinfo : EIATTR_KPARAM_INFO
	.align		4
.L_497:
        /*0028*/ 	.byte	0x04, 0x17
        /*002a*/ 	.short	(.L_499 - .L_498)
.L_498:
        /*002c*/ 	.word	0x00000000
        /*0030*/ 	.short	0x0002
        /*0032*/ 	.short	0x0010
        /*0034*/ 	.byte	0x00, 0xf5, 0x21, 0x00


	//----- nvinfo : EIATTR_KPARAM_INFO
	.align		4
.L_499:
        /*0038*/ 	.byte	0x04, 0x17
        /*003a*/ 	.short	(.L_501 - .L_500)
.L_500:
        /*003c*/ 	.word	0x00000000
        /*0040*/ 	.short	0x0001
        /*0042*/ 	.short	0x0008
        /*0044*/ 	.byte	0x00, 0xf5, 0x21, 0x00


	//----- nvinfo : EIATTR_KPARAM_INFO
	.align		4
.L_501:
        /*0048*/ 	.byte	0x04, 0x17
        /*004a*/ 	.short	(.L_503 - .L_502)
.L_502:
        /*004c*/ 	.word	0x00000000
        /*0050*/ 	.short	0x0000
        /*0052*/ 	.short	0x0000
        /*0054*/ 	.byte	0x00, 0xf5, 0x21, 0x00


	//----- nvinfo : EIATTR_SPARSE_MMA_MASK
	.align		4
.L_503:
        /*0058*/ 	.byte	0x03, 0x50
        /*005a*/ 	.short	0x0000


	//----- nvinfo : EIATTR_MAXREG_COUNT
	.align		4
        /*005c*/ 	.byte	0x03, 0x1b
        /*005e*/ 	.short	0x00ff


	//----- nvinfo : EIATTR_NUM_BARRIERS
	.align		4
        /*0060*/ 	.byte	0x02, 0x4c
        /*0062*/ 	.byte	0x01
	.zero		1


	//----- nvinfo : EIATTR_MERCURY_ISA_VERSION
	.align		4
        /*0064*/ 	.byte	0x03, 0x5f
        /*0066*/ 	.short	0x0101


	//----- nvinfo : EIATTR_COOP_GROUP_MASK_REGIDS
	.align		4
        /*0068*/ 	.byte	0x04, 0x29
        /*006a*/ 	.short	(.L_505 - .L_504)


	//   ....[0]....
.L_504:
        /*006c*/ 	.word	0xffffffff


	//   ....[1]....
        /*0070*/ 	.word	0xffffffff


	//   ....[2]....
        /*0074*/ 	.word	0xffffffff


	//   ....[3]....
        /*0078*/ 	.word	0xffffffff


	//   ....[4]....
        /*007c*/ 	.word	0xffffffff


	//   ....[5]....
        /*0080*/ 	.word	0x0500000b


	//   ....[6]....
        /*0084*/ 	.word	0x0500000b


	//   ....[7]....
        /*0088*/ 	.word	0x0500000b


	//   ....[8]....
        /*008c*/ 	.word	0x0500000b


	//   ....[9]....
        /*0090*/ 	.word	0x0500000b


	//----- nvinfo : EIATTR_COOP_GROUP_INSTR_OFFSETS
	.align		4
.L_505:
        /*0094*/ 	.byte	0x04, 0x28
        /*0096*/ 	.short	(.L_507 - .L_506)


	//   ....[0]....
.L_506:
        /*0098*/ 	.word	0x00000f40


	//   ....[1]....
        /*009c*/ 	.word	0x00000f60


	//   ....[2]....
        /*00a0*/ 	.word	0x00000f80


	//   ....[3]....
        /*00a4*/ 	.word	0x00000fa0


	//   ....[4]....
        /*00a8*/ 	.word	0x00000fc0


	//   ....[5]....
        /*00ac*/ 	.word	0x00001750


	//   ....[6]....
        /*00b0*/ 	.word	0x000017c0


	//   ....[7]....
        /*00b4*/ 	.word	0x00001830


	//   ....[8]....
        /*00b8*/ 	.word	0x000018a0


	//   ....[9]....
        /*00bc*/ 	.word	0x00001910


	//----- nvinfo : EIATTR_VRC_CTA_INIT_COUNT
	.align		4
.L_507:
        /*00c0*/ 	.byte	0x02, 0x4a
	.zero		1
	.zero		1


	//----- nvinfo : EIATTR_EXIT_INSTR_OFFSETS
	.align		4
        /*00c4*/ 	.byte	0x04, 0x1c
        /*00c6*/ 	.short	(.L_509 - .L_508)


	//   ....[0]....
.L_508:
        /*00c8*/ 	.word	0x00001090


	//   ....[1]....
        /*00cc*/ 	.word	0x00001400


	//   ....[2]....
        /*00d0*/ 	.word	0x00001700


	//----- nvinfo : EIATTR_CRS_STACK_SIZE
	.align		4
.L_509:
        /*00d4*/ 	.byte	0x04, 0x1e
        /*00d6*/ 	.short	(.L_511 - .L_510)
.L_510:
        /*00d8*/ 	.word	0x00000000


	//----- nvinfo : EIATTR_CBANK_PARAM_SIZE
	.align		4
.L_511:
        /*00dc*/ 	.byte	0x03, 0x19
        /*00de*/ 	.short	0x0024


	//----- nvinfo : EIATTR_PARAM_CBANK
	.align		4
        /*00e0*/ 	.byte	0x04, 0x0a
        /*00e2*/ 	.short	(.L_513 - .L_512)
	.align		4
.L_512:
        /*00e4*/ 	.word	index@(.nv.constant0._ZN2at6native46_GLOBAL__N__fbf0e309_13_WeightNorm_cu_b3893b6b32weight_norm_fwd_first_dim_kernelIN3c108BFloat16EfEEvPT_PT0_PKS5_SA_i)
        /*00e8*/ 	.short	0x0380
        /*00ea*/ 	.short	0x0024


	//----- nvinfo : EIATTR_SW_WAR
	.align		4
.L_513:
        /*00ec*/ 	.byte	0x04, 0x36
        /*00ee*/ 	.short	(.L_515 - .L_514)
.L_514:
        /*00f0*/ 	.word	0x00000008
.L_515:


//--------------------- .nv.info._ZN2at6native46_GLOBAL__N__fbf0e309_13_WeightNorm_cu_b3893b6b32weight_norm_fwd_first_dim_kernelIffEEvPT_PT0_PKS3_S8_i --------------------------
	.section	.nv.info._ZN2at6native46_GLOBAL__N__fbf0e309_13_WeightNorm_cu_b3893b6b32weight_norm_fwd_first_dim_kernelIffEEvPT_PT0_PKS3_S8_i,"",@"SHT_CUDA_INFO"
	.sectionflags	@""
	.align	4


	//----- nvinfo : EIATTR_CUDA_API_VERSION
	.align		4
        /*0000*/ 	.byte	0x04, 0x37
        /*0002*/ 	.short	(.L_517 - .L_516)
.L_516:
        /*0004*/ 	.word	0x00000082


	//----- nvinfo : EIATTR_KPARAM_INFO
	.align		4
.L_517:
        /*0008*/ 	.byte	0x04, 0x17
        /*000a*/ 	.short	(.L_519 - .L_518)
.L_518:
        /*000c*/ 	.word	0x00000000
        /*0010*/ 	.short	0x0004
        /*0012*/ 	.short	0x0020
        /*0014*/ 	.byte	0x00, 0xf0, 0x11, 0x00


	//----- nvinfo : EIATTR_KPARAM_INFO
	.align		4
.L_519:
        /*0018*/ 	.byte	0x04, 0x17
        /*001a*/ 	.short	(.L_521 - .L_520)
.L_520:
        /*001c*/ 	.word	0x00000000
        /*0020*/ 	.short	0x0003
        /*0022*/ 	.short	0x0018
        /*0024*/ 	.byte	0x00, 0xf5, 0x21, 0x00


	//----- nvinfo : EIATTR_KPARAM_INFO
	.align		4
.L_521:
        /*0028*/ 	.byte	0x04, 0x17
        /*002a*/ 	.short	(.L_523 - .L_522)
.L_522:
        /*002c*/ 	.word	0x00000000
        /*0030*/ 	.short	0x0002
        /*0032*/ 	.short	0x0010
        /*0034*/ 	.byte	0x00, 0xf5, 0x21, 0x00


	//----- nvinfo : EIATTR_KPARAM_INFO
	.align		4
.L_523:
        /*0038*/ 	.byte	0x04, 0x17
        /*003a*/ 	.short	(.L_525 - .L_524)
.L_524:
        /*003c*/ 	.word	0x00000000
        /*0040*/ 	.short	0x0001
        /*0042*/ 	.short	0x0008
        /*0044*/ 	.byte	0x00, 0xf5, 0x21, 0x00


	//----- nvinfo : EIATTR_KPARAM_INFO
	.align		4
.L_525:
        /*0048*/ 	.byte	0x04, 0x17
        /*004a*/ 	.short	(.L_527 - .L_526)
.L_526:
        /*004c*/ 	.word	0x00000000
        /*0050*/ 	.short	0x0000
        /*0052*/ 	.short	0x0000
        /*0054*/ 	.byte	0x00, 0xf5, 0x21, 0x00


	//----- nvinfo : EIATTR_SPARSE_MMA_MASK
	.align		4
.L_527:
        /*0058*/ 	.byte	0x03, 0x50
        /*005a*/ 	.short	0x0000


	//----- nvinfo : EIATTR_MAXREG_COUNT
	.align		4
        /*005c*/ 	.byte	0x03, 0x1b
        /*005e*/ 	.short	0x00ff


	//----- nvinfo : EIATTR_NUM_BARRIERS
	.align		4
        /*0060*/ 	.byte	0x02, 0x4c
        /*0062*/ 	.byte	0x01
	.zero		1


	//----- nvinfo : EIATTR_MERCURY_ISA_VERSION
	.align		4
        /*0064*/ 	.byte	0x03, 0x5f
        /*0066*/ 	.short	0x0101


	//----- nvinfo : EIATTR_COOP_GROUP_MASK_REGIDS
	.align		4
        /*0068*/ 	.byte	0x04, 0x29
        /*006a*/ 	.short	(.L_529 - .L_528)


	//   ....[0]....
.L_528:
        /*006c*/ 	.word	0xffffffff


	//   ....[1]....
        /*0070*/ 	.word	0xffffffff


	//   ....[2]....
        /*0074*/ 	.word	0xffffffff


	//   ....[3]....
        /*0078*/ 	.word	0xffffffff


	//   ....[4]....
        /*007c*/ 	.word	0xffffffff


	//   ....[5]....
        /*0080*/ 	.word	0x0500000a


	//   ....[6]....
        /*0084*/ 	.word	0x0500000a


	//   ....[7]....
        /*0088*/ 	.word	0x0500000a


	//   ....[8]....
        /*008c*/ 	.word	0x0500000a


	//   ....[9]....
        /*0090*/ 	.word	0x0500000a


	//----- nvinfo : EIATTR_COOP_GROUP_INSTR_OFFSETS
	.align		4
.L_529:
        /*0094*/ 	.byte	0x04, 0x28
        /*0096*/ 	.short	(.L_531 - .L_530)


	//   ....[0]....
.L_530:
        /*0098*/ 	.word	0x00000ef0


	//   ....[1]....
        /*009c*/ 	.word	0x00000f10


	//   ....[2]....
        /*00a0*/ 	.word	0x00000f30


	//   ....[3]....
        /*00a4*/ 	.word	0x00000f50


	//   ....[4]....
        /*00a8*/ 	.word	0x00000f70


	//   ....[5]....
        /*00ac*/ 	.word	0x00001630


	//   ....[6]....
        /*00b0*/ 	.word	0x000016a0


	//   ....[7]....
        /*00b4*/ 	.word	0x00001710


	//   ....[8]....
        /*00b8*/ 	.word	0x00001780


	//   ....[9]....
        /*00bc*/ 	.word	0x000017f0


	//----- nvinfo : EIATTR_VRC_CTA_INIT_COUNT
	.align		4
.L_531:
        /*00c0*/ 	.byte	0x02, 0x4a
	.zero		1
	.zero		1


	//----- nvinfo : EIATTR_EXIT_INSTR_OFFSETS
	.align		4
        /*00c4*/ 	.byte	0x04, 0x1c
        /*00c6*/ 	.short	(.L_533 - .L_532)


	//   ....[0]....
.L_532:
        /*00c8*/ 	.word	0x00001040


	//   ....[1]....
        /*00cc*/ 	.word	0x00001380


	//   ....[2]....
        /*00d0*/ 	.word	0x000015e0


	//----- nvinfo : EIATTR_CRS_STACK_SIZE
	.align		4
.L_533:
        /*00d4*/ 	.byte	0x04, 0x1e
        /*00d6*/ 	.short	(.L_535 - .L_534)
.L_534:
        /*00d8*/ 	.word	0x00000000


	//----- nvinfo : EIATTR_CBANK_PARAM_SIZE
	.align		4
.L_535:
        /*00dc*/ 	.byte	0x03, 0x19
        /*00de*/ 	.short	0x0024


	//----- nvinfo : EIATTR_PARAM_CBANK
	.align		4
        /*00e0*/ 	.byte	0x04, 0x0a
        /*00e2*/ 	.short	(.L_537 - .L_536)
	.align		4
.L_536:
        /*00e4*/ 	.word	index@(.nv.constant0._ZN2at6native46_GLOBAL__N__fbf0e309_13_WeightNorm_cu_b3893b6b32weight_norm_fwd_first_dim_kernelIffEEvPT_PT0_PKS3_S8_i)
        /*00e8*/ 	.short	0x0380
        /*00ea*/ 	.short	0x0024


	//----- nvinfo : EIATTR_SW_WAR
	.align		4
.L_537:
        /*00ec*/ 	.byte	0x04, 0x36
        /*00ee*/ 	.short	(.L_539 - .L_538)
.L_538:
        /*00f0*/ 	.word	0x00000008
.L_539:


//--------------------- .nv.info._ZN2at6native46_GLOBAL__N__fbf0e309_13_WeightNorm_cu_b3893b6b32weight_norm_fwd_first_dim_kernelIddEEvPT_PT0_PKS3_S8_i --------------------------
	.section	.nv.info._ZN2at6native46_GLOBAL__N__fbf0e309_13_WeightNorm_cu_b3893b6b32weight_norm_fwd_first_dim_kernelIddEEvPT_PT0_PKS3_S8_i,"",@"SHT_CUDA_INFO"
	.sectionflags	@""
	.align	4


	//----- nvinfo : EIATTR_CUDA_API_VERSION
	.align		4
        /*0000*/ 	.byte	0x04, 0x37
        /*0002*/ 	.short	(.L_541 - .L_540)
.L_540:
        /*0004*/ 	.word	0x00000082


	//----- nvinfo : EIATTR_KPARAM_INFO
	.align		4
.L_541:
        /*0008*/ 	.byte	0x04, 0x17
        /*000a*/ 	.short	(.L_543 - .L_542)
.L_542:
        /*000c*/ 	.word	0x00000000
        /*0010*/ 	.short	0x0004
        /*0012*/ 	.short	0x0020
        /*0014*/ 	.byte	0x00, 0xf0, 0x11, 0x00


	//----- nvinfo : EIATTR_KPARAM_INFO
	.align		4
.L_543:
        /*0018*/ 	.byte	0x04, 0x17
        /*001a*/ 	.short	(.L_545 - .L_544)
.L_544:
        /*001c*/ 	.word	0x00000000
        /*0020*/ 	.short	0x0003
        /*0022*/ 	.short	0x0018
        /*0024*/ 	.byte	0x00, 0xf5, 0x21, 0x00


	//----- nvinfo : EIATTR_KPARAM_INFO
	.align		4
.L_545:
        /*0028*/ 	.byte	0x04, 0x17
        /*002a*/ 	.short	(.L_547 - .L_546)
.L_546:
        /*002c*/ 	.word	0x00000000
        /*0030*/ 	.short	0x0002
        /*0032*/ 	.short	0x0010
        /*0034*/ 	.byte	0x00, 0xf5, 0x21, 0x00


	//----- nvinfo : EIATTR_KPARAM_INFO
	.align		4
.L_547:
        /*0038*/ 	.byte	0x04, 0x17
        /*003a*/ 	.short	(.L_549 - .L_548)
.L_548:
        /*003c*/ 	.word	0x00000000
        /*0040*/ 	.short	0x0001
        /*0042*/ 	.short	0x0008
        /*0044*/ 	.byte	0x00, 0xf5, 0x21, 0x00


	//----- nvinfo : EIATTR_KPARAM_INFO
	.align		4
.L_549:
        /*0048*/ 	.byte	0x04, 0x17
        /*004a*/ 	.short	(.L_551 - .L_550)
.L_550:
        /*004c*/ 	.word	0x00000000
        /*0050*/ 	.short	0x0000
        /*0052*/ 	.short	0x0000
        /*0054*/ 	.byte	0x00, 0xf5, 0x21, 0x00


	//----- nvinfo : EIATTR_SPARSE_MMA_MASK
	.align		4
.L_551:
        /*0058*/ 	.byte	0x03, 0x50
        /*005a*/ 	.short	0x0000


	//----- nvinfo : EIATTR_MAXREG_COUNT
	.align		4
        /*005c*/ 	.byte	0x03, 0x1b
        /*005e*/ 	.short	0x00ff


	//----- nvinfo : EIATTR_NUM_BARRIERS
	.align		4
        /*0060*/ 	.byte	0x02, 0x4c
        /*0062*/ 	.byte	0x01
	.zero		1


	//----- nvinfo : EIATTR_MERCURY_ISA_VERSION
	.align		4
        /*0064*/ 	.byte	0x03, 0x5f
        /*0066*/ 	.short	0x0101


	//----- nvinfo : EIATTR_COOP_GROUP_MASK_REGIDS
	.align		4
        /*0068*/ 	.byte	0x04, 0x29
        /*006a*/ 	.short	(.L_553 - .L_552)


	//   ....[0]....
.L_552:
        /*006c*/ 	.word	0xffffffff


	//   ....[1]....
        /*0070*/ 	.word	0xffffffff


	//   ....[2]....
        /*0074*/ 	.word	0xffffffff


	//   ....[3]....
        /*0078*/ 	.word	0xffffffff


	//   ....[4]....
        /*007c*/ 	.word	0xffffffff


	//   ....[5]....
        /*0080*/ 	.word	0xffffffff


	//   ....[6]....
        /*0084*/ 	.word	0xffffffff


	//   ....[7]....
        /*0088*/ 	.word	0xffffffff


	//   ....[8]....
        /*008c*/ 	.word	0xffffffff


	//   ....[9]....
        /*0090*/ 	.word	0xffffffff


	//   ....[10]....
        /*0094*/ 	.word	0x0500000c


	//   ....[11]....
        /*0098*/ 	.word	0x0500000c


	//   ....[12]....
        /*009c*/ 	.word	0x0500000c


	//   ....[13]....
        /*00a0*/ 	.word	0x0500000c


	//   ....[14]....
        /*00a4*/ 	.word	0x0500000c


	//   ....[15]....
        /*00a8*/ 	.word	0x0500000c


	//   ....[16]....
        /*00ac*/ 	.word	0x0500000c


	//   ....[17]....
        /*00b0*/ 	.word	0x0500000c


	//   ....[18]....
        /*00b4*/ 	.word	0x0500000c


	//   ....[19]....
        /*00b8*/ 	.word	0x0500000c


	//----- nvinfo : EIATTR_COOP_GROUP_INSTR_OFFSETS
	.align		4
.L_553:
        /*00bc*/ 	.byte	0x04, 0x28
        /*00be*/ 	.short	(.L_555 - .L_554)


	//   ....[0]....
.L_554:
        /*00c0*/ 	.word	0x00000ef0


	//   ....[1]....
        /*00c4*/ 	.word	0x00000f00


	//   ....[2]....
        /*00c8*/ 	.word	0x00000f20


	//   ....[3]....
        /*00cc*/ 	.word	0x00000f30


	//   ....[4]....
        /*00d0*/ 	.word	0x00000f70


	//   ....[5]....
        /*00d4*/ 	.word	0x00000f80


	//   ....[6]....
        /*00d8*/ 	.word	0x00000fc0


	//   ....[7]....
        /*00dc*/ 	.word	0x00000fd0


	//   ....[8]....
        /*00e0*/ 	.word	0x00000ff0


	//   ....[9]....
        /*00e4*/ 	.word	0x00001000


	//   ....[10]....
        /*00e8*/ 	.word	0x00001820


	//   ....[11]....
        /*00ec*/ 	.word	0x00001870


	//   ....[12]....
        /*00f0*/ 	.word	0x000018e0


	//   ....[13]....
        /*00f4*/ 	.word	0x00001930


	//   ....[14]....
        /*00f8*/ 	.word	0x000019a0


	//   ....[15]....
        /*00fc*/ 	.word	0x000019f0


	//   ....[16]....
        /*0100*/ 	.word	0x00001a60


	//   ....[17]....
        /*0104*/ 	.word	0x00001ab0


	//   ....[18]....
        /*0108*/ 	.word	0x00001b20


	//   ....[19]....
        /*010c*/ 	.word	0x00001b70


	//----- nvinfo : EIATTR_VRC_CTA_INIT_COUNT
	.align		4
.L_555:
        /*0110*/ 	.byte	0x02, 0x4a
	.zero		1
	.zero		1


	//----- nvinfo : EIATTR_EXIT_INSTR_OFFSETS
	.align		4
        /*0114*/ 	.byte	0x04, 0x1c
        /*0116*/ 	.short	(.L_557 - .L_556)


	//   ....[0]....
.L_556:
        /*0118*/ 	.word	0x00001250


	//   ....[1]....
        /*011c*/ 	.word	0x00001560


	//   ....[2]....
        /*0120*/ 	.word	0x000017c0


	//----- nvinfo : EIATTR_CRS_STACK_SIZE
	.align		4
.L_557:
        /*0124*/ 	.byte	0x04, 0x1e
        /*0126*/ 	.short	(.L_559 - .L_558)
.L_558:
        /*0128*/ 	.word	0x00000000


	//----- nvinfo : EIATTR_CBANK_PARAM_SIZE
	.align		4
.L_559:
        /*012c*/ 	.byte	0x03, 0x19
        /*012e*/ 	.short	0x0024


	//----- nvinfo : EIATTR_PARAM_CBANK
	.align		4
        /*0130*/ 	.byte	0x04, 0x0a
        /*0132*/ 	.short	(.L_561 - .L_560)
	.align		4
.L_560:
        /*0134*/ 	.word	index@(.nv.constant0._ZN2at6native46_GLOBAL__N__fbf0e309_13_WeightNorm_cu_b3893b6b32weight_norm_fwd_first_dim_kernelIddEEvPT_PT0_PKS3_S8_i)
        /*0138*/ 	.short	0x0380
        /*013a*/ 	.short	0x0024


	//----- nvinfo : EIATTR_SW_WAR
	.align		4
.L_561:
        /*013c*/ 	.byte	0x04, 0x36
        /*013e*/ 	.short	(.L_563 - .L_562)
.L_562:
        /*0140*/ 	.word	0x00000008
.L_563:


//--------------------- .nv.callgraph             --------------------------
	.section	.nv.callgraph,"",@"SHT_CUDA_CALLGRAPH"
	.align	4
	.sectionentsize	8
	.align		4
        /*0000*/ 	.word	0x00000000
	.align		4
        /*0004*/ 	.word	0xffffffff
	.align		4
        /*0008*/ 	.word	0x00000000
	.align		4
        /*000c*/ 	.word	0xfffffffe
	.align		4
        /*0010*/ 	.word	0x00000000
	.align		4
        /*0014*/ 	.word	0xfffffffd
	.align		4
        /*0018*/ 	.word	0x00000000
	.align		4
        /*001c*/ 	.word	0xfffffffc


//--------------------- .nv.constant4             --------------------------
	.section	.nv.constant4,"a",@progbits
	.align	8
	.align		8
.nv.constant4:
        /*0000*/ 	.dword	_ZN44_INTERNAL_fbf0e309_13_WeightNorm_cu_b3893b6b4cuda3std3__45__cpo5beginE
	.align		8
        /*0008*/ 	.dword	_ZN44_INTERNAL_fbf0e309_13_WeightNorm_cu_b3893b6b4cuda3std3__45__cpo3endE
	.align		8
        /*0010*/ 	.dword	_ZN44_INTERNAL_fbf0e309_13_WeightNorm_cu_b3893b6b4cuda3std3__45__cpo6cbeginE
	.align		8
        /*0018*/ 	.dword	_ZN44_INTERNAL_fbf0e309_13_WeightNorm_cu_b3893b6b4cuda3std3__45__cpo4cendE
	.align		8
        /*0020*/ 	.dword	_ZN44_INTERNAL_fbf0e309_13_WeightNorm_cu_b3893b6b4cuda3std3__45__cpo6rbeginE
	.align		8
        /*0028*/ 	.dword	_ZN44_INTERNAL_fbf0e309_13_WeightNorm_cu_b3893b6b4cuda3std3__45__cpo4rendE
	.align		8
        /*0030*/ 	.dword	_ZN44_INTERNAL_fbf0e309_13_WeightNorm_cu_b3893b6b4cuda3std3__45__cpo7crbeginE
	.align		8
        /*0038*/ 	.dword	_ZN44_INTERNAL_fbf0e309_13_WeightNorm_cu_b3893b6b4cuda3std3__45__cpo5crendE
	.align		8
        /*0040*/ 	.dword	_ZN44_INTERNAL_fbf0e309_13_WeightNorm_cu_b3893b6b4cuda3std3__446_GLOBAL__N__fbf0e309_13_WeightNorm_cu_b3893b6b6ignoreE
	.align		8
        /*0048*/ 	.dword	_ZN44_INTERNAL_fbf0e309_13_WeightNorm_cu_b3893b6b4cuda3std3__419piecewise_constructE
	.align		8
        /*0050*/ 	.dword	_ZN44_INTERNAL_fbf0e309_13_WeightNorm_cu_b3893b6b4cuda3std3__48in_placeE
	.align		8
        /*0058*/ 	.dword	_ZN44_INTERNAL_fbf0e309_13_WeightNorm_cu_b3893b6b4cuda3std3__420unreachable_sentinelE
	.align		8
        /*0060*/ 	.dword	_ZN44_INTERNAL_fbf0e309_13_WeightNorm_cu_b3893b6b4cuda3std6ranges3__45__cpo4swapE
	.align		8
        /*0068*/ 	.dword	_ZN44_INTERNAL_fbf0e309_13_WeightNorm_cu_b3893b6b4cuda3std6ranges3__45__cpo9iter_moveE
	.align		8
        /*0070*/ 	.dword	_ZN44_INTERNAL_fbf0e309_13_WeightNorm_cu_b3893b6b4cuda3std6ranges3__45__cpo5beginE
	.align		8
        /*0078*/ 	.dword	_ZN44_INTERNAL_fbf0e309_13_WeightNorm_cu_b3893b6b4cuda3std6ranges3__45__cpo3endE
	.align		8
        /*0080*/ 	.dword	_ZN44_INTERNAL_fbf0e309_13_WeightNorm_cu_b3893b6b4cuda3std6ranges3__45__cpo6cbeginE
	.align		8
        /*0088*/ 	.dword	_ZN44_INTERNAL_fbf0e309_13_WeightNorm_cu_b3893b6b4cuda3std6ranges3__45__cpo4cendE
	.align		8
        /*0090*/ 	.dword	_ZN44_INTERNAL_fbf0e309_13_WeightNorm_cu_b3893b6b4cuda3std6ranges3__45__cpo7advanceE
	.align		8
        /*0098*/ 	.dword	_ZN44_INTERNAL_fbf0e309_13_WeightNorm_cu_b3893b6b4cuda3std6ranges3__45__cpo9iter_swapE
	.align		8
        /*00a0*/ 	.dword	_ZN44_INTERNAL_fbf0e309_13_WeightNorm_cu_b3893b6b4cuda3std6ranges3__45__cpo4nextE
	.align		8
        /*00a8*/ 	.dword	_ZN44_INTERNAL_fbf0e309_13_WeightNorm_cu_b3893b6b4cuda3std6ranges3__45__cpo4prevE
	.align		8
        /*00b0*/ 	.dword	_ZN44_INTERNAL_fbf0e309_13_WeightNorm_cu_b3893b6b4cuda3std6ranges3__45__cpo4dataE
	.align		8
        /*00b8*/ 	.dword	_ZN44_INTERNAL_fbf0e309_13_WeightNorm_cu_b3893b6b4cuda3std6ranges3__45__cpo5cdataE
	.align		8
        /*00c0*/ 	.dword	_ZN44_INTERNAL_fbf0e309_13_WeightNorm_cu_b3893b6b4cuda3std6ranges3__45__cpo4sizeE
	.align		8
        /*00c8*/ 	.dword	_ZN44_INTERNAL_fbf0e309_13_WeightNorm_cu_b3893b6b4cuda3std6ranges3__45__cpo5ssizeE
	.align		8
        /*00d0*/ 	.dword	_ZN44_INTERNAL_fbf0e309_13_WeightNorm_cu_b3893b6b4cuda3std6ranges3__45__cpo8distanceE
	.align		8
        /*00d8*/ 	.dword	_ZN44_INTERNAL_fbf0e309_13_WeightNorm_cu_b3893b6b6thrust24THRUST_300001_SM_1000_NS6system6detail10sequential3seqE


//--------------------- .text._ZN2at6native46_GLOBAL__N__fbf0e309_13_WeightNorm_cu_b3893b6b31weight_norm_bwd_last_dim_kernelIN3c104HalfEfEEvPT_S6_PKS5_S8_S8_PKT0_ii --------------------------
	.section	.text._ZN2at6native46_GLOBAL__N__fbf0e309_13_WeightNorm_cu_b3893b6b31weight_norm_bwd_last_dim_kernelIN3c104HalfEfEEvPT_S6_PKS5_S8_S8_PKT0_ii,"ax",@progbits
	.align	128
.text._ZN2at6native46_GLOBAL__N__fbf0e309_13_WeightNorm_cu_b3893b6b31weight_norm_bwd_last_dim_kernelIN3c104HalfEfEEvPT_S6_PKS5_S8_S8_PKT0_ii:
        .type           _ZN2at6native46_GLOBAL__N__fbf0e309_13_WeightNorm_cu_b3893b6b31weight_norm_bwd_last_dim_kernelIN3c104HalfEfEEvPT_S6_PKS5_S8_S8_PKT0_ii,@function
        .size           _ZN2at6native46_GLOBAL__N__fbf0e309_13_WeightNorm_cu_b3893b6b31weight_norm_bwd_last_dim_kernelIN3c104HalfEfEEvPT_S6_PKS5_S8_S8_PKT0_ii,(.L_x_278 - _ZN2at6native46_GLOBAL__N__fbf0e309_13_WeightNorm_cu_b3893b6b31weight_norm_bwd_last_dim_kernelIN3c104HalfEfEEvPT_S6_PKS5_S8_S8_PKT0_ii)
        .other          _ZN2at6native46_GLOBAL__N__fbf0e309_13_WeightNorm_cu_b3893b6b31weight_norm_bwd_last_dim_kernelIN3c104HalfEfEEvPT_S6_PKS5_S8_S8_PKT0_ii,@"STO_CUDA_ENTRY STV_DEFAULT"
_ZN2at6native46_GLOBAL__N__fbf0e309_13_WeightNorm_cu_b3893b6b31weight_norm_bwd_last_dim_kernelIN3c104HalfEfEEvPT_S6_PKS5_S8_S8_PKT0_ii:
[----:B------:R-:W-:Y:S01]  /*0000*/  LDC R1, c[0x0][0x37c] ;  /* 0x0000df00ff017b82 */ /* 0x000fe20000000800 */
[----:B------:R-:W0:Y:S07]  /*0010*/  S2R R11, SR_TID.X ;  /* 0x00000000000b7919 */ /* 0x000e2e0000002100 */
[----:B------:R-:W0:Y:S01]  /*0020*/  S2UR UR4, SR_CTAID.X ;  /* 0x00000000000479c3 */ /* 0x000e220000002500 */
[----:B------:R-:W1:Y:S01]  /*0030*/  LDCU.64 UR8, c[0x0][0x3b0] ;  /* 0x00007600ff0877ac */ /* 0x000e620008000a00 */
[----:B------:R-:W-:Y:S01]  /*0040*/  BSSY.RECONVERGENT B0, `(.L_x_0) ;  /* 0x000001b000007945 */ /* 0x000fe20003800200 */
[----:B------:R-:W1:Y:S01]  /*0050*/  S2R R0, SR_TID.Y ;  /* 0x0000000000007919 */ /* 0x000e620000002200 */
[----:B------:R-:W-:Y:S01]  /*0060*/  IMAD.MOV.U32 R10, RZ, RZ, RZ ;  /* 0x000000ffff0a7224 */ /* 0x000fe200078e00ff */
[----:B------:R-:W2:Y:S03]  /*0070*/  LDCU.64 UR6, c[0x0][0x358] ;  /* 0x00006b00ff0677ac */ /* 0x000ea60008000a00 */
[----:B------:R-:W0:Y:S02]  /*0080*/  LDC R4, c[0x0][0x360] ;  /* 0x0000d800ff047b82 */ /* 0x000e240000000800 */
[----:B0-----:R-:W-:Y:S01]  /*0090*/  IMAD R5, R4, UR4, R11 ;  /* 0x0000000404057c24 */ /* 0x001fe2000f8e020b */
[----:B-1----:R-:W-:-:S03]  /*00a0*/  ISETP.GE.AND P0, PT, R0, UR9, PT ;  /* 0x0000000900007c0c */ /* 0x002fc6000bf06270 */
[----:B------:R-:W-:Y:S01]  /*00b0*/  IMAD R2, R0, UR8, R5 ;  /* 0x0000000800027c24 */ /* 0x000fe2000f8e0205 */
[----:B------:R-:W-:-:S13]  /*00c0*/  ISETP.LT.AND P0, PT, R5, UR8, !P0 ;  /* 0x0000000805007c0c */ /* 0x000fda000c701270 */
[----:B--2---:R-:W-:Y:S05]  /*00d0*/  @!P0 BRA `(.L_x_1) ;  /* 0x0000000000448947 */ /* 0x004fea0003800000 */
[----:B------:R-:W0:Y:S01]  /*00e0*/  LDC R19, c[0x0][0x364] ;  /* 0x0000d900ff137b82 */ /* 0x000e220000000800 */
[----:B------:R-:W-:Y:S02]  /*00f0*/  IMAD.MOV.U32 R10, RZ, RZ, RZ ;  /* 0x000000ffff0a7224 */ /* 0x000fe400078e00ff */
[----:B------:R-:W-:Y:S02]  /*0100*/  IMAD.MOV.U32 R3, RZ, RZ, R2 ;  /* 0x000000ffff037224 */ /* 0x000fe400078e0002 */
[----:B------:R-:W-:-:S03]  /*0110*/  IMAD.MOV.U32 R16, RZ, RZ, R0 ;  /* 0x000000ffff107224 */ /* 0x000fc600078e0000 */
[----:B------:R-:W1:Y:S08]  /*0120*/  LDC.64 R6, c[0x0][0x390] ;  /* 0x0000e400ff067b82 */ /* 0x000e700000000a00 */
[----:B------:R-:W2:Y:S02]  /*0130*/  LDC.64 R8, c[0x0][0x398] ;  /* 0x0000e600ff087b82 */ /* 0x000ea40000000a00 */
.L_x_2:
[----:B-1----:R-:W-:-:S04]  /*0140*/  IMAD.WIDE R12, R3, 0x2, R6 ;  /* 0x00000002030c7825 */ /* 0x002fc800078e0206 */
[----:B--2---:R-:W-:Y:S02]  /*0150*/  IMAD.WIDE R14, R3, 0x2, R8 ;  /* 0x00000002030e7825 */ /* 0x004fe400078e0208 */
[----:B------:R-:W2:Y:S04]  /*0160*/  LDG.E.U16.CONSTANT R12, desc[UR6][R12.64] ;  /* 0x000000060c0c7981 */ /* 0x000ea8000c1e9500 */
[----:B------:R-:W3:Y:S01]  /*0170*/  LDG.E.U16.CONSTANT R14, desc[UR6][R14.64] ;  /* 0x000000060e0e7981 */ /* 0x000ee2000c1e9500 */
[C---:B0-----:R-:W-:Y:S02]  /*0180*/  IMAD.IADD R16, R19.reuse, 0x1, R16 ;  /* 0x0000000113107824 */ /* 0x041fe400078e0210 */
[----:B------:R-:W-:-:S03]  /*0190*/  IMAD R3, R19, UR8, R3 ;  /* 0x0000000813037c24 */ /* 0x000fc6000f8e0203 */
[----:B------:R-:W-:Y:S01]  /*01a0*/  ISETP.GE.AND P1, PT, R16, UR9, PT ;  /* 0x0000000910007c0c */ /* 0x000fe2000bf26270 */
[----:B--2---:R-:W-:Y:S02]  /*01b0*/  HADD2.F32 R17, -RZ, R12.H0_H0 ;  /* 0x2000000cff117230 */ /* 0x004fe40000004100 */
[----:B---3--:R-:W-:-:S05]  /*01c0*/  HADD2.F32 R18, -RZ, R14.H0_H0 ;  /* 0x2000000eff127230 */ /* 0x008fca0000004100 */
[----:B------:R-:W-:-:S05]  /*01d0*/  FFMA.FTZ R10, R17, R18, R10 ;  /* 0x00000012110a7223 */ /* 0x000fca000001000a */
[----:B------:R-:W-:Y:S05]  /*01e0*/  @!P1 BRA `(.L_x_2) ;  /* 0xfffffffc00d49947 */ /* 0x000fea000383ffff */
.L_x_1:
[----:B------:R-:W-:Y:S05]  /*01f0*/  BSYNC.RECONVERGENT B0 ;  /* 0x0000000000007941 */ /* 0x000fea0003800200 */
.L_x_0:
[----:B------:R-:W0:Y:S01]  /*0200*/  LDC R3, c[0x0][0x364] ;  /* 0x0000d900ff037b82 */ /* 0x000e220000000800 */
[----:B------:R-:W-:Y:S01]  /*0210*/  UMOV UR4, 0x400 ;  /* 0x0000040000047882 */ /* 0x000fe20000000000 */
[----:B------:R-:W-:-:S06]  /*0220*/  IMAD R7, R0, R4, R11 ;  /* 0x0000000400077224 */ /* 0x000fcc00078e020b */
[----:B------:R-:W1:Y:S01]  /*0230*/  S2UR UR5, SR_CgaCtaId ;  /* 0x00000000000579c3 */ /* 0x000e620000008800 */
[----:B0-----:R-:W-:-:S05]  /*0240*/  IMAD R6, R4, R3, RZ ;  /* 0x0000000304067224 */ /* 0x001fca00078e02ff */
[C---:B------:R-:W-:Y:S02]  /*0250*/  ISETP.GE.U32.AND P1, PT, R6.reuse, 0x40, PT ;  /* 0x000000400600780c */ /* 0x040fe40003f26070 */
[----:B------:R-:W-:Y:S01]  /*0260*/  ISETP.GE.U32.AND P2, PT, R6, 0x80, PT ;  /* 0x000000800600780c */ /* 0x000fe20003f46070 */
[----:B-1----:R-:W-:-:S06]  /*0270*/  ULEA UR4, UR5, UR4, 0x18 ;  /* 0x0000000405047291 */ /* 0x002fcc000f8ec0ff */
[----:B------:R-:W-:-:S05]  /*0280*/  LEA R9, R7, UR4, 0x2 ;  /* 0x0000000407097c11 */ /* 0x000fca000f8e10ff */
[----:B------:R0:W-:Y:S01]  /*0290*/  @P1 STS [R9], R10 ;  /* 0x0000000a09001388 */ /* 0x0001e20000000800 */
[----:B------:R-:W-:Y:S06]  /*02a0*/  @P1 BAR.SYNC.DEFER_BLOCKING 0x0 ;  /* 0x0000000000001b1d */ /* 0x000fec0000010000 */
[----:B------:R-:W-:Y:S05]  /*02b0*/  @!P2 BRA `(.L_x_3) ;  /* 0x00000008002ca947 */ /* 0x000fea0003800000 */
[----:B------:R-:W-:-:S04]  /*02c0*/  SHF.R.U32.HI R8, RZ, 0x1, R6 ;  /* 0x00000001ff087819 */ /* 0x000fc80000011606 */
[----:B------:R-:W-:-:S13]  /*02d0*/  ISETP.GE.U32.AND P2, PT, R7, R8, PT ;  /* 0x000000080700720c */ /* 0x000fda0003f46070 */
[----:B------:R-:W-:Y:S02]  /*02e0*/  @!P2 LEA R12, R8, R9, 0x2 ;  /* 0x00000009080ca211 */ /* 0x000fe400078e10ff */
[----:B------:R-:W-:Y:S04]  /*02f0*/  @!P2 LDS R8, [R9] ;  /* 0x000000000908a984 */ /* 0x000fe80000000800 */
[----:B------:R-:W1:Y:S02]  /*0300*/  @!P2 LDS R13, [R12] ;  /* 0x000000000c0da984 */ /* 0x000e640000000800 */
[----:B-1----:R-:W-:-:S05]  /*0310*/  @!P2 FADD.FTZ R8, R8, R13 ;  /* 0x0000000d0808a221 */ /* 0x002fca0000010000 */
[----:B------:R1:W-:Y:S01]  /*0320*/  @!P2 STS [R9], R8 ;  /* 0x000000080900a388 */ /* 0x0003e20000000800 */
[----:B------:R-:W-:Y:S01]  /*0330*/  BAR.SYNC.DEFER_BLOCKING 0x0 ;  /* 0x0000000000007b1d */ /* 0x000fe20000010000 */
[----:B------:R-:W-:-:S13]  /*0340*/  ISETP.GE.U32.AND P2, PT, R6, 0x100, PT ;  /* 0x000001000600780c */ /* 0x000fda0003f46070 */
[----:B-1----:R-:W-:Y:S05]  /*0350*/  @!P2 BRA `(.L_x_3) ;  /* 0x000000080004a947 */ /* 0x002fea0003800000 */
[----:B------:R-:W-:-:S04]  /*0360*/  SHF.R.U32.HI R8, RZ, 0x2, R6 ;  /* 0x00000002ff087819 */ /* 0x000fc80000011606 */
[----:B------:R-:W-:-:S13]  /*0370*/  ISETP.GE.U32.AND P2, PT, R7, R8, PT ;  /* 0x000000080700720c */ /* 0x000fda0003f46070 */
[----:B------:R-:W-:-:S05]  /*0380*/  @!P2 LOP3.LUT R8, R6, 0x3ffffc, RZ, 0xc0, !PT ;  /* 0x003ffffc0608a812 */ /* 0x000fca00078ec0ff */
[----:B------:R-:W-:Y:S02]  /*0390*/  @!P2 IMAD.IADD R12, R9, 0x1, R8 ;  /* 0x00000001090ca824 */ /* 0x000fe400078e0208 */
        /* <DEDUP_REMOVED lines=9> */
[----:B------:R-:W-:Y:S02]  /*0430*/  @!P2 IMAD R12, R8, 0x4, R9 ;  /* 0x00000004080ca824 */ /* 0x000fe400078e0209 */
        /* <DEDUP_REMOVED lines=114> */
[----:B------:R-:W-:Y:S06]  /*0b60*/  BAR.SYNC.DEFER_BLOCKING 0x0 ;  /* 0x0000000000007b1d */ /* 0x000fec0000010000 */
.L_x_3:
[----:B------:R-:W-:Y:S01]  /*0b70*/  ISETP.GT.U32.AND P2, PT, R7, 0x1f, PT ;  /* 0x0000001f0700780c */ /* 0x000fe20003f44070 */
[----:B------:R-:W-:-:S12]  /*0b80*/  BSSY.RECONVERGENT B0, `(.L_x_4) ;  /* 0x0000010000007945 */ /* 0x000fd80003800200 */
[----:B------:R-:W-:Y:S05]  /*0b90*/  @P2 BRA `(.L_x_5) ;  /* 0x0000000000382947 */ /* 0x000fea0003800000 */
[----:B-1----:R-:W-:Y:S01]  /*0ba0*/  @P1 LDS R6, [R9] ;  /* 0x0000000009061984 */ /* 0x002fe20000000800 */
[----:B------:R-:W-:Y:S02]  /*0bb0*/  ISETP.GT.U32.AND P3, PT, R4, 0x10, PT ;  /* 0x000000100400780c */ /* 0x000fe40003f64070 */
[----:B------:R-:W-:Y:S01]  /*0bc0*/  ISETP.GE.U32.AND P2, PT, R7, R4, PT ;  /* 0x000000040700720c */ /* 0x000fe20003f46070 */
[----:B------:R-:W0:Y:S02]  /*0bd0*/  @P1 LDS R13, [R9+0x80] ;  /* 0x00008000090d1984 */ /* 0x000e240000000800 */
[----:B0-----:R-:W-:-:S08]  /*0be0*/  @P1 FADD.FTZ R10, R6, R13 ;  /* 0x0000000d060a1221 */ /* 0x001fd00000010000 */
[----:B------:R-:W-:Y:S05]  /*0bf0*/  @P3 BRA `(.L_x_6) ;  /* 0x00000000001c3947 */ /* 0x000fea0003800000 */
[----:B------:R-:W-:-:S07]  /*0c00*/  IMAD.MOV.U32 R7, RZ, RZ, 0x10 ;  /* 0x00000010ff077424 */ /* 0x000fce00078e00ff */
.L_x_7:
[----:B------:R-:W-:Y:S05]  /*0c10*/  WARPSYNC.ALL ;  /* 0x0000000000007948 */ /* 0x000fea0003800000 */
[----:B------:R0:W1:Y:S02]  /*0c20*/  SHFL.DOWN PT, R13, R10, R7, 0x1f ;  /* 0x08001f070a0d7589 */ /* 0x00006400000e0000 */
[----:B0-----:R-:W-:-:S04]  /*0c30*/  SHF.R.U32.HI R7, RZ, 0x1, R7 ;  /* 0x00000001ff077819 */ /* 0x001fc80000011607 */
[----:B------:R-:W-:Y:S01]  /*0c40*/  ISETP.GE.U32.AND P1, PT, R7, R4, PT ;  /* 0x000000040700720c */ /* 0x000fe20003f26070 */
[----:B-1----:R-:W-:-:S12]  /*0c50*/  FADD.FTZ R10, R13, R10 ;  /* 0x0000000a0d0a7221 */ /* 0x002fd80000010000 */
[----:B------:R-:W-:Y:S05]  /*0c60*/  @P1 BRA `(.L_x_7) ;  /* 0xfffffffc00e81947 */ /* 0x000fea000383ffff */
.L_x_6:
[----:B------:R2:W-:Y:S02]  /*0c70*/  @!P2 STS [R9], R10 ;  /* 0x0000000a0900a388 */ /* 0x0005e40000000800 */
.L_x_5:
[----:B------:R-:W-:Y:S05]  /*0c80*/  BSYNC.RECONVERGENT B0 ;  /* 0x0000000000007941 */ /* 0x000fea0003800200 */
.L_x_4:
[----:B012---:R-:W0:Y:S01]  /*0c90*/  LDC.64 R8, c[0x0][0x3a8] ;  /* 0x0000ea00ff087b82 */ /* 0x007e220000000a00 */
[----:B------:R-:W-:Y:S05]  /*0ca0*/  WARPSYNC.ALL ;  /* 0x0000000000007948 */ /* 0x000fea0003800000 */
[----:B------:R-:W-:Y:S02]  /*0cb0*/  LEA R4, R11, UR4, 0x2 ;  /* 0x000000040b047c11 */ /* 0x000fe4000f8e10ff */
[----:B------:R-:W-:Y:S01]  /*0cc0*/  BAR.SYNC.DEFER_BLOCKING 0x0 ;  /* 0x0000000000007b1d */ /* 0x000fe20000010000 */
[----:B------:R-:W-:-:S07]  /*0cd0*/  ISETP.NE.AND P1, PT, R0, RZ, PT ;  /* 0x000000ff0000720c */ /* 0x000fce0003f25270 */
[----:B------:R-:W1:Y:S08]  /*0ce0*/  LDC.64 R14, c[0x0][0x3a0] ;  /* 0x0000e800ff0e7b82 */ /* 0x000e700000000a00 */
[----:B------:R-:W2:Y:S01]  /*0cf0*/  @!P1 LDC.64 R10, c[0x0][0x388] ;  /* 0x0000e200ff0a9b82 */ /* 0x000ea20000000a00 */
[----:B0-----:R-:W-:-:S05]  /*0d00*/  IMAD.WIDE R8, R5, 0x4, R8 ;  /* 0x0000000405087825 */ /* 0x001fca00078e0208 */
[----:B------:R2:W3:Y:S04]  /*0d10*/  LDG.E.CONSTANT R7, desc[UR6][R8.64] ;  /* 0x0000000608077981 */ /* 0x0004e8000c1e9900 */
[----:B------:R-:W0:Y:S01]  /*0d20*/  LDS R4, [R4] ;  /* 0x0000000004047984 */ /* 0x000e220000000800 */
[----:B-1----:R-:W-:-:S04]  /*0d30*/  IMAD.WIDE R14, R5, 0x2, R14 ;  /* 0x00000002050e7825 */ /* 0x002fc800078e020e */
[----:B--2---:R-:W-:Y:S01]  /*0d40*/  @!P1 IMAD.WIDE R8, R5, 0x2, R10 ;  /* 0x0000000205089825 */ /* 0x004fe200078e020a */
[----:B---3--:R-:W0:Y:S03]  /*0d50*/  MUFU.RCP R7, R7 ;  /* 0x0000000700077308 */ /* 0x008e260000001000 */
[----:B0-----:R-:W-:-:S05]  /*0d60*/  @!P1 FMUL.FTZ R6, R4, R7 ;  /* 0x0000000704069220 */ /* 0x001fca0000410000 */
[----:B------:R-:W-:-:S05]  /*0d70*/  @!P1 F2FP.F16.F32.PACK_AB R6, RZ, R6 ;  /* 0x00000006ff06923e */ /* 0x000fca00000000ff */
[----:B------:R0:W-:Y:S01]  /*0d80*/  @!P1 STG.E.U16 desc[UR6][R8.64], R6 ;  /* 0x0000000608009986 */ /* 0x0001e2000c101506 */
[----:B------:R-:W-:Y:S05]  /*0d90*/  @!P0 EXIT ;  /* 0x000000000000894d */ /* 0x000fea0003800000 */
[----:B------:R-:W2:Y:S01]  /*0da0*/  LDG.E.U16.CONSTANT R14, desc[UR6][R14.64] ;  /* 0x000000060e0e7981 */ /* 0x000ea2000c1e9500 */
[----:B0-----:R-:W0:Y:S01]  /*0db0*/  LDC.64 R8, c[0x0][0x390] ;  /* 0x0000e400ff087b82 */ /* 0x001e220000000a00 */
[----:B------:R-:W-:-:S04]  /*0dc0*/  FMUL.FTZ R6, R7, R7 ;  /* 0x0000000707067220 */ /* 0x000fc80000410000 */
[----:B------:R-:W-:-:S03]  /*0dd0*/  FMUL.FTZ R5, R7, R6 ;  /* 0x0000000607057220 */ /* 0x000fc60000410000 */
[----:B------:R-:W1:Y:S08]  /*0de0*/  LDC.64 R10, c[0x0][0x398] ;  /* 0x0000e600ff0a7b82 */ /* 0x000e700000000a00 */
[----:B------:R-:W3:Y:S02]  /*0df0*/  LDC.64 R12, c[0x0][0x380] ;  /* 0x0000e000ff0c7b82 */ /* 0x000ee40000000a00 */
[----:B0123--:R-:W-:-:S07]  /*0e00*/  HADD2.F32 R6, -RZ, R14.H0_H0 ;  /* 0x2000000eff067230 */ /* 0x00ffce0000004100 */
.L_x_8:
[----:B------:R-:W-:-:S04]  /*0e10*/  IMAD.WIDE R16, R2, 0x2, R10 ;  /* 0x0000000202107825 */ /* 0x000fc800078e020a */
[----:B0-----:R-:W-:Y:S02]  /*0e20*/  IMAD.WIDE R14, R2, 0x2, R8 ;  /* 0x00000002020e7825 */ /* 0x001fe400078e0208 */
[----:B------:R-:W2:Y:S04]  /*0e30*/  LDG.E.U16.CONSTANT R16, desc[UR6][R16.64] ;  /* 0x0000000610107981 */ /* 0x000ea8000c1e9500 */
[----:B------:R-:W3:Y:S01]  /*0e40*/  LDG.E.U16.CONSTANT R14, desc[UR6][R14.64] ;  /* 0x000000060e0e7981 */ /* 0x000ee2000c1e9500 */
[----:B------:R-:W-:-:S05]  /*0e50*/  IMAD.IADD R0, R3, 0x1, R0 ;  /* 0x0000000103007824 */ /* 0x000fca00078e0200 */
[----:B------:R-:W-:Y:S01]  /*0e60*/  ISETP.GE.AND P0, PT, R0, UR9, PT ;  /* 0x0000000900007c0c */ /* 0x000fe2000bf06270 */
[----:B--2---:R-:W-:-:S05]  /*0e70*/  HADD2.F32 R18, -RZ, R16.H0_H0 ;  /* 0x20000010ff127230 */ /* 0x004fca0000004100 */
[----:B------:R-:W-:Y:S01]  /*0e80*/  FMUL.FTZ R19, R5, R18 ;  /* 0x0000001205137220 */ /* 0x000fe20000410000 */
[----:B---3--:R-:W-:-:S03]  /*0e90*/  HADD2.F32 R18, -RZ, R14.H0_H0 ;  /* 0x2000000eff127230 */ /* 0x008fc60000004100 */
[----:B------:R-:W-:-:S04]  /*0ea0*/  FMUL.FTZ R20, R4, R19 ;  /* 0x0000001304147220 */ /* 0x000fc80000410000 */
[----:B------:R-:W-:-:S04]  /*0eb0*/  FFMA.FTZ R19, R7, R18, -R20 ;  /* 0x0000001207137223 */ /* 0x000fc80000010814 */
[----:B------:R-:W-:-:S05]  /*0ec0*/  FMUL.FTZ R19, R6, R19 ;  /* 0x0000001306137220 */ /* 0x000fca0000410000 */
[----:B------:R-:W-:Y:S01]  /*0ed0*/  F2FP.F16.F32.PACK_AB R15, RZ, R19 ;  /* 0x00000013ff0f723e */ /* 0x000fe200000000ff */
[----:B------:R-:W-:-:S04]  /*0ee0*/  IMAD.WIDE R18, R2, 0x2, R12 ;  /* 0x0000000202127825 */ /* 0x000fc800078e020c */
[----:B------:R-:W-:Y:S01]  /*0ef0*/  IMAD R2, R3, UR8, R2 ;  /* 0x0000000803027c24 */ /* 0x000fe2000f8e0202 */
[----:B------:R0:W-:Y:S01]  /*0f00*/  STG.E.U16 desc[UR6][R18.64], R15 ;  /* 0x0000000f12007986 */ /* 0x0001e2000c101506 */
[----:B------:R-:W-:Y:S05]  /*0f10*/  @!P0 BRA `(.L_x_8) ;  /* 0xfffffffc00bc8947 */ /* 0x000fea000383ffff */
[----:B------:R-:W-:Y:S05]  /*0f20*/  EXIT ;  /* 0x000000000000794d */ /* 0x000fea0003800000 */
.L_x_9:
[----:B------:R-:W-:-:S00]  /*0f30*/  BRA `(.L_x_9) ;  /* 0xfffffffc00fc7947 */ /* 0x000fc0000383ffff */
[----:B------:R-:W-:-:S00]  /*0f40*/  NOP ;  /* 0x0000000000007918 */ /* 0x000fc00000000000 */
        /* <DEDUP_REMOVED lines=11> */
.L_x_278:


//--------------------- .text._ZN2at6native46_GLOBAL__N__fbf0e309_13_WeightNorm_cu_b3893b6b31weight_norm_bwd_last_dim_kernelIN3c108BFloat16EfEEvPT_S6_PKS5_S8_S8_PKT0_ii --------------------------
	.section	.text._ZN2at6native46_GLOBAL__N__fbf0e309_13_WeightNorm_cu_b3893b6b31weight_norm_bwd_last_dim_kernelIN3c108BFloat16EfEEvPT_S6_PKS5_S8_S8_PKT0_ii,"ax",@progbits
	.align	128
.text._ZN2at6native46_GLOBAL__N__fbf0e309_13_WeightNorm_cu_b3893b6b31weight_norm_bwd_last_dim_kernelIN3c108BFloat16EfEEvPT_S6_PKS5_S8_S8_PKT0_ii:
        .type           _ZN2at6native46_GLOBAL__N__fbf0e309_13_WeightNorm_cu_b3893b6b31weight_norm_bwd_last_dim_kernelIN3c108BFloat16EfEEvPT_S6_PKS5_S8_S8_PKT0_ii,@function
        .size           _ZN2at6native46_GLOBAL__N__fbf0e309_13_WeightNorm_cu_b3893b6b31weight_norm_bwd_last_dim_kernelIN3c108BFloat16EfEEvPT_S6_PKS5_S8_S8_PKT0_ii,(.L_x_279 - _ZN2at6native46_GLOBAL__N__fbf0e309_13_WeightNorm_cu_b3893b6b31weight_norm_bwd_last_dim_kernelIN3c108BFloat16EfEEvPT_S6_PKS5_S8_S8_PKT0_ii)
        .other          _ZN2at6native46_GLOBAL__N__fbf0e309_13_WeightNorm_cu_b3893b6b31weight_norm_bwd_last_dim_kernelIN3c108BFloat16EfEEvPT_S6_PKS5_S8_S8_PKT0_ii,@"STO_CUDA_ENTRY STV_DEFAULT"
_ZN2at6native46_GLOBAL__N__fbf0e309_13_WeightNorm_cu_b3893b6b31weight_norm_bwd_last_dim_kernelIN3c108BFloat16EfEEvPT_S6_PKS5_S8_S8_PKT0_ii:
        /* <DEDUP_REMOVED lines=20> */
.L_x_12:
[----:B--2---:R-:W-:-:S04]  /*0140*/  IMAD.WIDE R14, R3, 0x2, R8 ;  /* 0x00000002030e7825 */ /* 0x004fc800078e0208 */
[----:B-1----:R-:W-:Y:S02]  /*0150*/  IMAD.WIDE R12, R3, 0x2, R6 ;  /* 0x00000002030c7825 */ /* 0x002fe400078e0206 */
[----:B------:R-:W2:Y:S04]  /*0160*/  LDG.E.U16.CONSTANT R14, desc[UR6][R14.64] ;  /* 0x000000060e0e7981 */ /* 0x000ea8000c1e9500 */
[----:B------:R-:W3:Y:S01]  /*0170*/  LDG.E.U16.CONSTANT R12, desc[UR6][R12.64] ;  /* 0x000000060c0c7981 */ /* 0x000ee2000c1e9500 */
[----:B0-----:R-:W-:-:S05]  /*0180*/  IMAD.IADD R16, R19, 0x1, R16 ;  /* 0x0000000113107824 */ /* 0x001fca00078e0210 */
[----:B------:R-:W-:Y:S01]  /*0190*/  ISETP.GE.AND P1, PT, R16, UR9, PT ;  /* 0x0000000910007c0c */ /* 0x000fe2000bf26270 */
[----:B------:R-:W-:Y:S01]  /*01a0*/  IMAD R3, R19, UR8, R3 ;  /* 0x0000000813037c24 */ /* 0x000fe2000f8e0203 */
[----:B--2---:R-:W-:Y:S01]  /*01b0*/  SHF.L.U32 R18, R14, 0x10, RZ ;  /* 0x000000100e127819 */ /* 0x004fe200000006ff */
[----:B---3--:R-:W-:-:S04]  /*01c0*/  IMAD.U32 R17, R12, 0x10000, RZ ;  /* 0x000100000c117824 */ /* 0x008fc800078e00ff */
[----:B------:R-:W-:-:S06]  /*01d0*/  FFMA.FTZ R10, R17, R18, R10 ;  /* 0x00000012110a7223 */ /* 0x000fcc000001000a */
[----:B------:R-:W-:Y:S05]  /*01e0*/  @!P1 BRA `(.L_x_12) ;  /* 0xfffffffc00d49947 */ /* 0x000fea000383ffff */
.L_x_11:
[----:B------:R-:W-:Y:S05]  /*01f0*/  BSYNC.RECONVERGENT B0 ;  /* 0x0000000000007941 */ /* 0x000fea0003800200 */
.L_x_10:
        /* <DEDUP_REMOVED lines=150> */
[----:B------:R-:W-:Y:S06]  /*0b60*/  BAR.SYNC.DEFER_BLOCKING 0x0 ;  /* 0x0000000000007b1d */ /* 0x000fec0000010000 */
.L_x_13:
        /* <DEDUP_REMOVED lines=10> */
.L_x_17:
[----:B------:R-:W-:Y:S05]  /*0c10*/  WARPSYNC.ALL ;  /* 0x0000000000007948 */ /* 0x000fea0003800000 */
[----:B------:R0:W1:Y:S02]  /*0c20*/  SHFL.DOWN PT, R13, R10, R7, 0x1f ;  /* 0x08001f070a0d7589 */ /* 0x00006400000e0000 */
[----:B0-----:R-:W-:-:S04]  /*0c30*/  SHF.R.U32.HI R7, RZ, 0x1, R7 ;  /* 0x00000001ff077819 */ /* 0x001fc80000011607 */
[----:B------:R-:W-:Y:S01]  /*0c40*/  ISETP.GE.U32.AND P1, PT, R7, R4, PT ;  /* 0x000000040700720c */ /* 0x000fe20003f26070 */
[----:B-1----:R-:W-:-:S12]  /*0c50*/  FADD.FTZ R10, R13, R10 ;  /* 0x0000000a0d0a7221 */ /* 0x002fd80000010000 */
[----:B------:R-:W-:Y:S05]  /*0c60*/  @P1 BRA `(.L_x_17) ;  /* 0xfffffffc00e81947 */ /* 0x000fea000383ffff */
.L_x_16:
[----:B------:R2:W-:Y:S02]  /*0c70*/  @!P2 STS [R9], R10 ;  /* 0x0000000a0900a388 */ /* 0x0005e40000000800 */
.L_x_15:
[----:B------:R-:W-:Y:S05]  /*0c80*/  BSYNC.RECONVERGENT B0 ;  /* 0x0000000000007941 */ /* 0x000fea0003800200 */
.L_x_14:
        /* <DEDUP_REMOVED lines=14> */
[----:B------:R-:W-:-:S05]  /*0d70*/  @!P1 F2FP.BF16.F32.PACK_AB R6, RZ, R6 ;  /* 0x00000006ff06923e */ /* 0x000fca00000010ff */
        /* <DEDUP_REMOVED lines=8> */
[----:B0123--:R-:W-:-:S07]  /*0e00*/  SHF.L.U32 R6, R14, 0x10, RZ ;  /* 0x000000100e067819 */ /* 0x00ffce00000006ff */
.L_x_18:
[----:B------:R-:W-:-:S04]  /*0e10*/  IMAD.WIDE R16, R2, 0x2, R10 ;  /* 0x0000000202107825 */ /* 0x000fc800078e020a */
[----:B0-----:R-:W-:Y:S02]  /*0e20*/  IMAD.WIDE R14, R2, 0x2, R8 ;  /* 0x00000002020e7825 */ /* 0x001fe400078e0208 */
[----:B------:R-:W2:Y:S04]  /*0e30*/  LDG.E.U16.CONSTANT R16, desc[UR6][R16.64] ;  /* 0x0000000610107981 */ /* 0x000ea8000c1e9500 */
[----:B------:R-:W3:Y:S01]  /*0e40*/  LDG.E.U16.CONSTANT R14, desc[UR6][R14.64] ;  /* 0x000000060e0e7981 */ /* 0x000ee2000c1e9500 */
[----:B------:R-:W-:-:S05]  /*0e50*/  IMAD.IADD R0, R3, 0x1, R0 ;  /* 0x0000000103007824 */ /* 0x000fca00078e0200 */
[----:B------:R-:W-:Y:S01]  /*0e60*/  ISETP.GE.AND P0, PT, R0, UR9, PT ;  /* 0x0000000900007c0c */ /* 0x000fe2000bf06270 */
[----:B--2---:R-:W-:-:S04]  /*0e70*/  IMAD.U32 R18, R16, 0x10000, RZ ;  /* 0x0001000010127824 */ /* 0x004fc800078e00ff */
[----:B------:R-:W-:Y:S01]  /*0e80*/  FMUL.FTZ R19, R5, R18 ;  /* 0x0000001205137220 */ /* 0x000fe20000410000 */
[----:B---3--:R-:W-:-:S03]  /*0e90*/  IMAD.U32 R18, R14, 0x10000, RZ ;  /* 0x000100000e127824 */ /* 0x008fc600078e00ff */
[----:B------:R-:W-:-:S04]  /*0ea0*/  FMUL.FTZ R20, R4, R19 ;  /* 0x0000001304147220 */ /* 0x000fc80000410000 */
[----:B------:R-:W-:-:S04]  /*0eb0*/  FFMA.FTZ R19, R7, R18, -R20 ;  /* 0x0000001207137223 */ /* 0x000fc80000010814 */
[----:B------:R-:W-:-:S05]  /*0ec0*/  FMUL.FTZ R19, R6, R19 ;  /* 0x0000001306137220 */ /* 0x000fca0000410000 */
[----:B------:R-:W-:Y:S01]  /*0ed0*/  F2FP.BF16.F32.PACK_AB R15, RZ, R19 ;  /* 0x00000013ff0f723e */ /* 0x000fe200000010ff */
[----:B------:R-:W-:-:S04]  /*0ee0*/  IMAD.WIDE R18, R2, 0x2, R12 ;  /* 0x0000000202127825 */ /* 0x000fc800078e020c */
[----:B------:R-:W-:Y:S01]  /*0ef0*/  IMAD R2, R3, UR8, R2 ;  /* 0x0000000803027c24 */ /* 0x000fe2000f8e0202 */
[----:B------:R0:W-:Y:S01]  /*0f00*/  STG.E.U16 desc[UR6][R18.64], R15 ;  /* 0x0000000f12007986 */ /* 0x0001e2000c101506 */
[----:B------:R-:W-:Y:S05]  /*0f10*/  @!P0 BRA `(.L_x_18) ;  /* 0xfffffffc00bc8947 */ /* 0x000fea000383ffff */
[----:B------:R-:W-:Y:S05]  /*0f20*/  EXIT ;  /* 0x000000000000794d */ /* 0x000fea0003800000 */
.L_x_19:
        /* <DEDUP_REMOVED lines=13> */
.L_x_279:


//--------------------- .text._ZN2at6native46_GLOBAL__N__fbf0e309_13_WeightNorm_cu_b3893b6b31weight_norm_bwd_last_dim_kernelIffEEvPT_S4_PKS3_S6_S6_PKT0_ii --------------------------
	.section	.text._ZN2at6native46_GLOBAL__N__fbf0e309_13_WeightNorm_cu_b3893b6b31weight_norm_bwd_last_dim_kernelIffEEvPT_S4_PKS3_S6_S6_PKT0_ii,"ax",@progbits
	.align	128
.text._ZN2at6native46_GLOBAL__N__fbf0e309_13_WeightNorm_cu_b3893b6b31weight_norm_bwd_last_dim_kernelIffEEvPT_S4_PKS3_S6_S6_PKT0_ii:
        .type           _ZN2at6native46_GLOBAL__N__fbf0e309_13_WeightNorm_cu_b3893b6b31weight_norm_bwd_last_dim_kernelIffEEvPT_S4_PKS3_S6_S6_PKT0_ii,@function
        .size           _ZN2at6native46_GLOBAL__N__fbf0e309_13_WeightNorm_cu_b3893b6b31weight_norm_bwd_last_dim_kernelIffEEvPT_S4_PKS3_S6_S6_PKT0_ii,(.L_x_280 - _ZN2at6native46_GLOBAL__N__fbf0e309_13_WeightNorm_cu_b3893b6b31weight_norm_bwd_last_dim_kernelIffEEvPT_S4_PKS3_S6_S6_PKT0_ii)
        .other          _ZN2at6native46_GLOBAL__N__fbf0e309_13_WeightNorm_cu_b3893b6b31weight_norm_bwd_last_dim_kernelIffEEvPT_S4_PKS3_S6_S6_PKT0_ii,@"STO_CUDA_ENTRY STV_DEFAULT"
_ZN2at6native46_GLOBAL__N__fbf0e309_13_WeightNorm_cu_b3893b6b31weight_norm_bwd_last_dim_kernelIffEEvPT_S4_PKS3_S6_S6_PKT0_ii:
        /* <DEDUP_REMOVED lines=20> */
.L_x_22:
[----:B-1----:R-:W-:-:S04]  /*0140*/  IMAD.WIDE R12, R3, 0x4, R8 ;  /* 0x00000004030c7825 */ /* 0x002fc800078e0208 */
[----:B--2---:R-:W-:Y:S02]  /*0150*/  IMAD.WIDE R14, R3, 0x4, R10 ;  /* 0x00000004030e7825 */ /* 0x004fe400078e020a */
[----:B------:R-:W2:Y:S04]  /*0160*/  LDG.E.CONSTANT R13, desc[UR6][R12.64] ;  /* 0x000000060c0d7981 */ /* 0x000ea8000c1e9900 */
[----:B------:R-:W2:Y:S01]  /*0170*/  LDG.E.CONSTANT R14, desc[UR6][R14.64] ;  /* 0x000000060e0e7981 */ /* 0x000ea2000c1e9900 */
[C---:B0-----:R-:W-:Y:S02]  /*0180*/  IMAD.IADD R16, R17.reuse, 0x1, R16 ;  /* 0x0000000111107824 */ /* 0x041fe400078e0210 */
[----:B------:R-:W-:-:S03]  /*0190*/  IMAD R3, R17, UR8, R3 ;  /* 0x0000000811037c24 */ /* 0x000fc6000f8e0203 */
[----:B------:R-:W-:Y:S01]  /*01a0*/  ISETP.GE.AND P1, PT, R16, UR9, PT ;  /* 0x0000000910007c0c */ /* 0x000fe2000bf26270 */
[----:B--2---:R-:W-:-:S12]  /*01b0*/  FFMA.FTZ R6, R13, R14, R6 ;  /* 0x0000000e0d067223 */ /* 0x004fd80000010006 */
[----:B------:R-:W-:Y:S05]  /*01c0*/  @!P1 BRA `(.L_x_22) ;  /* 0xfffffffc00dc9947 */ /* 0x000fea000383ffff */
.L_x_21:
[----:B------:R-:W-:Y:S05]  /*01d0*/  BSYNC.RECONVERGENT B0 ;  /* 0x0000000000007941 */ /* 0x000fea0003800200 */
.L_x_20:
        /* <DEDUP_REMOVED lines=151> */
.L_x_23:
        /* <DEDUP_REMOVED lines=10> */
.L_x_27:
[----:B------:R-:W-:Y:S05]  /*0bf0*/  WARPSYNC.ALL ;  /* 0x0000000000007948 */ /* 0x000fea0003800000 */
[----:B------:R0:W1:Y:S02]  /*0c00*/  SHFL.DOWN PT, R13, R6, R9, 0x1f ;  /* 0x08001f09060d7589 */ /* 0x00006400000e0000 */
[----:B0-----:R-:W-:-:S04]  /*0c10*/  SHF.R.U32.HI R9, RZ, 0x1, R9 ;  /* 0x00000001ff097819 */ /* 0x001fc80000011609 */
[----:B------:R-:W-:Y:S01]  /*0c20*/  ISETP.GE.U32.AND P1, PT, R9, R4, PT ;  /* 0x000000040900720c */ /* 0x000fe20003f26070 */
[----:B-1----:R-:W-:-:S12]  /*0c30*/  FADD.FTZ R6, R13, R6 ;  /* 0x000000060d067221 */ /* 0x002fd80000010000 */
[----:B------:R-:W-:Y:S05]  /*0c40*/  @P1 BRA `(.L_x_27) ;  /* 0xfffffffc00e81947 */ /* 0x000fea000383ffff */
.L_x_26:
[----:B------:R2:W-:Y:S02]  /*0c50*/  @!P2 STS [R11], R6 ;  /* 0x000000060b00a388 */ /* 0x0005e40000000800 */
.L_x_25:
[----:B------:R-:W-:Y:S05]  /*0c60*/  BSYNC.RECONVERGENT B0 ;  /* 0x0000000000007941 */ /* 0x000fea0003800200 */
.L_x_24:
[----:B-1----:R-:W1:Y:S01]  /*0c70*/  LDC.64 R8, c[0x0][0x3a8] ;  /* 0x0000ea00ff087b82 */ /* 0x002e620000000a00 */
[----:B------:R-:W-:Y:S05]  /*0c80*/  WARPSYNC.ALL ;  /* 0x0000000000007948 */ /* 0x000fea0003800000 */
[----:B------:R-:W-:Y:S02]  /*0c90*/  LEA R4, R7, UR4, 0x2 ;  /* 0x0000000407047c11 */ /* 0x000fe4000f8e10ff */
[----:B------:R-:W-:Y:S01]  /*0ca0*/  BAR.SYNC.DEFER_BLOCKING 0x0 ;  /* 0x0000000000007b1d */ /* 0x000fe20000010000 */
[----:B------:R-:W-:-:S07]  /*0cb0*/  ISETP.NE.AND P1, PT, R0, RZ, PT ;  /* 0x000000ff0000720c */ /* 0x000fce0003f25270 */
[----:B------:R-:W3:Y:S08]  /*0cc0*/  LDC.64 R14, c[0x0][0x3a0] ;  /* 0x0000e800ff0e7b82 */ /* 0x000ef00000000a00 */
[----:B0-2---:R-:W0:Y:S01]  /*0cd0*/  @!P1 LDC.64 R10, c[0x0][0x388] ;  /* 0x0000e200ff0a9b82 */ /* 0x005e220000000a00 */
[----:B-1----:R-:W-:-:S06]  /*0ce0*/  IMAD.WIDE R8, R5, 0x4, R8 ;  /* 0x0000000405087825 */ /* 0x002fcc00078e0208 */
[----:B------:R-:W2:Y:S04]  /*0cf0*/  LDG.E.CONSTANT R8, desc[UR6][R8.64] ;  /* 0x0000000608087981 */ /* 0x000ea8000c1e9900 */
[----:B------:R-:W1:Y:S01]  /*0d00*/  LDS R4, [R4] ;  /* 0x0000000004047984 */ /* 0x000e620000000800 */
[----:B---3--:R-:W-:-:S04]  /*0d10*/  IMAD.WIDE R14, R5, 0x4, R14 ;  /* 0x00000004050e7825 */ /* 0x008fc800078e020e */
[----:B0-----:R-:W-:Y:S01]  /*0d20*/  @!P1 IMAD.WIDE R10, R5, 0x4, R10 ;  /* 0x00000004050a9825 */ /* 0x001fe200078e020a */
[----:B--2---:R-:W1:Y:S03]  /*0d30*/  MUFU.RCP R7, R8 ;  /* 0x0000000800077308 */ /* 0x004e660000001000 */
[----:B-1----:R-:W-:-:S05]  /*0d40*/  @!P1 FMUL.FTZ R13, R4, R7 ;  /* 0x00000007040d9220 */ /* 0x002fca0000410000 */
[----:B------:R0:W-:Y:S01]  /*0d50*/  @!P1 STG.E desc[UR6][R10.64], R13 ;  /* 0x0000000d0a009986 */ /* 0x0001e2000c101906 */
[----:B------:R-:W-:Y:S05]  /*0d60*/  @!P0 EXIT ;  /* 0x000000000000894d */ /* 0x000fea0003800000 */
[----:B------:R1:W5:Y:S01]  /*0d70*/  LDG.E.CONSTANT R5, desc[UR6][R14.64] ;  /* 0x000000060e057981 */ /* 0x000362000c1e9900 */
[----:B------:R-:W2:Y:S01]  /*0d80*/  LDC.64 R8, c[0x0][0x390] ;  /* 0x0000e400ff087b82 */ /* 0x000ea20000000a00 */
[----:B------:R-:W-:-:S04]  /*0d90*/  FMUL.FTZ R6, R7, R7 ;  /* 0x0000000707067220 */ /* 0x000fc80000410000 */
[----:B------:R-:W-:-:S03]  /*0da0*/  FMUL.FTZ R6, R7, R6 ;  /* 0x0000000607067220 */ /* 0x000fc60000410000 */
[----:B0-----:R-:W0:Y:S08]  /*0db0*/  LDC.64 R10, c[0x0][0x398] ;  /* 0x0000e600ff0a7b82 */ /* 0x001e300000000a00 */
[----:B-1----:R-:W3:Y:S02]  /*0dc0*/  LDC.64 R12, c[0x0][0x380] ;  /* 0x0000e000ff0c7b82 */ /* 0x002ee40000000a00 */
.L_x_28:
[----:B0-----:R-:W-:-:S04]  /*0dd0*/  IMAD.WIDE R16, R2, 0x4, R10 ;  /* 0x0000000402107825 */ /* 0x001fc800078e020a */
[----:B--2---:R-:W-:Y:S02]  /*0de0*/  IMAD.WIDE R14, R2, 0x4, R8 ;  /* 0x00000004020e7825 */ /* 0x004fe400078e0208 */
[----:B------:R-:W2:Y:S04]  /*0df0*/  LDG.E.CONSTANT R17, desc[UR6][R16.64] ;  /* 0x0000000610117981 */ /* 0x000ea8000c1e9900 */
[----:B------:R-:W4:Y:S01]  /*0e00*/  LDG.E.CONSTANT R14, desc[UR6][R14.64] ;  /* 0x000000060e0e7981 */ /* 0x000f22000c1e9900 */
[----:B------:R-:W-:-:S05]  /*0e10*/  IMAD.IADD R0, R3, 0x1, R0 ;  /* 0x0000000103007824 */ /* 0x000fca00078e0200 */
[----:B------:R-:W-:Y:S01]  /*0e20*/  ISETP.GE.AND P0, PT, R0, UR9, PT ;  /* 0x0000000900007c0c */ /* 0x000fe2000bf06270 */
[----:B-12---:R-:W-:-:S04]  /*0e30*/  FMUL.FTZ R19, R6, R17 ;  /* 0x0000001106137220 */ /* 0x006fc80000410000 */
[----:B------:R-:W-:-:S04]  /*0e40*/  FMUL.FTZ R18, R4, R19 ;  /* 0x0000001304127220 */ /* 0x000fc80000410000 */
[----:B----4-:R-:W-:Y:S01]  /*0e50*/  FFMA.FTZ R20, R7, R14, -R18 ;  /* 0x0000000e07147223 */ /* 0x010fe20000010812 */
[----:B---3--:R-:W-:-:S04]  /*0e60*/  IMAD.WIDE R18, R2, 0x4, R12 ;  /* 0x0000000402127825 */ /* 0x008fc800078e020c */
[----:B-----5:R-:W-:Y:S01]  /*0e70*/  FMUL.FTZ R21, R5, R20 ;  /* 0x0000001405157220 */ /* 0x020fe20000410000 */
[----:B------:R-:W-:-:S04]  /*0e80*/  IMAD R2, R3, UR8, R2 ;  /* 0x0000000803027c24 */ /* 0x000fc8000f8e0202 */
[----:B------:R1:W-:Y:S01]  /*0e90*/  STG.E desc[UR6][R18.64], R21 ;  /* 0x0000001512007986 */ /* 0x0003e2000c101906 */
[----:B------:R-:W-:Y:S05]  /*0ea0*/  @!P0 BRA `(.L_x_28) ;  /* 0xfffffffc00c88947 */ /* 0x000fea000383ffff */
[----:B------:R-:W-:Y:S05]  /*0eb0*/  EXIT ;  /* 0x000000000000794d */ /* 0x000fea0003800000 */
.L_x_29:
        /* <DEDUP_REMOVED lines=12> */
.L_x_280:


//--------------------- .text._ZN2at6native46_GLOBAL__N__fbf0e309_13_WeightNorm_cu_b3893b6b31weight_norm_bwd_last_dim_kernelIddEEvPT_S4_PKS3_S6_S6_PKT0_ii --------------------------
	.section	.text._ZN2at6native46_GLOBAL__N__fbf0e309_13_WeightNorm_cu_b3893b6b31weight_norm_bwd_last_dim_kernelIddEEvPT_S4_PKS3_S6_S6_PKT0_ii,"ax",@progbits
	.align	128
.text._ZN2at6native46_GLOBAL__N__fbf0e309_13_WeightNorm_cu_b3893b6b31weight_norm_bwd_last_dim_kernelIddEEvPT_S4_PKS3_S6_S6_PKT0_ii:
        .type           _ZN2at6native46_GLOBAL__N__fbf0e309_13_WeightNorm_cu_b3893b6b31weight_norm_bwd_last_dim_kernelIddEEvPT_S4_PKS3_S6_S6_PKT0_ii,@function
        .size           _ZN2at6native46_GLOBAL__N__fbf0e309_13_WeightNorm_cu_b3893b6b31weight_norm_bwd_last_dim_kernelIddEEvPT_S4_PKS3_S6_S6_PKT0_ii,(.L_x_281 - _ZN2at6native46_GLOBAL__N__fbf0e309_13_WeightNorm_cu_b3893b6b31weight_norm_bwd_last_dim_kernelIddEEvPT_S4_PKS3_S6_S6_PKT0_ii)
        .other          _ZN2at6native46_GLOBAL__N__fbf0e309_13_WeightNorm_cu_b3893b6b31weight_norm_bwd_last_dim_kernelIddEEvPT_S4_PKS3_S6_S6_PKT0_ii,@"STO_CUDA_ENTRY STV_DEFAULT"
_ZN2at6native46_GLOBAL__N__fbf0e309_13_WeightNorm_cu_b3893b6b31weight_norm_bwd_last_dim_kernelIddEEvPT_S4_PKS3_S6_S6_PKT0_ii:
[----:B------:R-:W-:Y:S01]  /*0000*/  LDC R1, c[0x0][0x37c] ;  /* 0x0000df00ff017b82 */ /* 0x000fe20000000800 */
[----:B------:R-:W0:Y:S07]  /*0010*/  S2R R9, SR_TID.X ;  /* 0x0000000000097919 */ /* 0x000e2e0000002100 */
[----:B------:R-:W0:Y:S01]  /*0020*/  S2UR UR4, SR_CTAID.X ;  /* 0x00000000000479c3 */ /* 0x000e220000002500 */
[----:B------:R-:W1:Y:S01]  /*0030*/  LDCU.64 UR8, c[0x0][0x3b0] ;  /* 0x00007600ff0877ac */ /* 0x000e620008000a00 */
[----:B------:R-:W-:Y:S01]  /*0040*/  BSSY.RECONVERGENT B0, `(.L_x_30) ;  /* 0x0000019000007945 */ /* 0x000fe20003800200 */
[----:B------:R-:W1:Y:S01]  /*0050*/  S2R R0, SR_TID.Y ;  /* 0x0000000000007919 */ /* 0x000e620000002200 */
[----:B------:R-:W-:Y:S01]  /*0060*/  CS2R R6, SRZ ;  /* 0x0000000000067805 */ /* 0x000fe2000001ff00 */
        /* <DEDUP_REMOVED lines=8> */
[----:B------:R-:W-:Y:S01]  /*00f0*/  IMAD.MOV.U32 R19, RZ, RZ, R3 ;  /* 0x000000ffff137224 */ /* 0x000fe200078e0003 */
[----:B------:R-:W-:Y:S01]  /*0100*/  CS2R R6, SRZ ;  /* 0x0000000000067805 */ /* 0x000fe2000001ff00 */
[----:B------:R-:W-:-:S05]  /*0110*/  IMAD.MOV.U32 R4, RZ, RZ, R0 ;  /* 0x000000ffff047224 */ /* 0x000fca00078e0000 */
[----:B------:R-:W1:Y:S08]  /*0120*/  LDC.64 R10, c[0x0][0x390] ;  /* 0x0000e400ff0a7b82 */ /* 0x000e700000000a00 */
[----:B------:R-:W2:Y:S02]  /*0130*/  LDC.64 R12, c[0x0][0x398] ;  /* 0x0000e600ff0c7b82 */ /* 0x000ea40000000a00 */
.L_x_32:
[----:B-1----:R-:W-:-:S04]  /*0140*/  IMAD.WIDE R14, R19, 0x8, R10 ;  /* 0x00000008130e7825 */ /* 0x002fc800078e020a */
[----:B--2---:R-:W-:Y:S02]  /*0150*/  IMAD.WIDE R16, R19, 0x8, R12 ;  /* 0x0000000813107825 */ /* 0x004fe400078e020c */
[----:B------:R-:W2:Y:S04]  /*0160*/  LDG.E.64.CONSTANT R14, desc[UR6][R14.64] ;  /* 0x000000060e0e7981 */ /* 0x000ea8000c1e9b00 */
[----:B------:R-:W2:Y:S01]  /*0170*/  LDG.E.64.CONSTANT R16, desc[UR6][R16.64] ;  /* 0x0000000610107981 */ /* 0x000ea2000c1e9b00 */
[C---:B0-----:R-:W-:Y:S02]  /*0180*/  IMAD.IADD R4, R8.reuse, 0x1, R4 ;  /* 0x0000000108047824 */ /* 0x041fe400078e0204 */
[----:B------:R-:W-:-:S03]  /*0190*/  IMAD R19, R8, UR8, R19 ;  /* 0x0000000808137c24 */ /* 0x000fc6000f8e0213 */
[----:B------:R-:W-:Y:S01]  /*01a0*/  ISETP.GE.AND P1, PT, R4, UR9, PT ;  /* 0x0000000904007c0c */ /* 0x000fe2000bf26270 */
[----:B--2---:R-:W-:-:S12]  /*01b0*/  DFMA R6, R14, R16, R6 ;  /* 0x000000100e06722b */ /* 0x004fd80000000006 */
[----:B------:R-:W-:Y:S05]  /*01c0*/  @!P1 BRA `(.L_x_32) ;  /* 0xfffffffc00dc9947 */ /* 0x000fea000383ffff */
.L_x_31:
[----:B------:R-:W-:Y:S05]  /*01d0*/  BSYNC.RECONVERGENT B0 ;  /* 0x0000000000007941 */ /* 0x000fea0003800200 */
.L_x_30:
[----:B------:R-:W0:Y:S01]  /*01e0*/  LDCU UR8, c[0x0][0x364] ;  /* 0x00006c80ff0877ac */ /* 0x000e220008000800 */
[----:B------:R-:W1:Y:S01]  /*01f0*/  S2UR UR5, SR_CgaCtaId ;  /* 0x00000000000579c3 */ /* 0x000e620000008800 */
[----:B------:R-:W-:Y:S01]  /*0200*/  IMAD R11, R0, R2, R9 ;  /* 0x00000002000b7224 */ /* 0x000fe200078e0209 */
[----:B------:R-:W-:Y:S01]  /*0210*/  UMOV UR4, 0x400 ;  /* 0x0000040000047882 */ /* 0x000fe20000000000 */
[----:B0-----:R-:W-:-:S05]  /*0220*/  IMAD R4, R2, UR8, RZ ;  /* 0x0000000802047c24 */ /* 0x001fca000f8e02ff */
[C---:B------:R-:W-:Y:S01]  /*0230*/  ISETP.GE.U32.AND P1, PT, R4.reuse, 0x40, PT ;  /* 0x000000400400780c */ /* 0x040fe20003f26070 */
[----:B-1----:R-:W-:Y:S01]  /*0240*/  ULEA UR4, UR5, UR4, 0x18 ;  /* 0x0000000405047291 */ /* 0x002fe2000f8ec0ff */
[----:B------:R-:W-:-:S05]  /*0250*/  ISETP.GE.U32.AND P2, PT, R4, 0x80, PT ;  /* 0x000000800400780c */ /* 0x000fca0003f46070 */
[----:B------:R-:W-:-:S06]  /*0260*/  LEA R13, R11, UR4, 0x3 ;  /* 0x000000040b0d7c11 */ /* 0x000fcc000f8e18ff */
[----:B------:R0:W-:Y:S01]  /*0270*/  @P1 STS.64 [R13], R6 ;  /* 0x000000060d001388 */ /* 0x0001e20000000a00 */
[----:B------:R-:W-:Y:S06]  /*0280*/  @P1 BAR.SYNC.DEFER_BLOCKING 0x0 ;  /* 0x0000000000001b1d */ /* 0x000fec0000010000 */
[----:B------:R-:W-:Y:S05]  /*0290*/  @!P2 BRA `(.L_x_33) ;  /* 0x00000008002ca947 */ /* 0x000fea0003800000 */
[----:B------:R-:W-:-:S04]  /*02a0*/  SHF.R.U32.HI R8, RZ, 0x1, R4 ;  /* 0x00000001ff087819 */ /* 0x000fc80000011604 */
[----:B------:R-:W-:-:S13]  /*02b0*/  ISETP.GE.U32.AND P2, PT, R11, R8, PT ;  /* 0x000000080b00720c */ /* 0x000fda0003f46070 */
[----:B------:R-:W-:Y:S01]  /*02c0*/  @!P2 IMAD R16, R8, 0x8, R13 ;  /* 0x000000080810a824 */ /* 0x000fe200078e020d */
[----:B------:R-:W-:Y:S05]  /*02d0*/  @!P2 LDS.64 R14, [R13] ;  /* 0x000000000d0ea984 */ /* 0x000fea0000000a00 */
[----:B------:R-:W1:Y:S02]  /*02e0*/  @!P2 LDS.64 R16, [R16] ;  /* 0x000000001010a984 */ /* 0x000e640000000a00 */
[----:B-1----:R-:W-:-:S07]  /*02f0*/  @!P2 DADD R14, R14, R16 ;  /* 0x000000000e0ea229 */ /* 0x002fce0000000010 */
[----:B------:R1:W-:Y:S01]  /*0300*/  @!P2 STS.64 [R13], R14 ;  /* 0x0000000e0d00a388 */ /* 0x0003e20000000a00 */
[----:B------:R-:W-:Y:S01]  /*0310*/  BAR.SYNC.DEFER_BLOCKING 0x0 ;  /* 0x0000000000007b1d */ /* 0x000fe20000010000 */
[----:B------:R-:W-:-:S13]  /*0320*/  ISETP.GE.U32.AND P2, PT, R4, 0x100, PT ;  /* 0x000001000400780c */ /* 0x000fda0003f46070 */
[----:B-1----:R-:W-:Y:S05]  /*0330*/  @!P2 BRA `(.L_x_33) ;  /* 0x000000080004a947 */ /* 0x002fea0003800000 */
        /* <DEDUP_REMOVED lines=12> */
[----:B------:R-:W-:Y:S01]  /*0400*/  @!P2 LOP3.LUT R8, R4, 0x3ffff8, RZ, 0xc0, !PT ;  /* 0x003ffff80408a812 */ /* 0x000fe200078ec0ff */
[----:B------:R-:W-:Y:S04]  /*0410*/  @!P2 LDS.64 R14, [R13] ;  /* 0x000000000d0ea984 */ /* 0x000fe80000000a00 */
[----:B------:R-:W-:-:S05]  /*0420*/  @!P2 IMAD.IADD R8, R13, 0x1, R8 ;  /* 0x000000010d08a824 */ /* 0x000fca00078e0208 */
        /* <DEDUP_REMOVED lines=113> */
[----:B------:R-:W-:Y:S06]  /*0b40*/  BAR.SYNC.DEFER_BLOCKING 0x0 ;  /* 0x0000000000007b1d */ /* 0x000fec0000010000 */
.L_x_33:
[----:B------:R-:W-:Y:S01]  /*0b50*/  ISETP.GT.U32.AND P2, PT, R11, 0x1f, PT ;  /* 0x0000001f0b00780c */ /* 0x000fe20003f44070 */
[----:B------:R-:W-:-:S12]  /*0b60*/  BSSY B0, `(.L_x_34) ;  /* 0x0000012000007945 */ /* 0x000fd80003800000 */
[----:B------:R-:W-:Y:S05]  /*0b70*/  @P2 BRA `(.L_x_35) ;  /* 0x0000000000402947 */ /* 0x000fea0003800000 */
[----:B-1----:R-:W-:Y:S01]  /*0b80*/  @P1 LDS.64 R14, [R13] ;  /* 0x000000000d0e1984 */ /* 0x002fe20000000a00 */
[----:B------:R-:W-:-:S03]  /*0b90*/  ISETP.GT.U32.AND P2, PT, R2, 0x10, PT ;  /* 0x000000100200780c */ /* 0x000fc60003f44070 */
[----:B------:R-:W0:Y:S02]  /*0ba0*/  @P1 LDS.64 R16, [R13+0x100] ;  /* 0x000100000d101984 */ /* 0x000e240000000a00 */
[----:B0-----:R-:W-:-:S08]  /*0bb0*/  @P1 DADD R6, R14, R16 ;  /* 0x000000000e061229 */ /* 0x001fd00000000010 */
[----:B------:R-:W-:Y:S05]  /*0bc0*/  @P2 BRA `(.L_x_36) ;  /* 0x0000000000242947 */ /* 0x000fea0003800000 */
[----:B------:R-:W-:-:S07]  /*0bd0*/  IMAD.MOV.U32 R17, RZ, RZ, 0x10 ;  /* 0x00000010ff117424 */ /* 0x000fce00078e00ff */
.L_x_38:
[----:B------:R-:W-:-:S03]  /*0be0*/  UMOV UR5, 0xffffffff ;  /* 0xffffffff00057882 */ /* 0x000fc60000000000 */
[----:B------:R-:W-:Y:S05]  /*0bf0*/  BRA.DIV UR5, `(.L_x_37) ;  /* 0x0000000205fc7947 */ /* 0x000fea000b800000 */
[----:B------:R0:W1:Y:S04]  /*0c00*/  SHFL.DOWN PT, R15, R7, R17, 0x1f ;  /* 0x08001f11070f7589 */ /* 0x00006800000e0000 */
[----:B------:R0:W2:Y:S02]  /*0c10*/  SHFL.DOWN PT, R14, R6, R17, 0x1f ;  /* 0x08001f11060e7589 */ /* 0x0000a400000e0000 */
.L_x_45:
[----:B0-----:R-:W-:Y:S01]  /*0c20*/  SHF.R.U32.HI R17, RZ, 0x1, R17 ;  /* 0x00000001ff117819 */ /* 0x001fe20000011611 */
[----:B-12---:R-:W-:-:S03]  /*0c30*/  DADD R6, R14, R6 ;  /* 0x000000000e067229 */ /* 0x006fc60000000006 */
[----:B------:R-:W-:-:S13]  /*0c40*/  ISETP.GE.U32.AND P1, PT, R17, R2, PT ;  /* 0x000000021100720c */ /* 0x000fda0003f26070 */
[----:B------:R-:W-:Y:S05]  /*0c50*/  @P1 BRA `(.L_x_38) ;  /* 0xfffffffc00e01947 */ /* 0x000fea000383ffff */
.L_x_36:
[----:B------:R-:W-:-:S13]  /*0c60*/  ISETP.GE.U32.AND P1, PT, R11, R2, PT ;  /* 0x000000020b00720c */ /* 0x000fda0003f26070 */
[----:B------:R2:W-:Y:S02]  /*0c70*/  @!P1 STS.64 [R13], R6 ;  /* 0x000000060d009388 */ /* 0x0005e40000000a00 */
.L_x_35:
[----:B------:R-:W-:Y:S05]  /*0c80*/  BSYNC B0 ;  /* 0x0000000000007941 */ /* 0x000fea0003800000 */
.L_x_34:
[----:B------:R-:W3:Y:S02]  /*0c90*/  LDC.64 R10, c[0x0][0x3a8] ;  /* 0x0000ea00ff0a7b82 */ /* 0x000ee40000000a00 */
[----:B---3--:R-:W-:-:S06]  /*0ca0*/  IMAD.WIDE R10, R5, 0x8, R10 ;  /* 0x00000008050a7825 */ /* 0x008fcc00078e020a */
[----:B------:R-:W1:Y:S01]  /*0cb0*/  LDG.E.64.CONSTANT R10, desc[UR6][R10.64] ;  /* 0x000000060a0a7981 */ /* 0x000e62000c1e9b00 */
[----:B------:R-:W-:Y:S05]  /*0cc0*/  WARPSYNC.ALL ;  /* 0x0000000000007948 */ /* 0x000fea0003800000 */
[----:B0-2---:R-:W-:Y:S01]  /*0cd0*/  LEA R6, R9, UR4, 0x3 ;  /* 0x0000000409067c11 */ /* 0x005fe2000f8e18ff */
[----:B------:R-:W-:Y:S06]  /*0ce0*/  BAR.SYNC.DEFER_BLOCKING 0x0 ;  /* 0x0000000000007b1d */ /* 0x000fec0000010000 */
[----:B------:R-:W-:Y:S01]  /*0cf0*/  BSSY.RECONVERGENT B0, `(.L_x_39) ;  /* 0x0000011000007945 */ /* 0x000fe20003800200 */
[----:B------:R-:W0:Y:S01]  /*0d00*/  LDS.64 R6, [R6] ;  /* 0x0000000006067984 */ /* 0x000e220000000a00 */
[----:B-1----:R-:W1:Y:S01]  /*0d10*/  MUFU.RCP64H R13, R11 ;  /* 0x0000000b000d7308 */ /* 0x002e620000001800 */
[----:B------:R-:W-:-:S05]  /*0d20*/  VIADD R12, R11, 0x300402 ;  /* 0x003004020b0c7836 */ /* 0x000fca0000000000 */
[----:B------:R-:W-:Y:S01]  /*0d30*/  FSETP.GEU.AND P1, PT, |R12|, 5.8789094863358348022e-39, PT ;  /* 0x004004020c00780b */ /* 0x000fe20003f2e200 */
[----:B-1----:R-:W-:-:S08]  /*0d40*/  DFMA R8, -R10, R12, 1 ;  /* 0x3ff000000a08742b */ /* 0x002fd0000000010c */
[----:B------:R-:W-:-:S08]  /*0d50*/  DFMA R8, R8, R8, R8 ;  /* 0x000000080808722b */ /* 0x000fd00000000008 */
[----:B------:R-:W-:-:S08]  /*0d60*/  DFMA R8, R12, R8, R12 ;  /* 0x000000080c08722b */ /* 0x000fd0000000000c */
[----:B------:R-:W-:-:S08]  /*0d70*/  DFMA R14, -R10, R8, 1 ;  /* 0x3ff000000a0e742b */ /* 0x000fd00000000108 */
[----:B------:R-:W-:Y:S01]  /*0d80*/  DFMA R8, R8, R14, R8 ;  /* 0x0000000e0808722b */ /* 0x000fe20000000008 */
[----:B0-----:R-:W-:Y:S10]  /*0d90*/  @P1 BRA `(.L_x_40) ;  /* 0x0000000000181947 */ /* 0x001ff40003800000 */
[----:B------:R-:W-:-:S05]  /*0da0*/  LOP3.LUT R2, R11, 0x7fffffff, RZ, 0xc0, !PT ;  /* 0x7fffffff0b027812 */ /* 0x000fca00078ec0ff */
[----:B------:R-:W-:Y:S01]  /*0db0*/  VIADD R12, R2, 0xfff00000 ;  /* 0xfff00000020c7836 */ /* 0x000fe20000000000 */
[----:B------:R-:W-:-:S07]  /*0dc0*/  MOV R2, 0xde0 ;  /* 0x00000de000027802 */ /* 0x000fce0000000f00 */
[----:B------:R-:W-:Y:S05]  /*0dd0*/  CALL.REL.NOINC `($__internal_0_$__cuda_sm20_dblrcp_rn_slowpath_v3) ;  /* 0x0000000000c47944 */ /* 0x000fea0003c00000 */
[----:B------:R-:W-:Y:S02]  /*0de0*/  IMAD.MOV.U32 R8, RZ, RZ, R10 ;  /* 0x000000ffff087224 */ /* 0x000fe400078e000a */
[----:B------:R-:W-:-:S07]  /*0df0*/  IMAD.MOV.U32 R9, RZ, RZ, R11 ;  /* 0x000000ffff097224 */ /* 0x000fce00078e000b */
.L_x_40:
[----:B------:R-:W-:Y:S05]  /*0e00*/  BSYNC.RECONVERGENT B0 ;  /* 0x0000000000007941 */ /* 0x000fea0003800200 */
.L_x_39:
[----:B------:R-:W-:Y:S01]  /*0e10*/  ISETP.NE.AND P1, PT, R0, RZ, PT ;  /* 0x000000ff0000720c */ /* 0x000fe20003f25270 */
[----:B------:R-:W0:-:S12]  /*0e20*/  LDC.64 R14, c[0x0][0x3a0] ;  /* 0x0000e800ff0e7b82 */ /* 0x000e180000000a00 */
[----:B------:R-:W1:Y:S01]  /*0e30*/  @!P1 LDC.64 R12, c[0x0][0x388] ;  /* 0x0000e200ff0c9b82 */ /* 0x000e620000000a00 */
[----:B------:R-:W-:Y:S01]  /*0e40*/  @!P1 DMUL R10, R6, R8 ;  /* 0x00000008060a9228 */ /* 0x000fe20000000000 */
[----:B-1----:R-:W-:-:S04]  /*0e50*/  @!P1 IMAD.WIDE R12, R5, 0x8, R12 ;  /* 0x00000008050c9825 */ /* 0x002fc800078e020c */
[----:B0-----:R-:W-:Y:S02]  /*0e60*/  IMAD.WIDE R4, R5, 0x8, R14 ;  /* 0x0000000805047825 */ /* 0x001fe400078e020e */
[----:B------:R0:W-:Y:S01]  /*0e70*/  @!P1 STG.E.64 desc[UR6][R12.64], R10 ;  /* 0x0000000a0c009986 */ /* 0x0001e2000c101b06 */
[----:B------:R-:W-:Y:S05]  /*0e80*/  @!P0 EXIT ;  /* 0x000000000000894d */ /* 0x000fea0003800000 */
[----:B------:R-:W5:Y:S01]  /*0e90*/  LDG.E.64.CONSTANT R4, desc[UR6][R4.64] ;  /* 0x0000000604047981 */ /* 0x000f62000c1e9b00 */
[----:B0-----:R-:W0:Y:S01]  /*0ea0*/  LDC.64 R10, c[0x0][0x390] ;  /* 0x0000e400ff0a7b82 */ /* 0x001e220000000a00 */
[----:B------:R-:W-:-:S07]  /*0eb0*/  DMUL R18, R8, R8 ;  /* 0x0000000808127228 */ /* 0x000fce0000000000 */
[----:B------:R-:W1:Y:S01]  /*0ec0*/  LDC.64 R12, c[0x0][0x398] ;  /* 0x0000e600ff0c7b82 */ /* 0x000e620000000a00 */
[----:B------:R-:W-:-:S07]  /*0ed0*/  DMUL R18, R18, R8 ;  /* 0x0000000812127228 */ /* 0x000fce0000000000 */
[----:B------:R-:W2:Y:S08]  /*0ee0*/  LDC.64 R14, c[0x0][0x380] ;  /* 0x0000e000ff0e7b82 */ /* 0x000eb00000000a00 */
[----:B------:R-:W3:Y:S02]  /*0ef0*/  LDC.64 R16, c[0x0][0x3b0] ;  /* 0x0000ec00ff107b82 */ /* 0x000ee40000000a00 */
.L_x_41:
[----:B-1----:R-:W-:-:S06]  /*0f00*/  IMAD.WIDE R22, R3, 0x8, R12 ;  /* 0x0000000803167825 */ /* 0x002fcc00078e020c */
[----:B----4-:R-:W4:Y:S01]  /*0f10*/  LDG.E.64.CONSTANT R22, desc[UR6][R22.64] ;  /* 0x0000000616167981 */ /* 0x010f22000c1e9b00 */
[----:B0-----:R-:W-:-:S06]  /*0f20*/  IMAD.WIDE R20, R3, 0x8, R10 ;  /* 0x0000000803147825 */ /* 0x001fcc00078e020a */
[----:B------:R-:W4:Y:S01]  /*0f30*/  LDG.E.64.CONSTANT R20, desc[UR6][R20.64] ;  /* 0x0000000614147981 */ /* 0x000f22000c1e9b00 */
[----:B--2---:R-:W-:-:S04]  /*0f40*/  IMAD.WIDE R26, R3, 0x8, R14 ;  /* 0x00000008031a7825 */ /* 0x004fc800078e020e */
[----:B------:R-:W-:Y:S02]  /*0f50*/  VIADD R0, R0, UR8 ;  /* 0x0000000800007c36 */ /* 0x000fe40008000000 */
[----:B---3--:R-:W-:-:S03]  /*0f60*/  IMAD R3, R16, UR8, R3 ;  /* 0x0000000810037c24 */ /* 0x008fc6000f8e0203 */
[----:B------:R-:W-:Y:S01]  /*0f70*/  ISETP.GE.AND P0, PT, R0, R17, PT ;  /* 0x000000110000720c */ /* 0x000fe20003f06270 */
[----:B----4-:R-:W-:-:S08]  /*0f80*/  DMUL R24, R18, R22 ;  /* 0x0000001612187228 */ /* 0x010fd00000000000 */
[----:B------:R-:W-:-:S08]  /*0f90*/  DMUL R24, R6, R24 ;  /* 0x0000001806187228 */ /* 0x000fd00000000000 */
[----:B------:R-:W-:-:S08]  /*0fa0*/  DFMA R24, R20, R8, -R24 ;  /* 0x000000081418722b */ /* 0x000fd00000000818 */
[----:B-----5:R-:W-:-:S07]  /*0fb0*/  DMUL R24, R4, R24 ;  /* 0x0000001804187228 */ /* 0x020fce0000000000 */
[----:B------:R4:W-:Y:S01]  /*0fc0*/  STG.E.64 desc[UR6][R26.64], R24 ;  /* 0x000000181a007986 */ /* 0x0009e2000c101b06 */
[----:B------:R-:W-:Y:S05]  /*0fd0*/  @!P0 BRA `(.L_x_41) ;  /* 0xfffffffc00c88947 */ /* 0x000fea000383ffff */
[----:B------:R-:W-:Y:S05]  /*0fe0*/  EXIT ;  /* 0x000000000000794d */ /* 0x000fea0003800000 */
.L_x_37:
[----:B------:R-:W-:Y:S01]  /*0ff0*/  BSSY B1, `(.L_x_42) ;  /* 0x0000007000017945 */ /* 0x000fe20003800000 */
[----:B------:R-:W-:Y:S02]  /*1000*/  IMAD.MOV.U32 R19, RZ, RZ, R7 ;  /* 0x000000ffff137224 */ /* 0x000fe400078e0007 */
[----:B------:R-:W-:Y:S02]  /*1010*/  IMAD.MOV.U32 R8, RZ, RZ, 0x1f ;  /* 0x0000001fff087424 */ /* 0x000fe400078e00ff */
[----:B------:R-:W-:-:S07]  /*1020*/  IMAD.MOV.U32 R4, RZ, RZ, -0x1 ;  /* 0xffffffffff047424 */ /* 0x000fce00078e00ff */
[----:B------:R-:W-:Y:S05]  /*1030*/  WARPSYNC.COLLECTIVE R4, `(.L_x_43) ;  /* 0x0000000004087348 */ /* 0x000fea0003c00000 */
[----:B------:R0:W1:Y:S02]  /*1040*/  SHFL.DOWN P1, R14, R19, R17, R8 ;  /* 0x08000011130e7389 */ /* 0x0000640000020008 */
[----:B01----:R-:W-:Y:S05]  /*1050*/  ENDCOLLECTIVE ;  /* 0x000000000000791b */ /* 0x003fea0003800000 */
.L_x_43:
[----:B------:R-:W-:Y:S05]  /*1060*/  BSYNC B1 ;  /* 0x0000000000017941 */ /* 0x000fea0003800000 */
.L_x_42:
[----:B------:R-:W-:Y:S02]  /*1070*/  IMAD.MOV.U32 R19, RZ, RZ, R6 ;  /* 0x000000ffff137224 */ /* 0x000fe400078e0006 */
[----:B------:R-:W-:Y:S02]  /*1080*/  IMAD.MOV.U32 R8, RZ, RZ, 0x1f ;  /* 0x0000001fff087424 */ /* 0x000fe400078e00ff */
[----:B------:R-:W-:Y:S02]  /*1090*/  IMAD.MOV.U32 R4, RZ, RZ, -0x1 ;  /* 0xffffffffff047424 */ /* 0x000fe400078e00ff */
[----:B------:R-:W-:-:S07]  /*10a0*/  IMAD.MOV.U32 R15, RZ, RZ, R14 ;  /* 0x000000ffff0f7224 */ /* 0x000fce00078e000e */
[----:B------:R-:W-:Y:S05]  /*10b0*/  WARPSYNC.COLLECTIVE R4, `(.L_x_44) ;  /* 0x0000000004087348 */ /* 0x000fea0003c00000 */
[----:B------:R0:W1:Y:S02]  /*10c0*/  SHFL.DOWN P1, R14, R19, R17, R8 ;  /* 0x08000011130e7389 */ /* 0x0000640000020008 */
[----:B01----:R-:W-:Y:S05]  /*10d0*/  ENDCOLLECTIVE ;  /* 0x000000000000791b */ /* 0x003fea0003800000 */
.L_x_44:
[----:B------:R-:W-:Y:S05]  /*10e0*/  BRA `(.L_x_45) ;  /* 0xfffffff800cc7947 */ /* 0x000fea000383ffff */
        .weak           $__internal_0_$__cuda_sm20_dblrcp_rn_slowpath_v3
        .type           $__internal_0_$__cuda_sm20_dblrcp_rn_slowpath_v3,@function
        .size           $__internal_0_$__cuda_sm20_dblrcp_rn_slowpath_v3,(.L_x_281 - $__internal_0_$__cuda_sm20_dblrcp_rn_slowpath_v3)
$__internal_0_$__cuda_sm20_dblrcp_rn_slowpath_v3:
[----:B------:R-:W-:Y:S01]  /*10f0*/  IMAD.MOV.U32 R8, RZ, RZ, R10 ;  /* 0x000000ffff087224 */ /* 0x000fe200078e000a */
[----:B------:R-:W-:Y:S01]  /*1100*/  BSSY.RECONVERGENT B1, `(.L_x_46) ;  /* 0x0000025000017945 */ /* 0x000fe20003800200 */
[----:B------:R-:W-:-:S06]  /*1110*/  IMAD.MOV.U32 R9, RZ, RZ, R11 ;  /* 0x000000ffff097224 */ /* 0x000fcc00078e000b */
[----:B------:R-:W-:-:S14]  /*1120*/  DSETP.GTU.AND P1, PT, |R8|, +INF , PT ;  /* 0x7ff000000800742a */ /* 0x000fdc0003f2c200 */
[----:B------:R-:W-:Y:S05]  /*1130*/  @P1 BRA `(.L_x_47) ;  /* 0x00000000007c1947 */ /* 0x000fea0003800000 */
[----:B------:R-:W-:-:S05]  /*1140*/  LOP3.LUT R4, R11, 0x7fffffff, RZ, 0xc0, !PT ;  /* 0x7fffffff0b047812 */ /* 0x000fca00078ec0ff */
[----:B------:R-:W-:-:S05]  /*1150*/  VIADD R10, R4, 0xffffffff ;  /* 0xffffffff040a7836 */ /* 0x000fca0000000000 */
[----:B------:R-:W-:-:S13]  /*1160*/  ISETP.GE.U32.AND P1, PT, R10, 0x7fefffff, PT ;  /* 0x7fefffff0a00780c */ /* 0x000fda0003f26070 */
[----:B------:R-:W-:Y:S01]  /*1170*/  @P1 LOP3.LUT R11, R9, 0x7ff00000, RZ, 0x3c, !PT ;  /* 0x7ff00000090b1812 */ /* 0x000fe200078e3cff */
[----:B------:R-:W-:Y:S01]  /*1180*/  @P1 IMAD.MOV.U32 R10, RZ, RZ, RZ ;  /* 0x000000ffff0a1224 */ /* 0x000fe200078e00ff */
[----:B------:R-:W-:Y:S06]  /*1190*/  @P1 BRA `(.L_x_48) ;  /* 0x00000000006c1947 */ /* 0x000fec0003800000 */
[----:B------:R-:W-:-:S13]  /*11a0*/  ISETP.GE.U32.AND P1, PT, R4, 0x1000001, PT ;  /* 0x010000010400780c */ /* 0x000fda0003f26070 */
[----:B------:R-:W-:Y:S05]  /*11b0*/  @!P1 BRA `(.L_x_49) ;  /* 0x0000000000349947 */ /* 0x000fea0003800000 */
[----:B------:R-:W-:Y:S02]  /*11c0*/  VIADD R11, R9, 0xc0200000 ;  /* 0xc0200000090b7836 */ /* 0x000fe40000000000 */
[----:B------:R-:W-:Y:S02]  /*11d0*/  IMAD.MOV.U32 R10, RZ, RZ, R8 ;  /* 0x000000ffff0a7224 */ /* 0x000fe400078e0008 */
[----:B------:R-:W0:Y:S04]  /*11e0*/  MUFU.RCP64H R13, R11 ;  /* 0x0000000b000d7308 */ /* 0x000e280000001800 */
[----:B0-----:R-:W-:-:S08]  /*11f0*/  DFMA R14, -R10, R12, 1 ;  /* 0x3ff000000a0e742b */ /* 0x001fd0000000010c */
[----:B------:R-:W-:-:S08]  /*1200*/  DFMA R14, R14, R14, R14 ;  /* 0x0000000e0e0e722b */ /* 0x000fd0000000000e */
[----:B------:R-:W-:-:S08]  /*1210*/  DFMA R14, R12, R14, R12 ;  /* 0x0000000e0c0e722b */ /* 0x000fd0000000000c */
[----:B------:R-:W-:-:S08]  /*1220*/  DFMA R12, -R10, R14, 1 ;  /* 0x3ff000000a0c742b */ /* 0x000fd0000000010e */
[----:B------:R-:W-:-:S08]  /*1230*/  DFMA R12, R14, R12, R14 ;  /* 0x0000000c0e0c722b */ /* 0x000fd0000000000e */
[----:B------:R-:W-:-:S08]  /*1240*/  DMUL R12, R12, 2.2250738585072013831e-308 ;  /* 0x001000000c0c7828 */ /* 0x000fd00000000000 */
[----:B------:R-:W-:-:S08]  /*1250*/  DFMA R8, -R8, R12, 1 ;  /* 0x3ff000000808742b */ /* 0x000fd0000000010c */
[----:B------:R-:W-:-:S08]  /*1260*/  DFMA R8, R8, R8, R8 ;  /* 0x000000080808722b */ /* 0x000fd00000000008 */
[----:B------:R-:W-:Y:S01]  /*1270*/  DFMA R10, R12, R8, R12 ;  /* 0x000000080c0a722b */ /* 0x000fe2000000000c */
[----:B------:R-:W-:Y:S10]  /*1280*/  BRA `(.L_x_48) ;  /* 0x0000000000307947 */ /* 0x000ff40003800000 */
.L_x_49:
[----:B------:R-:W-:Y:S01]  /*1290*/  DMUL R8, R8, 8.11296384146066816958e+31 ;  /* 0x4690000008087828 */ /* 0x000fe20000000000 */
[----:B------:R-:W-:-:S05]  /*12a0*/  IMAD.MOV.U32 R10, RZ, RZ, R12 ;  /* 0x000000ffff0a7224 */ /* 0x000fca00078e000c */
[----:B------:R-:W0:Y:S02]  /*12b0*/  MUFU.RCP64H R11, R9 ;  /* 0x00000009000b7308 */ /* 0x000e240000001800 */
[----:B0-----:R-:W-:-:S08]  /*12c0*/  DFMA R12, -R8, R10, 1 ;  /* 0x3ff00000080c742b */ /* 0x001fd0000000010a */
[----:B------:R-:W-:-:S08]  /*12d0*/  DFMA R12, R12, R12, R12 ;  /* 0x0000000c0c0c722b */ /* 0x000fd0000000000c */
[----:B------:R-:W-:-:S08]  /*12e0*/  DFMA R12, R10, R12, R10 ;  /* 0x0000000c0a0c722b */ /* 0x000fd0000000000a */
[----:B------:R-:W-:-:S08]  /*12f0*/  DFMA R10, -R8, R12, 1 ;  /* 0x3ff00000080a742b */ /* 0x000fd0000000010c */
[----:B------:R-:W-:-:S08]  /*1300*/  DFMA R10, R12, R10, R12 ;  /* 0x0000000a0c0a722b */ /* 0x000fd0000000000c */
[----:B------:R-:W-:Y:S01]  /*1310*/  DMUL R10, R10, 8.11296384146066816958e+31 ;  /* 0x469000000a0a7828 */ /* 0x000fe20000000000 */
[----:B------:R-:W-:Y:S10]  /*1320*/  BRA `(.L_x_48) ;  /* 0x0000000000087947 */ /* 0x000ff40003800000 */
.L_x_47:
[----:B------:R-:W-:Y:S01]  /*1330*/  LOP3.LUT R11, R9, 0x80000, RZ, 0xfc, !PT ;  /* 0x00080000090b7812 */ /* 0x000fe200078efcff */
[----:B------:R-:W-:-:S07]  /*1340*/  IMAD.MOV.U32 R10, RZ, RZ, R8 ;  /* 0x000000ffff0a7224 */ /* 0x000fce00078e0008 */
.L_x_48:
[----:B------:R-:W-:Y:S05]  /*1350*/  BSYNC.RECONVERGENT B1 ;  /* 0x0000000000017941 */ /* 0x000fea0003800200 */
.L_x_46:
[----:B------:R-:W-:Y:S02]  /*1360*/  IMAD.MOV.U32 R8, RZ, RZ, R2 ;  /* 0x000000ffff087224 */ /* 0x000fe400078e0002 */
[----:B------:R-:W-:-:S04]  /*1370*/  IMAD.MOV.U32 R9, RZ, RZ, 0x0 ;  /* 0x00000000ff097424 */ /* 0x000fc800078e00ff */
[----:B------:R-:W-:Y:S05]  /*1380*/  RET.REL.NODEC R8 `(_ZN2at6native46_GLOBAL__N__fbf0e309_13_WeightNorm_cu_b3893b6b31weight_norm_bwd_last_dim_kernelIddEEvPT_S4_PKS3_S6_S6_PKT0_ii) ;  /* 0xffffffec081c7950 */ /* 0x000fea0003c3ffff */
.L_x_50:
        /* <DEDUP_REMOVED lines=15> */
.L_x_281:


//--------------------- .text._ZN2at6native46_GLOBAL__N__fbf0e309_13_WeightNorm_cu_b3893b6b32weight_norm_bwd_first_dim_kernelIN3c104HalfEfEEvPT_S6_PKS5_S8_S8_PKT0_i --------------------------
	.section	.text._ZN2at6native46_GLOBAL__N__fbf0e309_13_WeightNorm_cu_b3893b6b32weight_norm_bwd_first_dim_kernelIN3c104HalfEfEEvPT_S6_PKS5_S8_S8_PKT0_i,"ax",@progbits
	.align	128
.text._ZN2at6native46_GLOBAL__N__fbf0e309_13_WeightNorm_cu_b3893b6b32weight_norm_bwd_first_dim_kernelIN3c104HalfEfEEvPT_S6_PKS5_S8_S8_PKT0_i:
        .type           _ZN2at6native46_GLOBAL__N__fbf0e309_13_WeightNorm_cu_b3893b6b32weight_norm_bwd_first_dim_kernelIN3c104HalfEfEEvPT_S6_PKS5_S8_S8_PKT0_i,@function
        .size           _ZN2at6native46_GLOBAL__N__fbf0e309_13_WeightNorm_cu_b3893b6b32weight_norm_bwd_first_dim_kernelIN3c104HalfEfEEvPT_S6_PKS5_S8_S8_PKT0_i,(.L_x_283 - _ZN2at6native46_GLOBAL__N__fbf0e309_13_WeightNorm_cu_b3893b6b32weight_norm_bwd_first_dim_kernelIN3c104HalfEfEEvPT_S6_PKS5_S8_S8_PKT0_i)
        .other          _ZN2at6native46_GLOBAL__N__fbf0e309_13_WeightNorm_cu_b3893b6b32weight_norm_bwd_first_dim_kernelIN3c104HalfEfEEvPT_S6_PKS5_S8_S8_PKT0_i,@"STO_CUDA_ENTRY STV_DEFAULT"
_ZN2at6native46_GLOBAL__N__fbf0e309_13_WeightNorm_cu_b3893b6b32weight_norm_bwd_first_dim_kernelIN3c104HalfEfEEvPT_S6_PKS5_S8_S8_PKT0_i:
[----:B------:R-:W-:Y:S01]  /*0000*/  LDC R1, c[0x0][0x37c] ;  /* 0x0000df00ff017b82 */ /* 0x000fe20000000800 */
[----:B------:R-:W0:Y:S01]  /*0010*/  S2R R8, SR_TID.X ;  /* 0x0000000000087919 */ /* 0x000e220000002100 */
[----:B------:R-:W0:Y:S06]  /*0020*/  LDCU UR8, c[0x0][0x3b0] ;  /* 0x00007600ff0877ac */ /* 0x000e2c0008000800 */
[----:B------:R-:W1:Y:S01]  /*0030*/  LDC R3, c[0x0][0x360] ;  /* 0x0000d800ff037b82 */ /* 0x000e620000000800 */
[----:B------:R-:W-:Y:S01]  /*0040*/  BSSY.RECONVERGENT B0, `(.L_x_51) ;  /* 0x0000064000007945 */ /* 0x000fe20003800200 */
[----:B------:R-:W2:Y:S01]  /*0050*/  S2R R2, SR_CTAID.X ;  /* 0x0000000000027919 */ /* 0x000ea20000002500 */
[----:B------:R-:W3:Y:S01]  /*0060*/  LDCU.64 UR6, c[0x0][0x358] ;  /* 0x00006b00ff0677ac */ /* 0x000ee20008000a00 */
[----:B------:R-:W-:Y:S01]  /*0070*/  HFMA2 R9, -RZ, RZ, 0, 0 ;  /* 0x00000000ff097431 */ /* 0x000fe200000001ff */
[----:B0-----:R-:W-:-:S13]  /*0080*/  ISETP.GE.AND P0, PT, R8, UR8, PT ;  /* 0x0000000808007c0c */ /* 0x001fda000bf06270 */
[----:B--23--:R-:W-:Y:S05]  /*0090*/  @P0 BRA `(.L_x_52) ;  /* 0x0000000400780947 */ /* 0x00cfea0003800000 */
[----:B-1----:R-:W0:Y:S01]  /*00a0*/  I2F.U32.RP R9, R3 ;  /* 0x0000000300097306 */ /* 0x002e220000209000 */
[----:B------:R-:W-:Y:S01]  /*00b0*/  IMAD.IADD R0, R8, 0x1, R3 ;  /* 0x0000000108007824 */ /* 0x000fe200078e0203 */
[----:B------:R-:W-:Y:S01]  /*00c0*/  ISETP.NE.U32.AND P2, PT, R3, RZ, PT ;  /* 0x000000ff0300720c */ /* 0x000fe20003f45070 */
[----:B------:R-:W-:Y:S03]  /*00d0*/  BSSY.RECONVERGENT B1, `(.L_x_53) ;  /* 0x0000030000017945 */ /* 0x000fe60003800200 */
[C---:B------:R-:W-:Y:S02]  /*00e0*/  ISETP.GE.U32.AND P0, PT, R0.reuse, UR8, PT ;  /* 0x0000000800007c0c */ /* 0x040fe4000bf06070 */
[----:B------:R-:W-:Y:S01]  /*00f0*/  VIMNMX.U32 R7, PT, PT, R0, UR8, !PT ;  /* 0x0000000800077c48 */ /* 0x000fe2000ffe0000 */
[----:B0-----:R-:W0:Y:S02]  /*0100*/  MUFU.RCP R9, R9 ;  /* 0x0000000900097308 */ /* 0x001e240000001000 */
[----:B0-----:R-:W-:Y:S01]  /*0110*/  VIADD R4, R9, 0xffffffe ;  /* 0x0ffffffe09047836 */ /* 0x001fe20000000000 */
[----:B------:R-:W-:-:S05]  /*0120*/  MOV R9, RZ ;  /* 0x000000ff00097202 */ /* 0x000fca0000000f00 */
[----:B------:R0:W1:Y:S02]  /*0130*/  F2I.FTZ.U32.TRUNC.NTZ R5, R4 ;  /* 0x0000000400057305 */ /* 0x000064000021f000 */
[----:B0-----:R-:W-:Y:S02]  /*0140*/  MOV R4, RZ ;  /* 0x000000ff00047202 */ /* 0x001fe40000000f00 */
[----:B-1----:R-:W-:-:S05]  /*0150*/  IADD3 R6, PT, PT, RZ, -R5, RZ ;  /* 0x80000005ff067210 */ /* 0x002fca0007ffe0ff */
[----:B------:R-:W-:Y:S01]  /*0160*/  IMAD R11, R6, R3, RZ ;  /* 0x00000003060b7224 */ /* 0x000fe200078e02ff */
[----:B------:R-:W-:-:S03]  /*0170*/  SEL R6, RZ, 0x1, P0 ;  /* 0x00000001ff067807 */ /* 0x000fc60000000000 */
[----:B------:R-:W-:Y:S01]  /*0180*/  IMAD.HI.U32 R5, R5, R11, R4 ;  /* 0x0000000b05057227 */ /* 0x000fe200078e0004 */
[----:B------:R-:W-:-:S05]  /*0190*/  IADD3 R0, PT, PT, R7, -R0, -R6 ;  /* 0x8000000007007210 */ /* 0x000fca0007ffe806 */
[----:B------:R-:W-:-:S04]  /*01a0*/  IMAD.HI.U32 R5, R5, R0, RZ ;  /* 0x0000000005057227 */ /* 0x000fc800078e00ff */
[----:B------:R-:W-:-:S04]  /*01b0*/  IMAD.MOV R4, RZ, RZ, -R5 ;  /* 0x000000ffff047224 */ /* 0x000fc800078e0a05 */
[----:B------:R-:W-:-:S05]  /*01c0*/  IMAD R0, R3, R4, R0 ;  /* 0x0000000403007224 */ /* 0x000fca00078e0200 */
[----:B------:R-:W-:-:S13]  /*01d0*/  ISETP.GE.U32.AND P0, PT, R0, R3, PT ;  /* 0x000000030000720c */ /* 0x000fda0003f06070 */
[----:B------:R-:W-:Y:S01]  /*01e0*/  @P0 IADD3 R0, PT, PT, R0, -R3, RZ ;  /* 0x8000000300000210 */ /* 0x000fe20007ffe0ff */
[----:B------:R-:W-:-:S03]  /*01f0*/  @P0 VIADD R5, R5, 0x1 ;  /* 0x0000000105050836 */ /* 0x000fc60000000000 */
[----:B------:R-:W-:-:S13]  /*0200*/  ISETP.GE.U32.AND P1, PT, R0, R3, PT ;  /* 0x000000030000720c */ /* 0x000fda0003f26070 */
[----:B------:R-:W-:Y:S02]  /*0210*/  @P1 IADD3 R5, PT, PT, R5, 0x1, RZ ;  /* 0x0000000105051810 */ /* 0x000fe40007ffe0ff */
[----:B------:R-:W-:-:S05]  /*0220*/  @!P2 LOP3.LUT R5, RZ, R3, RZ, 0x33, !PT ;  /* 0x00000003ff05a212 */ /* 0x000fca00078e33ff */
[----:B------:R-:W-:-:S05]  /*0230*/  IMAD.IADD R10, R6, 0x1, R5 ;  /* 0x00000001060a7824 */ /* 0x000fca00078e0205 */
[C---:B------:R-:W-:Y:S02]  /*0240*/  LOP3.LUT R0, R10.reuse, 0x3, RZ, 0xc0, !PT ;  /* 0x000000030a007812 */ /* 0x040fe400078ec0ff */
[----:B------:R-:W-:Y:S02]  /*0250*/  ISETP.GE.U32.AND P1, PT, R10, 0x3, PT ;  /* 0x000000030a00780c */ /* 0x000fe40003f26070 */
[----:B------:R-:W-:Y:S01]  /*0260*/  ISETP.NE.AND P0, PT, R0, 0x3, PT ;  /* 0x000000030000780c */ /* 0x000fe20003f05270 */
[----:B------:R-:W-:-:S12]  /*0270*/  IMAD.MOV.U32 R0, RZ, RZ, R8 ;  /* 0x000000ffff007224 */ /* 0x000fd800078e0008 */
[----:B------:R-:W-:Y:S05]  /*0280*/  @!P0 BRA `(.L_x_54) ;  /* 0x0000000000508947 */ /* 0x000fea0003800000 */
[----:B------:R-:W0:Y:S01]  /*0290*/  LDC.64 R4, c[0x0][0x390] ;  /* 0x0000e400ff047b82 */ /* 0x000e220000000a00 */
[----:B------:R-:W-:Y:S01]  /*02a0*/  IADD3 R0, PT, PT, R10, 0x1, RZ ;  /* 0x000000010a007810 */ /* 0x000fe20007ffe0ff */
[----:B------:R-:W-:Y:S02]  /*02b0*/  IMAD R15, R2, UR8, R8 ;  /* 0x00000008020f7c24 */ /* 0x000fe4000f8e0208 */
[----:B------:R-:W-:Y:S01]  /*02c0*/  IMAD.MOV.U32 R9, RZ, RZ, RZ ;  /* 0x000000ffff097224 */ /* 0x000fe200078e00ff */
[----:B------:R-:W-:Y:S02]  /*02d0*/  LOP3.LUT R10, R0, 0x3, RZ, 0xc0, !PT ;  /* 0x00000003000a7812 */ /* 0x000fe400078ec0ff */
[----:B------:R-:W-:Y:S01]  /*02e0*/  MOV R0, R8 ;  /* 0x0000000800007202 */ /* 0x000fe20000000f00 */
[----:B------:R-:W1:Y:S02]  /*02f0*/  LDC.64 R6, c[0x0][0x398] ;  /* 0x0000e600ff067b82 */ /* 0x000e640000000a00 */
[----:B------:R-:W-:-:S07]  /*0300*/  IMAD.MOV R14, RZ, RZ, -R10 ;  /* 0x000000ffff0e7224 */ /* 0x000fce00078e0a0a */
.L_x_55:
[----:B-1----:R-:W-:-:S04]  /*0310*/  IMAD.WIDE R10, R15, 0x2, R6 ;  /* 0x000000020f0a7825 */ /* 0x002fc800078e0206 */
[----:B0-----:R-:W-:Y:S02]  /*0320*/  IMAD.WIDE R12, R15, 0x2, R4 ;  /* 0x000000020f0c7825 */ /* 0x001fe400078e0204 */
[----:B------:R-:W2:Y:S04]  /*0330*/  LDG.E.U16.CONSTANT R10, desc[UR6][R10.64] ;  /* 0x000000060a0a7981 */ /* 0x000ea8000c1e9500 */
[----:B------:R-:W3:Y:S01]  /*0340*/  LDG.E.U16.CONSTANT R12, desc[UR6][R12.64] ;  /* 0x000000060c0c7981 */ /* 0x000ee2000c1e9500 */
[----:B------:R-:W-:Y:S01]  /*0350*/  IADD3 R14, PT, PT, R14, 0x1, RZ ;  /* 0x000000010e0e7810 */ /* 0x000fe20007ffe0ff */
[C---:B------:R-:W-:Y:S01]  /*0360*/  IMAD.IADD R0, R3.reuse, 0x1, R0 ;  /* 0x0000000103007824 */ /* 0x040fe200078e0200 */
[----:B------:R-:W-:Y:S02]  /*0370*/  IADD3 R15, PT, PT, R3, R15, RZ ;  /* 0x0000000f030f7210 */ /* 0x000fe40007ffe0ff */
[----:B------:R-:W-:Y:S01]  /*0380*/  ISETP.NE.AND P0, PT, R14, RZ, PT ;  /* 0x000000ff0e00720c */ /* 0x000fe20003f05270 */
[----:B--2---:R-:W-:-:S02]  /*0390*/  HADD2.F32 R17, -RZ, R10.H0_H0 ;  /* 0x2000000aff117230 */ /* 0x004fc40000004100 */
[----:B---3--:R-:W-:-:S05]  /*03a0*/  HADD2.F32 R16, -RZ, R12.H0_H0 ;  /* 0x2000000cff107230 */ /* 0x008fca0000004100 */
[----:B------:R-:W-:-:S05]  /*03b0*/  FFMA.FTZ R9, R16, R17, R9 ;  /* 0x0000001110097223 */ /* 0x000fca0000010009 */
[----:B------:R-:W-:Y:S05]  /*03c0*/  @P0 BRA `(.L_x_55) ;  /* 0xfffffffc00d00947 */ /* 0x000fea000383ffff */
.L_x_54:
[----:B------:R-:W-:Y:S05]  /*03d0*/  BSYNC.RECONVERGENT B1 ;  /* 0x0000000000017941 */ /* 0x000fea0003800200 */
.L_x_53:
[----:B------:R-:W-:Y:S05]  /*03e0*/  @!P1 BRA `(.L_x_52) ;  /* 0x0000000000a49947 */ /* 0x000fea0003800000 */
[----:B------:R-:W0:Y:S01]  /*03f0*/  LDC.64 R4, c[0x0][0x390] ;  /* 0x0000e400ff047b82 */ /* 0x000e220000000a00 */
[----:B------:R-:W-:-:S07]  /*0400*/  IMAD.SHL.U32 R23, R3, 0x2, RZ ;  /* 0x0000000203177824 */ /* 0x000fce00078e00ff */
[----:B------:R-:W1:Y:S02]  /*0410*/  LDC.64 R6, c[0x0][0x398] ;  /* 0x0000e600ff067b82 */ /* 0x000e640000000a00 */
.L_x_56:
[----:B------:R-:W-:-:S04]  /*0420*/  IMAD R27, R2, UR8, R0 ;  /* 0x00000008021b7c24 */ /* 0x000fc8000f8e0200 */
[----:B0-----:R-:W-:-:S04]  /*0430*/  IMAD.WIDE R24, R27, 0x2, R4 ;  /* 0x000000021b187825 */ /* 0x001fc800078e0204 */
[----:B-1----:R-:W-:Y:S01]  /*0440*/  IMAD.WIDE R26, R27, 0x2, R6 ;  /* 0x000000021b1a7825 */ /* 0x002fe200078e0206 */
[C---:B------:R-:W-:Y:S02]  /*0450*/  IADD3 R20, P0, PT, R23.reuse, R24, RZ ;  /* 0x0000001817147210 */ /* 0x040fe40007f1e0ff */
[----:B------:R-:W2:Y:S01]  /*0460*/  LDG.E.U16.CONSTANT R24, desc[UR6][R24.64] ;  /* 0x0000000618187981 */ /* 0x000ea2000c1e9500 */
[C---:B------:R-:W-:Y:S02]  /*0470*/  IADD3 R14, P1, PT, R23.reuse, R26, RZ ;  /* 0x0000001a170e7210 */ /* 0x040fe40007f3e0ff */
[----:B------:R-:W-:Y:S01]  /*0480*/  IADD3.X R21, PT, PT, RZ, R25, RZ, P0, !PT ;  /* 0x00000019ff157210 */ /* 0x000fe200007fe4ff */
[----:B------:R-:W3:Y:S02]  /*0490*/  LDG.E.U16.CONSTANT R22, desc[UR6][R26.64] ;  /* 0x000000061a167981 */ /* 0x000ee4000c1e9500 */
[----:B------:R-:W-:Y:S01]  /*04a0*/  IMAD.X R15, RZ, RZ, R27, P1 ;  /* 0x000000ffff0f7224 */ /* 0x000fe200008e061b */
[----:B------:R-:W-:-:S02]  /*04b0*/  IADD3 R12, P1, PT, R23, R14, RZ ;  /* 0x0000000e170c7210 */ /* 0x000fc40007f3e0ff */
[C---:B------:R-:W-:Y:S02]  /*04c0*/  IADD3 R10, P0, PT, R23.reuse, R20, RZ ;  /* 0x00000014170a7210 */ /* 0x040fe40007f1e0ff */
[----:B------:R-:W4:Y:S01]  /*04d0*/  LDG.E.U16.CONSTANT R20, desc[UR6][R20.64] ;  /* 0x0000000614147981 */ /* 0x000f22000c1e9500 */
[----:B------:R-:W-:Y:S01]  /*04e0*/  IMAD.X R13, RZ, RZ, R15, P1 ;  /* 0x000000ffff0d7224 */ /* 0x000fe200008e060f */
[----:B------:R-:W-:Y:S02]  /*04f0*/  IADD3.X R11, PT, PT, RZ, R21, RZ, P0, !PT ;  /* 0x00000015ff0b7210 */ /* 0x000fe400007fe4ff */
[C---:B------:R-:W-:Y:S01]  /*0500*/  IADD3 R18, P1, PT, R23.reuse, R12, RZ ;  /* 0x0000000c17127210 */ /* 0x040fe20007f3e0ff */
[----:B------:R4:W5:Y:S01]  /*0510*/  LDG.E.U16.CONSTANT R14, desc[UR6][R14.64] ;  /* 0x000000060e0e7981 */ /* 0x000962000c1e9500 */
[----:B------:R-:W-:-:S03]  /*0520*/  IADD3 R16, P0, PT, R23, R10, RZ ;  /* 0x0000000a17107210 */ /* 0x000fc60007f1e0ff */
[----:B------:R-:W5:Y:S01]  /*0530*/  LDG.E.U16.CONSTANT R10, desc[UR6][R10.64] ;  /* 0x000000060a0a7981 */ /* 0x000f62000c1e9500 */
[----:B------:R-:W-:Y:S01]  /*0540*/  IADD3.X R17, PT, PT, RZ, R11, RZ, P0, !PT ;  /* 0x0000000bff117210 */ /* 0x000fe200007fe4ff */
[----:B------:R-:W-:Y:S02]  /*0550*/  IMAD.X R19, RZ, RZ, R13, P1 ;  /* 0x000000ffff137224 */ /* 0x000fe400008e060d */
[----:B------:R-:W5:Y:S04]  /*0560*/  LDG.E.U16.CONSTANT R12, desc[UR6][R12.64] ;  /* 0x000000060c0c7981 */ /* 0x000f68000c1e9500 */
[----:B------:R-:W5:Y:S04]  /*0570*/  LDG.E.U16.CONSTANT R16, desc[UR6][R16.64] ;  /* 0x0000000610107981 */ /* 0x000f68000c1e9500 */
[----:B------:R-:W5:Y:S01]  /*0580*/  LDG.E.U16.CONSTANT R18, desc[UR6][R18.64] ;  /* 0x0000000612127981 */ /* 0x000f62000c1e9500 */
[----:B------:R-:W-:-:S04]  /*0590*/  LEA R0, R3, R0, 0x2 ;  /* 0x0000000003007211 */ /* 0x000fc800078e10ff */
[----:B------:R-:W-:Y:S01]  /*05a0*/  ISETP.GE.AND P0, PT, R0, UR8, PT ;  /* 0x0000000800007c0c */ /* 0x000fe2000bf06270 */
[----:B--2---:R-:W-:Y:S02]  /*05b0*/  HADD2.F32 R24, -RZ, R24.H0_H0 ;  /* 0x20000018ff187230 */ /* 0x004fe40000004100 */
[----:B---3--:R-:W-:-:S05]  /*05c0*/  HADD2.F32 R22, -RZ, R22.H0_H0 ;  /* 0x20000016ff167230 */ /* 0x008fca0000004100 */
[----:B------:R-:W-:Y:S01]  /*05d0*/  FFMA.FTZ R22, R24, R22, R9 ;  /* 0x0000001618167223 */ /* 0x000fe20000010009 */
[----:B----4-:R-:W-:Y:S02]  /*05e0*/  HADD2.F32 R15, -RZ, R20.H0_H0 ;  /* 0x20000014ff0f7230 */ /* 0x010fe40000004100 */
[----:B-----5:R-:W-:Y:S02]  /*05f0*/  HADD2.F32 R14, -RZ, R14.H0_H0 ;  /* 0x2000000eff0e7230 */ /* 0x020fe40000004100 */
[----:B------:R-:W-:-:S03]  /*0600*/  HADD2.F32 R9, -RZ, R10.H0_H0 ;  /* 0x2000000aff097230 */ /* 0x000fc60000004100 */
[----:B------:R-:W-:Y:S01]  /*0610*/  FFMA.FTZ R14, R15, R14, R22 ;  /* 0x0000000e0f0e7223 */ /* 0x000fe20000010016 */
[----:B------:R-:W-:Y:S02]  /*0620*/  HADD2.F32 R10, -RZ, R12.H0_H0 ;  /* 0x2000000cff0a7230 */ /* 0x000fe40000004100 */
[----:B------:R-:W-:-:S03]  /*0630*/  HADD2.F32 R16, -RZ, R16.H0_H0 ;  /* 0x20000010ff107230 */ /* 0x000fc60000004100 */
[----:B------:R-:W-:Y:S01]  /*0640*/  FFMA.FTZ R9, R9, R10, R14 ;  /* 0x0000000a09097223 */ /* 0x000fe2000001000e */
[----:B------:R-:W-:-:S05]  /*0650*/  HADD2.F32 R18, -RZ, R18.H0_H0 ;  /* 0x20000012ff127230 */ /* 0x000fca0000004100 */
[----:B------:R-:W-:Y:S01]  /*0660*/  FFMA.FTZ R9, R16, R18, R9 ;  /* 0x0000001210097223 */ /* 0x000fe20000010009 */
[----:B------:R-:W-:Y:S06]  /*0670*/  @!P0 BRA `(.L_x_56) ;  /* 0xfffffffc00688947 */ /* 0x000fec000383ffff */
.L_x_52:
[----:B------:R-:W-:Y:S05]  /*0680*/  BSYNC.RECONVERGENT B0 ;  /* 0x0000000000007941 */ /* 0x000fea0003800200 */
.L_x_51:
[----:B------:R-:W0:Y:S01]  /*0690*/  S2R R4, SR_TID.Y ;  /* 0x0000000000047919 */ /* 0x000e220000002200 */
[----:B------:R-:W1:Y:S01]  /*06a0*/  LDCU UR4, c[0x0][0x364] ;  /* 0x00006c80ff0477ac */ /* 0x000e620008000800 */
[----:B------:R-:W2:Y:S01]  /*06b0*/  S2UR UR5, SR_CgaCtaId ;  /* 0x00000000000579c3 */ /* 0x000ea20000008800 */
[----:B-1----:R-:W-:Y:S01]  /*06c0*/  IMAD R0, R3, UR4, RZ ;  /* 0x0000000403007c24 */ /* 0x002fe2000f8e02ff */
[----:B------:R-:W-:-:S04]  /*06d0*/  UMOV UR4, 0x400 ;  /* 0x0000040000047882 */ /* 0x000fc80000000000 */
[C---:B------:R-:W-:Y:S01]  /*06e0*/  ISETP.GE.U32.AND P0, PT, R0.reuse, 0x40, PT ;  /* 0x000000400000780c */ /* 0x040fe20003f06070 */
[----:B--2---:R-:W-:Y:S01]  /*06f0*/  ULEA UR4, UR5, UR4, 0x18 ;  /* 0x0000000405047291 */ /* 0x004fe2000f8ec0ff */
[----:B------:R-:W-:Y:S01]  /*0700*/  ISETP.GE.U32.AND P1, PT, R0, 0x80, PT ;  /* 0x000000800000780c */ /* 0x000fe20003f26070 */
[----:B0-----:R-:W-:-:S05]  /*0710*/  IMAD R4, R3, R4, R8 ;  /* 0x0000000403047224 */ /* 0x001fca00078e0208 */
        /* <DEDUP_REMOVED lines=16> */
[----:B------:R-:W-:-:S04]  /*0820*/  @!P1 LOP3.LUT R5, R0, 0x3ffffc, RZ, 0xc0, !PT ;  /* 0x003ffffc00059812 */ /* 0x000fc800078ec0ff */
[----:B------:R-:W-:Y:S02]  /*0830*/  @!P1 IADD3 R7, PT, PT, R6, R5, RZ ;  /* 0x0000000506079210 */ /* 0x000fe40007ffe0ff */
        /* <DEDUP_REMOVED lines=119> */
[----:B------:R-:W-:Y:S01]  /*0fb0*/  @!P1 LEA R5, R5, R6, 0x2 ;  /* 0x0000000605059211 */ /* 0x000fe200078e10ff */
[----:B------:R-:W-:Y:S05]  /*0fc0*/  @!P1 LDS R0, [R6] ;  /* 0x0000000006009984 */ /* 0x000fea0000000800 */
[----:B------:R-:W1:Y:S02]  /*0fd0*/  @!P1 LDS R5, [R5] ;  /* 0x0000000005059984 */ /* 0x000e640000000800 */
[----:B-1----:R-:W-:-:S05]  /*0fe0*/  @!P1 FADD.FTZ R7, R0, R5 ;  /* 0x0000000500079221 */ /* 0x002fca0000010000 */
[----:B------:R1:W-:Y:S01]  /*0ff0*/  @!P1 STS [R6], R7 ;  /* 0x0000000706009388 */ /* 0x0003e20000000800 */
[----:B------:R-:W-:Y:S06]  /*1000*/  BAR.SYNC.DEFER_BLOCKING 0x0 ;  /* 0x0000000000007b1d */ /* 0x000fec0000010000 */
.L_x_57:
[----:B------:R-:W-:-:S13]  /*1010*/  ISETP.GT.U32.AND P1, PT, R4, 0x1f, PT ;  /* 0x0000001f0400780c */ /* 0x000fda0003f24070 */
[----:B------:R-:W-:Y:S05]  /*1020*/  @P1 BRA `(.L_x_58) ;  /* 0x0000000000441947 */ /* 0x000fea0003800000 */
[----:B------:R-:W-:Y:S01]  /*1030*/  @P0 LDS R0, [R6] ;  /* 0x0000000006000984 */ /* 0x000fe20000000800 */
[----:B------:R-:W-:-:S03]  /*1040*/  UMOV UR5, 0xffffffff ;  /* 0xffffffff00057882 */ /* 0x000fc60000000000 */
[----:B------:R-:W0:Y:S02]  /*1050*/  @P0 LDS R5, [R6+0x80] ;  /* 0x0000800006050984 */ /* 0x000e240000000800 */
[----:B0-----:R-:W-:Y:S01]  /*1060*/  @P0 FADD.FTZ R9, R0, R5 ;  /* 0x0000000500090221 */ /* 0x001fe20000010000 */
[----:B------:R-:W-:Y:S06]  /*1070*/  BRA.DIV UR5, `(.L_x_59) ;  /* 0x0000000a05807947 */ /* 0x000fec000b800000 */
[----:B------:R-:W0:Y:S02]  /*1080*/  SHFL.DOWN PT, R0, R9, 0x10, 0x1f ;  /* 0x0a001f0009007f89 */ /* 0x000e2400000e0000 */
[----:B0-----:R-:W-:-:S05]  /*1090*/  FADD.FTZ R0, R0, R9 ;  /* 0x0000000900007221 */ /* 0x001fca0000010000 */
[----:B------:R-:W0:Y:S02]  /*10a0*/  SHFL.DOWN PT, R5, R0, 0x8, 0x1f ;  /* 0x09001f0000057f89 */ /* 0x000e2400000e0000 */
[----:B0-----:R-:W-:-:S05]  /*10b0*/  FADD.FTZ R5, R0, R5 ;  /* 0x0000000500057221 */ /* 0x001fca0000010000 */
[----:B-1----:R-:W0:Y:S02]  /*10c0*/  SHFL.DOWN PT, R6, R5, 0x4, 0x1f ;  /* 0x08801f0005067f89 */ /* 0x002e2400000e0000 */
[----:B0-----:R-:W-:-:S05]  /*10d0*/  FADD.FTZ R6, R5, R6 ;  /* 0x0000000605067221 */ /* 0x001fca0000010000 */
[----:B------:R-:W0:Y:S02]  /*10e0*/  SHFL.DOWN PT, R7, R6, 0x2, 0x1f ;  /* 0x08401f0006077f89 */ /* 0x000e2400000e0000 */
[----:B0-----:R-:W-:-:S05]  /*10f0*/  FADD.FTZ R7, R6, R7 ;  /* 0x0000000706077221 */ /* 0x001fca0000010000 */
[----:B------:R0:W1:Y:S02]  /*1100*/  SHFL.DOWN PT, R10, R7, 0x1, 0x1f ;  /* 0x08201f00070a7f89 */ /* 0x00006400000e0000 */
.L_x_69:
[----:B------:R-:W-:Y:S01]  /*1110*/  ISETP.NE.AND P0, PT, R4, RZ, PT ;  /* 0x000000ff0400720c */ /* 0x000fe20003f05270 */
[----:B-1----:R-:W-:-:S12]  /*1120*/  FADD.FTZ R10, R7, R10 ;  /* 0x0000000a070a7221 */ /* 0x002fd80000010000 */
[----:B------:R2:W-:Y:S02]  /*1130*/  @!P0 STS [UR4], R10 ;  /* 0x0000000aff008988 */ /* 0x0005e40008000804 */
.L_x_58:
[----:B------:R-:W-:Y:S05]  /*1140*/  WARPSYNC.ALL ;  /* 0x0000000000007948 */ /* 0x000fea0003800000 */
[----:B01----:R-:W0:Y:S08]  /*1150*/  LDC.64 R6, c[0x0][0x3a8] ;  /* 0x0000ea00ff067b82 */ /* 0x003e300000000a00 */
[----:B------:R-:W-:Y:S01]  /*1160*/  BAR.SYNC.DEFER_BLOCKING 0x0 ;  /* 0x0000000000007b1d */ /* 0x000fe20000010000 */
[----:B0-----:R-:W-:-:S05]  /*1170*/  IMAD.WIDE.U32 R6, R2, 0x4, R6 ;  /* 0x0000000402067825 */ /* 0x001fca00078e0006 */
[----:B------:R-:W0:Y:S04]  /*1180*/  LDS R4, [UR4] ;  /* 0x00000004ff047984 */ /* 0x000e280008000800 */
[----:B------:R-:W3:Y:S01]  /*1190*/  LDG.E.CONSTANT R5, desc[UR6][R6.64] ;  /* 0x0000000606057981 */ /* 0x000ee2000c1e9900 */
[C---:B------:R-:W-:Y:S02]  /*11a0*/  ISETP.NE.AND P0, PT, R8.reuse, RZ, PT ;  /* 0x000000ff0800720c */ /* 0x040fe40003f05270 */
[----:B------:R-:W-:-:S11]  /*11b0*/  ISETP.GE.AND P1, PT, R8, UR8, PT ;  /* 0x0000000808007c0c */ /* 0x000fd6000bf26270 */
[----:B--2---:R-:W1:Y:S02]  /*11c0*/  @!P0 LDC.64 R10, c[0x0][0x388] ;  /* 0x0000e200ff0a8b82 */ /* 0x004e640000000a00 */
[----:B-1----:R-:W-:Y:S01]  /*11d0*/  @!P0 IMAD.WIDE.U32 R10, R2, 0x2, R10 ;  /* 0x00000002020a8825 */ /* 0x002fe200078e000a */
[----:B---3--:R-:W0:Y:S03]  /*11e0*/  MUFU.RCP R5, R5 ;  /* 0x0000000500057308 */ /* 0x008e260000001000 */
[----:B0-----:R-:W-:-:S05]  /*11f0*/  @!P0 FMUL.FTZ R0, R4, R5 ;  /* 0x0000000504008220 */ /* 0x001fca0000410000 */
[----:B------:R-:W-:-:S05]  /*1200*/  @!P0 F2FP.F16.F32.PACK_AB R0, RZ, R0 ;  /* 0x00000000ff00823e */ /* 0x000fca00000000ff */
[----:B------:R0:W-:Y:S01]  /*1210*/  @!P0 STG.E.U16 desc[UR6][R10.64], R0 ;  /* 0x000000000a008986 */ /* 0x0001e2000c101506 */
[----:B------:R-:W-:Y:S05]  /*1220*/  @P1 EXIT ;  /* 0x000000000000194d */ /* 0x000fea0003800000 */
[----:B------:R-:W1:Y:S02]  /*1230*/  LDC.64 R6, c[0x0][0x3a0] ;  /* 0x0000e800ff067b82 */ /* 0x000e640000000a00 */
[----:B-1----:R-:W-:-:S06]  /*1240*/  IMAD.WIDE.U32 R6, R2, 0x2, R6 ;  /* 0x0000000202067825 */ /* 0x002fcc00078e0006 */
[----:B------:R1:W2:Y:S01]  /*1250*/  LDG.E.U16.CONSTANT R7, desc[UR6][R6.64] ;  /* 0x0000000606077981 */ /* 0x0002a2000c1e9500 */
[----:B------:R-:W3:Y:S01]  /*1260*/  I2F.U32.RP R12, R3 ;  /* 0x00000003000c7306 */ /* 0x000ee20000209000 */
[----:B0-----:R-:W-:Y:S01]  /*1270*/  IMAD.IADD R0, R8, 0x1, R3 ;  /* 0x0000000108007824 */ /* 0x001fe200078e0203 */
[----:B------:R-:W-:Y:S01]  /*1280*/  ISETP.NE.U32.AND P2, PT, R3, RZ, PT ;  /* 0x000000ff0300720c */ /* 0x000fe20003f45070 */
[----:B------:R-:W-:Y:S03]  /*1290*/  BSSY.RECONVERGENT B0, `(.L_x_60) ;  /* 0x0000036000007945 */ /* 0x000fe60003800200 */
[C---:B------:R-:W-:Y:S02]  /*12a0*/  ISETP.GE.U32.AND P0, PT, R0.reuse, UR8, PT ;  /* 0x0000000800007c0c */ /* 0x040fe4000bf06070 */
[----:B------:R-:W-:Y:S02]  /*12b0*/  VIMNMX.U32 R9, PT, PT, R0, UR8, !PT ;  /* 0x0000000800097c48 */ /* 0x000fe4000ffe0000 */
[----:B-1----:R-:W-:-:S04]  /*12c0*/  SEL R6, RZ, 0x1, P0 ;  /* 0x00000001ff067807 */ /* 0x002fc80000000000 */
[----:B------:R-:W-:Y:S01]  /*12d0*/  IADD3 R0, PT, PT, R9, -R0, -R6 ;  /* 0x8000000009007210 */ /* 0x000fe20007ffe806 */
[----:B---3--:R-:W0:Y:S02]  /*12e0*/  MUFU.RCP R12, R12 ;  /* 0x0000000c000c7308 */ /* 0x008e240000001000 */
[----:B0-----:R-:W-:-:S06]  /*12f0*/  VIADD R10, R12, 0xffffffe ;  /* 0x0ffffffe0c0a7836 */ /* 0x001fcc0000000000 */
[----:B------:R0:W1:Y:S02]  /*1300*/  F2I.FTZ.U32.TRUNC.NTZ R11, R10 ;  /* 0x0000000a000b7305 */ /* 0x000064000021f000 */
[----:B0-----:R-:W-:Y:S01]  /*1310*/  HFMA2 R10, -RZ, RZ, 0, 0 ;  /* 0x00000000ff0a7431 */ /* 0x001fe200000001ff */
[----:B-1----:R-:W-:-:S05]  /*1320*/  IADD3 R14, PT, PT, RZ, -R11, RZ ;  /* 0x8000000bff0e7210 */ /* 0x002fca0007ffe0ff */
[----:B------:R-:W-:-:S04]  /*1330*/  IMAD R13, R14, R3, RZ ;  /* 0x000000030e0d7224 */ /* 0x000fc800078e02ff */
[----:B------:R-:W-:-:S06]  /*1340*/  IMAD.HI.U32 R13, R11, R13, R10 ;  /* 0x0000000d0b0d7227 */ /* 0x000fcc00078e000a */
        /* <DEDUP_REMOVED lines=13> */
[----:B------:R-:W-:-:S04]  /*1420*/  FMUL.FTZ R6, R5, R5 ;  /* 0x0000000505067220 */ /* 0x000fc80000410000 */
[----:B------:R-:W-:Y:S01]  /*1430*/  FMUL.FTZ R6, R5, R6 ;  /* 0x0000000605067220 */ /* 0x000fe20000410000 */
[----:B--2---:R-:W-:-:S07]  /*1440*/  HADD2.F32 R7, -RZ, R7.H0_H0 ;  /* 0x20000007ff077230 */ /* 0x004fce0000004100 */
[----:B------:R-:W-:Y:S05]  /*1450*/  @!P0 BRA `(.L_x_61) ;  /* 0x0000000000648947 */ /* 0x000fea0003800000 */
[----:B------:R-:W0:Y:S01]  /*1460*/  LDC.64 R10, c[0x0][0x390] ;  /* 0x0000e400ff0a7b82 */ /* 0x000e220000000a00 */
[----:B------:R-:W-:Y:S01]  /*1470*/  IADD3 R0, PT, PT, R0, 0x1, RZ ;  /* 0x0000000100007810 */ /* 0x000fe20007ffe0ff */
[----:B------:R-:W-:-:S03]  /*1480*/  IMAD R9, R2, UR8, R8 ;  /* 0x0000000802097c24 */ /* 0x000fc6000f8e0208 */
[----:B------:R-:W-:-:S03]  /*1490*/  LOP3.LUT R0, R0, 0x3, RZ, 0xc0, !PT ;  /* 0x0000000300007812 */ /* 0x000fc600078ec0ff */
[----:B------:R-:W1:Y:S02]  /*14a0*/  LDC.64 R12, c[0x0][0x398] ;  /* 0x0000e600ff0c7b82 */ /* 0x000e640000000a00 */
[----:B------:R-:W-:Y:S02]  /*14b0*/  IMAD R8, R0, R3, R8 ;  /* 0x0000000300087224 */ /* 0x000fe400078e0208 */
[----:B------:R-:W-:-:S04]  /*14c0*/  IMAD.MOV R0, RZ, RZ, -R0 ;  /* 0x000000ffff007224 */ /* 0x000fc800078e0a00 */
[----:B------:R-:W2:Y:S03]  /*14d0*/  LDC.64 R14, c[0x0][0x380] ;  /* 0x0000e000ff0e7b82 */ /* 0x000ea60000000a00 */
.L_x_62:
[----:B-1-3--:R-:W-:-:S04]  /*14e0*/  IMAD.WIDE R18, R9, 0x2, R12 ;  /* 0x0000000209127825 */ /* 0x00afc800078e020c */
[----:B0-----:R-:W-:Y:S02]  /*14f0*/  IMAD.WIDE R20, R9, 0x2, R10 ;  /* 0x0000000209147825 */ /* 0x001fe400078e020a */
[----:B------:R-:W3:Y:S04]  /*1500*/  LDG.E.U16.CONSTANT R18, desc[UR6][R18.64] ;  /* 0x0000000612127981 */ /* 0x000ee8000c1e9500 */
[----:B------:R-:W4:Y:S01]  /*1510*/  LDG.E.U16.CONSTANT R20, desc[UR6][R20.64] ;  /* 0x0000000614147981 */ /* 0x000f22000c1e9500 */
[----:B------:R-:W-:-:S04]  /*1520*/  IADD3 R0, PT, PT, R0, 0x1, RZ ;  /* 0x0000000100007810 */ /* 0x000fc80007ffe0ff */
[----:B------:R-:W-:Y:S01]  /*1530*/  ISETP.NE.AND P0, PT, R0, RZ, PT ;  /* 0x000000ff0000720c */ /* 0x000fe20003f05270 */
[----:B---3--:R-:W-:Y:S02]  /*1540*/  HADD2.F32 R17, -RZ, R18.H0_H0 ;  /* 0x20000012ff117230 */ /* 0x008fe40000004100 */
[----:B----4-:R-:W-:-:S03]  /*1550*/  HADD2.F32 R16, -RZ, R20.H0_H0 ;  /* 0x20000014ff107230 */ /* 0x010fc60000004100 */
[----:B------:R-:W-:-:S04]  /*1560*/  FMUL.FTZ R17, R6, R17 ;  /* 0x0000001106117220 */ /* 0x000fc80000410000 */
[----:B------:R-:W-:-:S04]  /*1570*/  FMUL.FTZ R22, R4, R17 ;  /* 0x0000001104167220 */ /* 0x000fc80000410000 */
[----:B------:R-:W-:-:S04]  /*1580*/  FFMA.FTZ R16, R5, R16, -R22 ;  /* 0x0000001005107223 */ /* 0x000fc80000010816 */
[----:B------:R-:W-:-:S05]  /*1590*/  FMUL.FTZ R16, R7, R16 ;  /* 0x0000001007107220 */ /* 0x000fca0000410000 */
[----:B------:R-:W-:Y:S01]  /*15a0*/  F2FP.F16.F32.PACK_AB R19, RZ, R16 ;  /* 0x00000010ff13723e */ /* 0x000fe200000000ff */
[----:B--2---:R-:W-:-:S04]  /*15b0*/  IMAD.WIDE R16, R9, 0x2, R14 ;  /* 0x0000000209107825 */ /* 0x004fc800078e020e */
[----:B------:R-:W-:Y:S01]  /*15c0*/  IMAD.IADD R9, R3, 0x1, R9 ;  /* 0x0000000103097824 */ /* 0x000fe200078e0209 */
[----:B------:R3:W-:Y:S01]  /*15d0*/  STG.E.U16 desc[UR6][R16.64], R19 ;  /* 0x0000001310007986 */ /* 0x0007e2000c101506 */
[----:B------:R-:W-:Y:S05]  /*15e0*/  @P0 BRA `(.L_x_62) ;  /* 0xfffffffc00bc0947 */ /* 0x000fea000383ffff */
.L_x_61:
[----:B------:R-:W-:Y:S05]  /*15f0*/  BSYNC.RECONVERGENT B0 ;  /* 0x0000000000007941 */ /* 0x000fea0003800200 */
.L_x_60:
[----:B------:R-:W-:Y:S05]  /*1600*/  @!P1 EXIT ;  /* 0x000000000000994d */ /* 0x000fea0003800000 */
[----:B------:R-:W0:Y:S01]  /*1610*/  LDC.64 R10, c[0x0][0x390] ;  /* 0x0000e400ff0a7b82 */ /* 0x000e220000000a00 */
[----:B------:R-:W-:-:S07]  /*1620*/  SHF.L.U32 R0, R3, 0x1, RZ ;  /* 0x0000000103007819 */ /* 0x000fce00000006ff */
[----:B------:R-:W1:Y:S08]  /*1630*/  LDC.64 R12, c[0x0][0x398] ;  /* 0x0000e600ff0c7b82 */ /* 0x000e700000000a00 */
[----:B------:R-:W2:Y:S02]  /*1640*/  LDC.64 R14, c[0x0][0x380] ;  /* 0x0000e000ff0e7b82 */ /* 0x000ea40000000a00 */
.L_x_63:
[----:B------:R-:W-:-:S04]  /*1650*/  IMAD R27, R2, UR8, R8 ;  /* 0x00000008021b7c24 */ /* 0x000fc8000f8e0208 */
[----:B-1----:R-:W-:-:S04]  /*1660*/  IMAD.WIDE R24, R27, 0x2, R12 ;  /* 0x000000021b187825 */ /* 0x002fc800078e020c */
[----:B0-----:R-:W-:Y:S01]  /*1670*/  IMAD.WIDE R28, R27, 0x2, R10 ;  /* 0x000000021b1c7825 */ /* 0x001fe200078e020a */
[C---:B---3--:R-:W-:Y:S01]  /*1680*/  IADD3 R16, P1, PT, R0.reuse, R24, RZ ;  /* 0x0000001800107210 */ /* 0x048fe20007f3e0ff */
[----:B------:R0:W3:Y:S01]  /*1690*/  LDG.E.U16.CONSTANT R9, desc[UR6][R24.64] ;  /* 0x0000000618097981 */ /* 0x0000e2000c1e9500 */
[----:B------:R-:W-:-:S03]  /*16a0*/  IADD3 R22, P0, PT, R0, R28, RZ ;  /* 0x0000001c00167210 */ /* 0x000fc60007f1e0ff */
[----:B------:R1:W4:Y:S01]  /*16b0*/  LDG.E.U16.CONSTANT R26, desc[UR6][R28.64] ;  /* 0x000000061c1a7981 */ /* 0x000322000c1e9500 */
[----:B------:R-:W-:Y:S02]  /*16c0*/  IADD3.X R17, PT, PT, RZ, R25, RZ, P1, !PT ;  /* 0x00000019ff117210 */ /* 0x000fe40000ffe4ff */
[C---:B------:R-:W-:Y:S01]  /*16d0*/  IADD3 R20, P1, PT, R0.reuse, R16, RZ ;  /* 0x0000001000147210 */ /* 0x040fe20007f3e0ff */
[----:B------:R-:W-:Y:S01]  /*16e0*/  IMAD.X R23, RZ, RZ, R29, P0 ;  /* 0x000000ffff177224 */ /* 0x000fe200000e061d */
[----:B------:R-:W-:Y:S01]  /*16f0*/  IADD3 R18, P0, PT, R0, R22, RZ ;  /* 0x0000001600127210 */ /* 0x000fe20007f1e0ff */
[----:B------:R-:W5:Y:S01]  /*1700*/  LDG.E.U16.CONSTANT R16, desc[UR6][R16.64] ;  /* 0x0000000610107981 */ /* 0x000f62000c1e9500 */
[----:B------:R-:W-:-:S03]  /*1710*/  IADD3.X R21, PT, PT, RZ, R17, RZ, P1, !PT ;  /* 0x00000011ff157210 */ /* 0x000fc60000ffe4ff */
[----:B------:R-:W-:Y:S01]  /*1720*/  IMAD.X R19, RZ, RZ, R23, P0 ;  /* 0x000000ffff137224 */ /* 0x000fe200000e0617 */
[C---:B0-----:R-:W-:Y:S01]  /*1730*/  IADD3 R24, P0, PT, R0.reuse, R20, RZ ;  /* 0x0000001400187210 */ /* 0x041fe20007f1e0ff */
[----:B------:R-:W2:Y:S04]  /*1740*/  LDG.E.U16.CONSTANT R22, desc[UR6][R22.64] ;  /* 0x0000000616167981 */ /* 0x000ea8000c1e9500 */
[----:B------:R-:W2:Y:S01]  /*1750*/  LDG.E.U16.CONSTANT R20, desc[UR6][R20.64] ;  /* 0x0000000614147981 */ /* 0x000ea2000c1e9500 */
[----:B------:R-:W-:Y:S01]  /*1760*/  IMAD.X R25, RZ, RZ, R21, P0 ;  /* 0x000000ffff197224 */ /* 0x000fe200000e0615 */
[----:B-1----:R-:W-:Y:S02]  /*1770*/  IADD3 R28, P0, PT, R0, R18, RZ ;  /* 0x00000012001c7210 */ /* 0x002fe40007f1e0ff */
[----:B------:R5:W2:Y:S04]  /*1780*/  LDG.E.U16.CONSTANT R17, desc[UR6][R18.64] ;  /* 0x0000000612117981 */ /* 0x000aa8000c1e9500 */
[----:B------:R-:W2:Y:S01]  /*1790*/  LDG.E.U16.CONSTANT R24, desc[UR6][R24.64] ;  /* 0x0000000618187981 */ /* 0x000ea2000c1e9500 */
[----:B------:R-:W-:-:S05]  /*17a0*/  IADD3.X R29, PT, PT, RZ, R19, RZ, P0, !PT ;  /* 0x00000013ff1d7210 */ /* 0x000fca00007fe4ff */
[----:B------:R-:W2:Y:S01]  /*17b0*/  LDG.E.U16.CONSTANT R28, desc[UR6][R28.64] ;  /* 0x000000061c1c7981 */ /* 0x000ea2000c1e9500 */
[----:B------:R-:W-:Y:S01]  /*17c0*/  LEA R8, R3, R8, 0x2 ;  /* 0x0000000803087211 */ /* 0x000fe200078e10ff */
[----:B---3--:R-:W-:-:S05]  /*17d0*/  HADD2.F32 R9, -RZ, R9.H0_H0 ;  /* 0x20000009ff097230 */ /* 0x008fca0000004100 */
[----:B------:R-:W-:Y:S01]  /*17e0*/  FMUL.FTZ R9, R6, R9 ;  /* 0x0000000906097220 */ /* 0x000fe20000410000 */
[----:B-----5:R-:W-:-:S03]  /*17f0*/  HADD2.F32 R19, -RZ, R16.H0_H0 ;  /* 0x20000010ff137230 */ /* 0x020fc60000004100 */
[----:B------:R-:W-:Y:S01]  /*1800*/  FMUL.FTZ R9, R4, R9 ;  /* 0x0000000904097220 */ /* 0x000fe20000410000 */
[----:B----4-:R-:W-:Y:S02]  /*1810*/  HADD2.F32 R26, -RZ, R26.H0_H0 ;  /* 0x2000001aff1a7230 */ /* 0x010fe40000004100 */
[----:B------:R-:W-:Y:S01]  /*1820*/  FMUL.FTZ R19, R6, R19 ;  /* 0x0000001306137220 */ /* 0x000fe20000410000 */
[----:B--2---:R-:W-:-:S03]  /*1830*/  HADD2.F32 R22, -RZ, R22.H0_H0 ;  /* 0x20000016ff167230 */ /* 0x004fc60000004100 */
[----:B------:R-:W-:Y:S01]  /*1840*/  FMUL.FTZ R16, R4, R19 ;  /* 0x0000001304107220 */ /* 0x000fe20000410000 */
[----:B------:R-:W-:Y:S02]  /*1850*/  HADD2.F32 R19, -RZ, R20.H0_H0 ;  /* 0x20000014ff137230 */ /* 0x000fe40000004100 */
[C---:B------:R-:W-:Y:S01]  /*1860*/  FFMA.FTZ R26, R5.reuse, R26, -R9 ;  /* 0x0000001a051a7223 */ /* 0x040fe20000010809 */
[----:B------:R-:W-:Y:S02]  /*1870*/  FFMA.FTZ R20, R5, R22, -R16 ;  /* 0x0000001605147223 */ /* 0x000fe40000010810 */
[----:B------:R-:W-:Y:S01]  /*1880*/  FMUL.FTZ R21, R6, R19 ;  /* 0x0000001306157220 */ /* 0x000fe20000410000 */
[----:B------:R-:W-:Y:S01]  /*1890*/  FMUL.FTZ R9, R7, R26 ;  /* 0x0000001a07097220 */ /* 0x000fe20000410000 */
[----:B------:R-:W-:-:S04]  /*18a0*/  IMAD.WIDE R18, R27, 0x2, R14 ;  /* 0x000000021b127825 */ /* 0x000fc800078e020e */
[----:B------:R-:W-:Y:S02]  /*18b0*/  HADD2.F32 R23, -RZ, R24.H0_H0 ;  /* 0x20000018ff177230 */ /* 0x000fe40000004100 */
[----:B------:R-:W-:Y:S01]  /*18c0*/  FMUL.FTZ R24, R4, R21 ;  /* 0x0000001504187220 */ /* 0x000fe20000410000 */
[----:B------:R-:W-:Y:S01]  /*18d0*/  HADD2.F32 R22, -RZ, R17.H0_H0 ;  /* 0x20000011ff167230 */ /* 0x000fe20000004100 */
[----:B------:R-:W-:Y:S01]  /*18e0*/  F2FP.F16.F32.PACK_AB R9, RZ, R9 ;  /* 0x00000009ff09723e */ /* 0x000fe200000000ff */
[----:B------:R-:W-:Y:S01]  /*18f0*/  FMUL.FTZ R23, R6, R23 ;  /* 0x0000001706177220 */ /* 0x000fe20000410000 */
[----:B------:R-:W-:Y:S02]  /*1900*/  IADD3 R16, P0, PT, R0, R18, RZ ;  /* 0x0000001200107210 */ /* 0x000fe40007f1e0ff */
[----:B------:R-:W-:Y:S01]  /*1910*/  FFMA.FTZ R22, R5, R22, -R24 ;  /* 0x0000001605167223 */ /* 0x000fe20000010818 */
[----:B------:R-:W-:Y:S02]  /*1920*/  HADD2.F32 R28, -RZ, R28.H0_H0 ;  /* 0x2000001cff1c7230 */ /* 0x000fe40000004100 */
[----:B------:R-:W-:Y:S01]  /*1930*/  FMUL.FTZ R23, R4, R23 ;  /* 0x0000001704177220 */ /* 0x000fe20000410000 */
[----:B------:R-:W-:Y:S01]  /*1940*/  PRMT R21, R9, 0x7610, R21 ;  /* 0x0000761009157816 */ /* 0x000fe20000000015 */
[----:B------:R-:W-:-:S02]  /*1950*/  IMAD.X R17, RZ, RZ, R19, P0 ;  /* 0x000000ffff117224 */ /* 0x000fc400000e0613 */
[C---:B------:R-:W-:Y:S01]  /*1960*/  FMUL.FTZ R9, R7.reuse, R20 ;  /* 0x0000001407097220 */ /* 0x040fe20000410000 */
[----:B------:R-:W-:Y:S01]  /*1970*/  FMUL.FTZ R22, R7, R22 ;  /* 0x0000001607167220 */ /* 0x000fe20000410000 */
[----:B------:R-:W-:Y:S01]  /*1980*/  IADD3 R20, P0, PT, R0, R16, RZ ;  /* 0x0000001000147210 */ /* 0x000fe20007f1e0ff */
[----:B------:R-:W-:Y:S01]  /*1990*/  FFMA.FTZ R28, R5, R28, -R23 ;  /* 0x0000001c051c7223 */ /* 0x000fe20000010817 */
[----:B------:R0:W-:Y:S03]  /*19a0*/  STG.E.U16 desc[UR6][R18.64], R21 ;  /* 0x0000001512007986 */ /* 0x0001e6000c101506 */
[----:B------:R-:W-:Y:S01]  /*19b0*/  FMUL.FTZ R28, R7, R28 ;  /* 0x0000001c071c7220 */ /* 0x000fe20000410000 */
[----:B------:R-:W-:Y:S02]  /*19c0*/  F2FP.F16.F32.PACK_AB R9, RZ, R9 ;  /* 0x00000009ff09723e */ /* 0x000fe400000000ff */
[----:B0-----:R-:W-:-:S02]  /*19d0*/  F2FP.F16.F32.PACK_AB R19, RZ, R22 ;  /* 0x00000016ff13723e */ /* 0x001fc400000000ff */
[----:B------:R-:W-:Y:S02]  /*19e0*/  IADD3.X R21, PT, PT, RZ, R17, RZ, P0, !PT ;  /* 0x00000011ff157210 */ /* 0x000fe400007fe4ff */
[----:B------:R-:W-:Y:S02]  /*19f0*/  IADD3 R22, P0, PT, R0, R20, RZ ;  /* 0x0000001400167210 */ /* 0x000fe40007f1e0ff */
[----:B------:R-:W-:-:S03]  /*1a00*/  F2FP.F16.F32.PACK_AB R28, RZ, R28 ;  /* 0x0000001cff1c723e */ /* 0x000fc600000000ff */
[----:B------:R-:W-:Y:S01]  /*1a10*/  IMAD.X R23, RZ, RZ, R21, P0 ;  /* 0x000000ffff177224 */ /* 0x000fe200000e0615 */
[----:B------:R4:W-:Y:S04]  /*1a20*/  STG.E.U16 desc[UR6][R16.64], R9 ;  /* 0x0000000910007986 */ /* 0x0009e8000c101506 */
[----:B------:R4:W-:Y:S04]  /*1a30*/  STG.E.U16 desc[UR6][R20.64], R19 ;  /* 0x0000001314007986 */ /* 0x0009e8000c101506 */
[----:B------:R4:W-:Y:S01]  /*1a40*/  STG.E.U16 desc[UR6][R22.64], R28 ;  /* 0x0000001c16007986 */ /* 0x0009e2000c101506 */
[----:B------:R-:W-:-:S13]  /*1a50*/  ISETP.GE.AND P0, PT, R8, UR8, PT ;  /* 0x0000000808007c0c */ /* 0x000fda000bf06270 */
[----:B----4-:R-:W-:Y:S05]  /*1a60*/  @!P0 BRA `(.L_x_63) ;  /* 0xfffffff800f88947 */ /* 0x010fea000383ffff */
[----:B------:R-:W-:Y:S05]  /*1a70*/  EXIT ;  /* 0x000000000000794d */ /* 0x000fea0003800000 */
.L_x_59:
[----:B------:R-:W-:Y:S01]  /*1a80*/  IMAD.MOV.U32 R12, RZ, RZ, 0x10 ;  /* 0x00000010ff0c7424 */ /* 0x000fe200078e00ff */
[----:B------:R-:W-:Y:S01]  /*1a90*/  MOV R14, 0x1f ;  /* 0x0000001f000e7802 */ /* 0x000fe20000000f00 */
[----:B------:R-:W-:-:S07]  /*1aa0*/  IMAD.MOV.U32 R11, RZ, RZ, -0x1 ;  /* 0xffffffffff0b7424 */ /* 0x000fce00078e00ff */
[----:B-1----:R-:W-:Y:S05]  /*1ab0*/  WARPSYNC.COLLECTIVE R11, `(.L_x_64) ;  /* 0x000000000b087348 */ /* 0x002fea0003c00000 */
[----:B------:R0:W2:Y:S02]  /*1ac0*/  SHFL.DOWN P0, R10, R9, R12, R14 ;  /* 0x0800000c090a7389 */ /* 0x0000a4000000000e */
[----:B012---:R-:W-:Y:S05]  /*1ad0*/  ENDCOLLECTIVE ;  /* 0x000000000000791b */ /* 0x007fea0003800000 */
.L_x_64:
[----:B------:R-:W-:Y:S01]  /*1ae0*/  HFMA2 R12, -RZ, RZ, 0, 4.76837158203125e-07 ;  /* 0x00000008ff0c7431 */ /* 0x000fe200000001ff */
[----:B------:R-:W-:-:S05]  /*1af0*/  MOV R0, R10 ;  /* 0x0000000a00007202 */ /* 0x000fca0000000f00 */
[----:B------:R-:W-:-:S04]  /*1b00*/  FADD.FTZ R0, R0, R9 ;  /* 0x0000000900007221 */ /* 0x000fc80000010000 */
[----:B------:R-:W-:-:S07]  /*1b10*/  IMAD.MOV.U32 R9, RZ, RZ, R0 ;  /* 0x000000ffff097224 */ /* 0x000fce00078e0000 */
[----:B------:R-:W-:Y:S05]  /*1b20*/  WARPSYNC.COLLECTIVE R11, `(.L_x_65) ;  /* 0x000000000b087348 */ /* 0x000fea0003c00000 */
[----:B------:R0:W1:Y:S02]  /*1b30*/  SHFL.DOWN P0, R10, R9, R12, R14 ;  /* 0x0800000c090a7389 */ /* 0x000064000000000e */
[----:B01----:R-:W-:Y:S05]  /*1b40*/  ENDCOLLECTIVE ;  /* 0x000000000000791b */ /* 0x003fea0003800000 */
.L_x_65:
[----:B------:R-:W-:Y:S02]  /*1b50*/  IMAD.MOV.U32 R12, RZ, RZ, 0x4 ;  /* 0x00000004ff0c7424 */ /* 0x000fe400078e00ff */
[----:B------:R-:W-:-:S04]  /*1b60*/  IMAD.MOV.U32 R5, RZ, RZ, R10 ;  /* 0x000000ffff057224 */ /* 0x000fc800078e000a */
[----:B------:R-:W-:-:S05]  /*1b70*/  FADD.FTZ R5, R0, R5 ;  /* 0x0000000500057221 */ /* 0x000fca0000010000 */
[----:B------:R-:W-:-:S07]  /*1b80*/  MOV R9, R5 ;  /* 0x0000000500097202 */ /* 0x000fce0000000f00 */
[----:B------:R-:W-:Y:S05]  /*1b90*/  WARPSYNC.COLLECTIVE R11, `(.L_x_66) ;  /* 0x000000000b087348 */ /* 0x000fea0003c00000 */
[----:B------:R0:W1:Y:S02]  /*1ba0*/  SHFL.DOWN P0, R10, R9, R12, R14 ;  /* 0x0800000c090a7389 */ /* 0x000064000000000e */
[----:B01----:R-:W-:Y:S05]  /*1bb0*/  ENDCOLLECTIVE ;  /* 0x000000000000791b */ /* 0x003fea0003800000 */
.L_x_66:
[----:B------:R-:W-:Y:S01]  /*1bc0*/  HFMA2 R12, -RZ, RZ, 0, 1.1920928955078125e-07 ;  /* 0x00000002ff0c7431 */ /* 0x000fe200000001ff */
[----:B------:R-:W-:-:S05]  /*1bd0*/  MOV R6, R10 ;  /* 0x0000000a00067202 */ /* 0x000fca0000000f00 */
[----:B------:R-:W-:-:S04]  /*1be0*/  FADD.FTZ R6, R5, R6 ;  /* 0x0000000605067221 */ /* 0x000fc80000010000 */
[----:B------:R-:W-:-:S07]  /*1bf0*/  IMAD.MOV.U32 R9, RZ, RZ, R6 ;  /* 0x000000ffff097224 */ /* 0x000fce00078e0006 */
[----:B------:R-:W-:Y:S05]  /*1c00*/  WARPSYNC.COLLECTIVE R11, `(.L_x_67) ;  /* 0x000000000b087348 */ /* 0x000fea0003c00000 */
[----:B------:R0:W1:Y:S02]  /*1c10*/  SHFL.DOWN P0, R10, R9, R12, R14 ;  /* 0x0800000c090a7389 */ /* 0x000064000000000e */
[----:B01----:R-:W-:Y:S05]  /*1c20*/  ENDCOLLECTIVE ;  /* 0x000000000000791b */ /* 0x003fea0003800000 */
.L_x_67:
[----:B------:R-:W-:Y:S02]  /*1c30*/  HFMA2 R12, -RZ, RZ, 0, 5.9604644775390625e-08 ;  /* 0x00000001ff0c7431 */ /* 0x000fe400000001ff */
[----:B------:R-:W-:-:S04]  /*1c40*/  IMAD.MOV.U32 R7, RZ, RZ, R10 ;  /* 0x000000ffff077224 */ /* 0x000fc800078e000a */
[----:B------:R-:W-:-:S05]  /*1c50*/  FADD.FTZ R7, R6, R7 ;  /* 0x0000000706077221 */ /* 0x000fca0000010000 */
[----:B------:R-:W-:-:S07]  /*1c60*/  MOV R9, R7 ;  /* 0x0000000700097202 */ /* 0x000fce0000000f00 */
[----:B------:R-:W-:Y:S05]  /*1c70*/  WARPSYNC.COLLECTIVE R11, `(.L_x_68) ;  /* 0x000000000b087348 */ /* 0x000fea0003c00000 */
[----:B------:R0:W1:Y:S02]  /*1c80*/  SHFL.DOWN P0, R10, R9, R12, R14 ;  /* 0x0800000c090a7389 */ /* 0x000064000000000e */
[----:B01----:R-:W-:Y:S05]  /*1c90*/  ENDCOLLECTIVE ;  /* 0x000000000000791b */ /* 0x003fea0003800000 */
.L_x_68:
[----:B------:R-:W-:Y:S05]  /*1ca0*/  BRA `(.L_x_69) ;  /* 0xfffffff400187947 */ /* 0x000fea000383ffff */
.L_x_70:
        /* <DEDUP_REMOVED lines=13> */
.L_x_283:


//--------------------- .text._ZN2at6native46_GLOBAL__N__fbf0e309_13_WeightNorm_cu_b3893b6b32weight_norm_bwd_first_dim_kernelIN3c108BFloat16EfEEvPT_S6_PKS5_S8_S8_PKT0_i --------------------------
	.section	.text._ZN2at6native46_GLOBAL__N__fbf0e309_13_WeightNorm_cu_b3893b6b32weight_norm_bwd_first_dim_kernelIN3c108BFloat16EfEEvPT_S6_PKS5_S8_S8_PKT0_i,"ax",@progbits
	.align	128
.text._ZN2at6native46_GLOBAL__N__fbf0e309_13_WeightNorm_cu_b3893b6b32weight_norm_bwd_first_dim_kernelIN3c108BFloat16EfEEvPT_S6_PKS5_S8_S8_PKT0_i:
        .type           _ZN2at6native46_GLOBAL__N__fbf0e309_13_WeightNorm_cu_b3893b6b32weight_norm_bwd_first_dim_kernelIN3c108BFloat16EfEEvPT_S6_PKS5_S8_S8_PKT0_i,@function
        .size           _ZN2at6native46_GLOBAL__N__fbf0e309_13_WeightNorm_cu_b3893b6b32weight_norm_bwd_first_dim_kernelIN3c108BFloat16EfEEvPT_S6_PKS5_S8_S8_PKT0_i,(.L_x_284 - _ZN2at6native46_GLOBAL__N__fbf0e309_13_WeightNorm_cu_b3893b6b32weight_norm_bwd_first_dim_kernelIN3c108BFloat16EfEEvPT_S6_PKS5_S8_S8_PKT0_i)
        .other          _ZN2at6native46_GLOBAL__N__fbf0e309_13_WeightNorm_cu_b3893b6b32weight_norm_bwd_first_dim_kernelIN3c108BFloat16EfEEvPT_S6_PKS5_S8_S8_PKT0_i,@"STO_CUDA_ENTRY STV_DEFAULT"
_ZN2at6native46_GLOBAL__N__fbf0e309_13_WeightNorm_cu_b3893b6b32weight_norm_bwd_first_dim_kernelIN3c108BFloat16EfEEvPT_S6_PKS5_S8_S8_PKT0_i:
[----:B------:R-:W-:Y:S01]  /*0000*/  LDC R1, c[0x0][0x37c] ;  /* 0x0000df00ff017b82 */ /* 0x000fe20000000800 */
[----:B------:R-:W0:Y:S01]  /*0010*/  S2R R8, SR_TID.X ;  /* 0x0000000000087919 */ /* 0x000e220000002100 */
[----:B------:R-:W0:Y:S06]  /*0020*/  LDCU UR8, c[0x0][0x3b0] ;  /* 0x00007600ff0877ac */ /* 0x000e2c0008000800 */
[----:B------:R-:W1:Y:S01]  /*0030*/  LDC R3, c[0x0][0x360] ;  /* 0x0000d800ff037b82 */ /* 0x000e620000000800 */
[----:B------:R-:W-:Y:S01]  /*0040*/  BSSY.RECONVERGENT B0, `(.L_x_71) ;  /* 0x0000064000007945 */ /* 0x000fe20003800200 */
[----:B------:R-:W2:Y:S01]  /*0050*/  S2R R2, SR_CTAID.X ;  /* 0x0000000000027919 */ /* 0x000ea20000002500 */
[----:B------:R-:W3:Y:S01]  /*0060*/  LDCU.64 UR6, c[0x0][0x358] ;  /* 0x00006b00ff0677ac */ /* 0x000ee20008000a00 */
[----:B------:R-:W-:Y:S01]  /*0070*/  IMAD.MOV.U32 R9, RZ, RZ, RZ ;  /* 0x000000ffff097224 */ /* 0x000fe200078e00ff */
        /* <DEDUP_REMOVED lines=9> */
[----:B0-----:R-:W-:-:S02]  /*0110*/  VIADD R4, R9, 0xffffffe ;  /* 0x0ffffffe09047836 */ /* 0x001fc40000000000 */
[----:B------:R-:W-:-:S04]  /*0120*/  IMAD.MOV.U32 R9, RZ, RZ, RZ ;  /* 0x000000ffff097224 */ /* 0x000fc800078e00ff */
[----:B------:R0:W1:Y:S02]  /*0130*/  F2I.FTZ.U32.TRUNC.NTZ R5, R4 ;  /* 0x0000000400057305 */ /* 0x000064000021f000 */
[----:B0-----:R-:W-:Y:S01]  /*0140*/  IMAD.MOV.U32 R4, RZ, RZ, RZ ;  /* 0x000000ffff047224 */ /* 0x001fe200078e00ff */
[----:B-1----:R-:W-:-:S05]  /*0150*/  IADD3 R6, PT, PT, RZ, -R5, RZ ;  /* 0x80000005ff067210 */ /* 0x002fca0007ffe0ff */
[----:B------:R-:W-:Y:S01]  /*0160*/  IMAD R11, R6, R3, RZ ;  /* 0x00000003060b7224 */ /* 0x000fe200078e02ff */
[----:B------:R-:W-:-:S03]  /*0170*/  SEL R6, RZ, 0x1, P0 ;  /* 0x00000001ff067807 */ /* 0x000fc60000000000 */
[----:B------:R-:W-:Y:S01]  /*0180*/  IMAD.HI.U32 R5, R5, R11, R4 ;  /* 0x0000000b05057227 */ /* 0x000fe200078e0004 */
[----:B------:R-:W-:-:S05]  /*0190*/  IADD3 R0, PT, PT, R7, -R0, -R6 ;  /* 0x8000000007007210 */ /* 0x000fca0007ffe806 */
[----:B------:R-:W-:-:S05]  /*01a0*/  IMAD.HI.U32 R5, R5, R0, RZ ;  /* 0x0000000005057227 */ /* 0x000fca00078e00ff */
[----:B------:R-:W-:-:S05]  /*01b0*/  IADD3 R4, PT, PT, -R5, RZ, RZ ;  /* 0x000000ff05047210 */ /* 0x000fca0007ffe1ff */
[----:B------:R-:W-:-:S05]  /*01c0*/  IMAD R0, R3, R4, R0 ;  /* 0x0000000403007224 */ /* 0x000fca00078e0200 */
[----:B------:R-:W-:-:S13]  /*01d0*/  ISETP.GE.U32.AND P0, PT, R0, R3, PT ;  /* 0x000000030000720c */ /* 0x000fda0003f06070 */
[----:B------:R-:W-:Y:S02]  /*01e0*/  @P0 IMAD.IADD R0, R0, 0x1, -R3 ;  /* 0x0000000100000824 */ /* 0x000fe400078e0a03 */
[----:B------:R-:W-:-:S03]  /*01f0*/  @P0 VIADD R5, R5, 0x1 ;  /* 0x0000000105050836 */ /* 0x000fc60000000000 */
[----:B------:R-:W-:-:S13]  /*0200*/  ISETP.GE.U32.AND P1, PT, R0, R3, PT ;  /* 0x000000030000720c */ /* 0x000fda0003f26070 */
[----:B------:R-:W-:Y:S02]  /*0210*/  @P1 IADD3 R5, PT, PT, R5, 0x1, RZ ;  /* 0x0000000105051810 */ /* 0x000fe40007ffe0ff */
[----:B------:R-:W-:-:S05]  /*0220*/  @!P2 LOP3.LUT R5, RZ, R3, RZ, 0x33, !PT ;  /* 0x00000003ff05a212 */ /* 0x000fca00078e33ff */
[----:B------:R-:W-:-:S05]  /*0230*/  IMAD.IADD R10, R6, 0x1, R5 ;  /* 0x00000001060a7824 */ /* 0x000fca00078e0205 */
[C---:B------:R-:W-:Y:S02]  /*0240*/  LOP3.LUT R0, R10.reuse, 0x3, RZ, 0xc0, !PT ;  /* 0x000000030a007812 */ /* 0x040fe400078ec0ff */
[----:B------:R-:W-:Y:S02]  /*0250*/  ISETP.GE.U32.AND P1, PT, R10, 0x3, PT ;  /* 0x000000030a00780c */ /* 0x000fe40003f26070 */
[----:B------:R-:W-:Y:S02]  /*0260*/  ISETP.NE.AND P0, PT, R0, 0x3, PT ;  /* 0x000000030000780c */ /* 0x000fe40003f05270 */
[----:B------:R-:W-:-:S11]  /*0270*/  MOV R0, R8 ;  /* 0x0000000800007202 */ /* 0x000fd60000000f00 */
[----:B------:R-:W-:Y:S05]  /*0280*/  @!P0 BRA `(.L_x_74) ;  /* 0x0000000000508947 */ /* 0x000fea0003800000 */
[----:B------:R-:W0:Y:S01]  /*0290*/  LDC.64 R4, c[0x0][0x390] ;  /* 0x0000e400ff047b82 */ /* 0x000e220000000a00 */
[----:B------:R-:W-:Y:S02]  /*02a0*/  VIADD R0, R10, 0x1 ;  /* 0x000000010a007836 */ /* 0x000fe40000000000 */
[----:B------:R-:W-:Y:S02]  /*02b0*/  IMAD R15, R2, UR8, R8 ;  /* 0x00000008020f7c24 */ /* 0x000fe4000f8e0208 */
[----:B------:R-:W-:Y:S01]  /*02c0*/  IMAD.MOV.U32 R9, RZ, RZ, RZ ;  /* 0x000000ffff097224 */ /* 0x000fe200078e00ff */
[----:B------:R-:W-:Y:S02]  /*02d0*/  LOP3.LUT R10, R0, 0x3, RZ, 0xc0, !PT ;  /* 0x00000003000a7812 */ /* 0x000fe400078ec0ff */
[----:B------:R-:W1:Y:S01]  /*02e0*/  LDC.64 R6, c[0x0][0x398] ;  /* 0x0000e600ff067b82 */ /* 0x000e620000000a00 */
[----:B------:R-:W-:Y:S02]  /*02f0*/  MOV R0, R8 ;  /* 0x0000000800007202 */ /* 0x000fe40000000f00 */
[----:B------:R-:W-:-:S07]  /*0300*/  IMAD.MOV R14, RZ, RZ, -R10 ;  /* 0x000000ffff0e7224 */ /* 0x000fce00078e0a0a */
.L_x_75:
[----:B-1----:R-:W-:-:S04]  /*0310*/  IMAD.WIDE R10, R15, 0x2, R6 ;  /* 0x000000020f0a7825 */ /* 0x002fc800078e0206 */
[----:B0-----:R-:W-:Y:S02]  /*0320*/  IMAD.WIDE R12, R15, 0x2, R4 ;  /* 0x000000020f0c7825 */ /* 0x001fe400078e0204 */
[----:B------:R-:W2:Y:S04]  /*0330*/  LDG.E.U16.CONSTANT R10, desc[UR6][R10.64] ;  /* 0x000000060a0a7981 */ /* 0x000ea8000c1e9500 */
[----:B------:R-:W3:Y:S01]  /*0340*/  LDG.E.U16.CONSTANT R12, desc[UR6][R12.64] ;  /* 0x000000060c0c7981 */ /* 0x000ee2000c1e9500 */
[----:B------:R-:W-:Y:S01]  /*0350*/  VIADD R14, R14, 0x1 ;  /* 0x000000010e0e7836 */ /* 0x000fe20000000000 */
[C---:B------:R-:W-:Y:S01]  /*0360*/  IADD3 R15, PT, PT, R3.reuse, R15, RZ ;  /* 0x0000000f030f7210 */ /* 0x040fe20007ffe0ff */
[----:B------:R-:W-:-:S03]  /*0370*/  IMAD.IADD R0, R3, 0x1, R0 ;  /* 0x0000000103007824 */ /* 0x000fc600078e0200 */
[----:B------:R-:W-:Y:S02]  /*0380*/  ISETP.NE.AND P0, PT, R14, RZ, PT ;  /* 0x000000ff0e00720c */ /* 0x000fe40003f05270 */
[----:B--2---:R-:W-:Y:S01]  /*0390*/  SHF.L.U32 R17, R10, 0x10, RZ ;  /* 0x000000100a117819 */ /* 0x004fe200000006ff */
[----:B---3--:R-:W-:-:S04]  /*03a0*/  IMAD.U32 R16, R12, 0x10000, RZ ;  /* 0x000100000c107824 */ /* 0x008fc800078e00ff */
[----:B------:R-:W-:-:S06]  /*03b0*/  FFMA.FTZ R9, R16, R17, R9 ;  /* 0x0000001110097223 */ /* 0x000fcc0000010009 */
[----:B------:R-:W-:Y:S05]  /*03c0*/  @P0 BRA `(.L_x_75) ;  /* 0xfffffffc00d00947 */ /* 0x000fea000383ffff */
.L_x_74:
[----:B------:R-:W-:Y:S05]  /*03d0*/  BSYNC.RECONVERGENT B1 ;  /* 0x0000000000017941 */ /* 0x000fea0003800200 */
.L_x_73:
[----:B------:R-:W-:Y:S05]  /*03e0*/  @!P1 BRA `(.L_x_72) ;  /* 0x0000000000a49947 */ /* 0x000fea0003800000 */
[----:B------:R-:W0:Y:S01]  /*03f0*/  LDC.64 R4, c[0x0][0x390] ;  /* 0x0000e400ff047b82 */ /* 0x000e220000000a00 */
[----:B------:R-:W-:-:S07]  /*0400*/  IMAD.SHL.U32 R23, R3, 0x2, RZ ;  /* 0x0000000203177824 */ /* 0x000fce00078e00ff */
[----:B------:R-:W1:Y:S02]  /*0410*/  LDC.64 R6, c[0x0][0x398] ;  /* 0x0000e600ff067b82 */ /* 0x000e640000000a00 */
.L_x_76:
[----:B------:R-:W-:-:S04]  /*0420*/  IMAD R27, R2, UR8, R0 ;  /* 0x00000008021b7c24 */ /* 0x000fc8000f8e0200 */
[----:B0-----:R-:W-:-:S04]  /*0430*/  IMAD.WIDE R24, R27, 0x2, R4 ;  /* 0x000000021b187825 */ /* 0x001fc800078e0204 */
[----:B-1----:R-:W-:Y:S01]  /*0440*/  IMAD.WIDE R26, R27, 0x2, R6 ;  /* 0x000000021b1a7825 */ /* 0x002fe200078e0206 */
[C---:B------:R-:W-:Y:S02]  /*0450*/  IADD3 R20, P0, PT, R23.reuse, R24, RZ ;  /* 0x0000001817147210 */ /* 0x040fe40007f1e0ff */
[----:B------:R-:W2:Y:S01]  /*0460*/  LDG.E.U16.CONSTANT R24, desc[UR6][R24.64] ;  /* 0x0000000618187981 */ /* 0x000ea2000c1e9500 */
[C---:B------:R-:W-:Y:S02]  /*0470*/  IADD3 R14, P1, PT, R23.reuse, R26, RZ ;  /* 0x0000001a170e7210 */ /* 0x040fe40007f3e0ff */
[----:B------:R-:W-:Y:S01]  /*0480*/  IMAD.X R21, RZ, RZ, R25, P0 ;  /* 0x000000ffff157224 */ /* 0x000fe200000e0619 */
[C---:B------:R-:W-:Y:S01]  /*0490*/  IADD3 R10, P0, PT, R23.reuse, R20, RZ ;  /* 0x00000014170a7210 */ /* 0x040fe20007f1e0ff */
[----:B------:R-:W3:Y:S01]  /*04a0*/  LDG.E.U16.CONSTANT R22, desc[UR6][R26.64] ;  /* 0x000000061a167981 */ /* 0x000ee2000c1e9500 */
[----:B------:R-:W-:Y:S02]  /*04b0*/  IADD3.X R15, PT, PT, RZ, R27, RZ, P1, !PT ;  /* 0x0000001bff0f7210 */ /* 0x000fe40000ffe4ff */
[C---:B------:R-:W-:Y:S01]  /*04c0*/  IADD3 R12, P1, PT, R23.reuse, R14, RZ ;  /* 0x0000000e170c7210 */ /* 0x040fe20007f3e0ff */
[----:B------:R-:W-:Y:S01]  /*04d0*/  IMAD.X R11, RZ, RZ, R21, P0 ;  /* 0x000000ffff0b7224 */ /* 0x000fe200000e0615 */
[C---:B------:R-:W-:Y:S01]  /*04e0*/  IADD3 R16, P0, PT, R23.reuse, R10, RZ ;  /* 0x0000000a17107210 */ /* 0x040fe20007f1e0ff */
[----:B------:R-:W4:Y:S02]  /*04f0*/  LDG.E.U16.CONSTANT R20, desc[UR6][R20.64] ;  /* 0x0000000614147981 */ /* 0x000f24000c1e9500 */
[----:B------:R-:W-:Y:S01]  /*0500*/  IMAD.X R13, RZ, RZ, R15, P1 ;  /* 0x000000ffff0d7224 */ /* 0x000fe200008e060f */
[----:B------:R-:W-:Y:S01]  /*0510*/  IADD3 R18, P1, PT, R23, R12, RZ ;  /* 0x0000000c17127210 */ /* 0x000fe20007f3e0ff */
[----:B------:R4:W5:Y:S01]  /*0520*/  LDG.E.U16.CONSTANT R14, desc[UR6][R14.64] ;  /* 0x000000060e0e7981 */ /* 0x000962000c1e9500 */
[----:B------:R-:W-:-:S03]  /*0530*/  IADD3.X R17, PT, PT, RZ, R11, RZ, P0, !PT ;  /* 0x0000000bff117210 */ /* 0x000fc600007fe4ff */
[----:B------:R-:W5:Y:S01]  /*0540*/  LDG.E.U16.CONSTANT R10, desc[UR6][R10.64] ;  /* 0x000000060a0a7981 */ /* 0x000f62000c1e9500 */
[----:B------:R-:W-:-:S03]  /*0550*/  IMAD.X R19, RZ, RZ, R13, P1 ;  /* 0x000000ffff137224 */ /* 0x000fc600008e060d */
[----:B------:R-:W5:Y:S04]  /*0560*/  LDG.E.U16.CONSTANT R12, desc[UR6][R12.64] ;  /* 0x000000060c0c7981 */ /* 0x000f68000c1e9500 */
[----:B------:R-:W5:Y:S04]  /*0570*/  LDG.E.U16.CONSTANT R16, desc[UR6][R16.64] ;  /* 0x0000000610107981 */ /* 0x000f68000c1e9500 */
[----:B------:R-:W5:Y:S01]  /*0580*/  LDG.E.U16.CONSTANT R18, desc[UR6][R18.64] ;  /* 0x0000000612127981 */ /* 0x000f62000c1e9500 */
[----:B------:R-:W-:-:S04]  /*0590*/  LEA R0, R3, R0, 0x2 ;  /* 0x0000000003007211 */ /* 0x000fc800078e10ff */
[----:B------:R-:W-:Y:S01]  /*05a0*/  ISETP.GE.AND P0, PT, R0, UR8, PT ;  /* 0x0000000800007c0c */ /* 0x000fe2000bf06270 */
[----:B--2---:R-:W-:Y:S01]  /*05b0*/  IMAD.U32 R24, R24, 0x10000, RZ ;  /* 0x0001000018187824 */ /* 0x004fe200078e00ff */
[----:B---3--:R-:W-:-:S05]  /*05c0*/  SHF.L.U32 R22, R22, 0x10, RZ ;  /* 0x0000001016167819 */ /* 0x008fca00000006ff */
[----:B------:R-:W-:Y:S01]  /*05d0*/  FFMA.FTZ R22, R24, R22, R9 ;  /* 0x0000001618167223 */ /* 0x000fe20000010009 */
[----:B----4-:R-:W-:Y:S02]  /*05e0*/  IMAD.U32 R15, R20, 0x10000, RZ ;  /* 0x00010000140f7824 */ /* 0x010fe400078e00ff */
[----:B-----5:R-:W-:Y:S02]  /*05f0*/  IMAD.U32 R14, R14, 0x10000, RZ ;  /* 0x000100000e0e7824 */ /* 0x020fe400078e00ff */
[----:B------:R-:W-:Y:S02]  /*0600*/  IMAD.U32 R9, R10, 0x10000, RZ ;  /* 0x000100000a097824 */ /* 0x000fe400078e00ff */
[----:B------:R-:W-:Y:S01]  /*0610*/  FFMA.FTZ R14, R15, R14, R22 ;  /* 0x0000000e0f0e7223 */ /* 0x000fe20000010016 */
[----:B------:R-:W-:Y:S01]  /*0620*/  IMAD.U32 R10, R12, 0x10000, RZ ;  /* 0x000100000c0a7824 */ /* 0x000fe200078e00ff */
[----:B------:R-:W-:-:S03]  /*0630*/  SHF.L.U32 R16, R16, 0x10, RZ ;  /* 0x0000001010107819 */ /* 0x000fc600000006ff */
[----:B------:R-:W-:Y:S01]  /*0640*/  FFMA.FTZ R9, R9, R10, R14 ;  /* 0x0000000a09097223 */ /* 0x000fe2000001000e */
[----:B------:R-:W-:-:S04]  /*0650*/  IMAD.U32 R18, R18, 0x10000, RZ ;  /* 0x0001000012127824 */ /* 0x000fc800078e00ff */
[----:B------:R-:W-:Y:S01]  /*0660*/  FFMA.FTZ R9, R16, R18, R9 ;  /* 0x0000001210097223 */ /* 0x000fe20000010009 */
[----:B------:R-:W-:Y:S06]  /*0670*/  @!P0 BRA `(.L_x_76) ;  /* 0xfffffffc00688947 */ /* 0x000fec000383ffff */
.L_x_72:
[----:B------:R-:W-:Y:S05]  /*0680*/  BSYNC.RECONVERGENT B0 ;  /* 0x0000000000007941 */ /* 0x000fea0003800200 */
.L_x_71:
        /* <DEDUP_REMOVED lines=152> */
.L_x_77:
        /* <DEDUP_REMOVED lines=16> */
.L_x_89:
[----:B------:R-:W-:Y:S01]  /*1110*/  ISETP.NE.AND P0, PT, R4, RZ, PT ;  /* 0x000000ff0400720c */ /* 0x000fe20003f05270 */
[----:B-1----:R-:W-:-:S12]  /*1120*/  FADD.FTZ R10, R7, R10 ;  /* 0x0000000a070a7221 */ /* 0x002fd80000010000 */
[----:B------:R2:W-:Y:S02]  /*1130*/  @!P0 STS [UR4], R10 ;  /* 0x0000000aff008988 */ /* 0x0005e40008000804 */
.L_x_78:
        /* <DEDUP_REMOVED lines=12> */
[----:B------:R-:W-:-:S05]  /*1200*/  @!P0 F2FP.BF16.F32.PACK_AB R0, RZ, R0 ;  /* 0x00000000ff00823e */ /* 0x000fca00000010ff */
        /* <DEDUP_REMOVED lines=35> */
[----:B--2---:R-:W-:-:S07]  /*1440*/  SHF.L.U32 R7, R7, 0x10, RZ ;  /* 0x0000001007077819 */ /* 0x004fce00000006ff */
[----:B------:R-:W-:Y:S05]  /*1450*/  @!P0 BRA `(.L_x_81) ;  /* 0x0000000000648947 */ /* 0x000fea0003800000 */
[----:B------:R-:W0:Y:S01]  /*1460*/  LDC.64 R10, c[0x0][0x390] ;  /* 0x0000e400ff0a7b82 */ /* 0x000e220000000a00 */
[----:B------:R-:W-:Y:S02]  /*1470*/  VIADD R0, R0, 0x1 ;  /* 0x0000000100007836 */ /* 0x000fe40000000000 */
[----:B------:R-:W-:-:S03]  /*1480*/  IMAD R9, R2, UR8, R8 ;  /* 0x0000000802097c24 */ /* 0x000fc6000f8e0208 */
[----:B------:R-:W-:Y:S02]  /*1490*/  LOP3.LUT R0, R0, 0x3, RZ, 0xc0, !PT ;  /* 0x0000000300007812 */ /* 0x000fe400078ec0ff */
[----:B------:R-:W1:Y:S03]  /*14a0*/  LDC.64 R12, c[0x0][0x398] ;  /* 0x0000e600ff0c7b82 */ /* 0x000e660000000a00 */
[C---:B------:R-:W-:Y:S01]  /*14b0*/  IMAD R8, R0.reuse, R3, R8 ;  /* 0x0000000300087224 */ /* 0x040fe200078e0208 */
[----:B------:R-:W-:-:S04]  /*14c0*/  IADD3 R0, PT, PT, -R0, RZ, RZ ;  /* 0x000000ff00007210 */ /* 0x000fc80007ffe1ff */
[----:B------:R-:W2:Y:S03]  /*14d0*/  LDC.64 R14, c[0x0][0x380] ;  /* 0x0000e000ff0e7b82 */ /* 0x000ea60000000a00 */
.L_x_82:
[----:B-1-3--:R-:W-:-:S04]  /*14e0*/  IMAD.WIDE R18, R9, 0x2, R12 ;  /* 0x0000000209127825 */ /* 0x00afc800078e020c */
[----:B0-----:R-:W-:Y:S02]  /*14f0*/  IMAD.WIDE R20, R9, 0x2, R10 ;  /* 0x0000000209147825 */ /* 0x001fe400078e020a */
[----:B------:R-:W3:Y:S04]  /*1500*/  LDG.E.U16.CONSTANT R18, desc[UR6][R18.64] ;  /* 0x0000000612127981 */ /* 0x000ee8000c1e9500 */
[----:B------:R-:W4:Y:S01]  /*1510*/  LDG.E.U16.CONSTANT R20, desc[UR6][R20.64] ;  /* 0x0000000614147981 */ /* 0x000f22000c1e9500 */
[----:B------:R-:W-:-:S05]  /*1520*/  VIADD R0, R0, 0x1 ;  /* 0x0000000100007836 */ /* 0x000fca0000000000 */
[----:B------:R-:W-:Y:S01]  /*1530*/  ISETP.NE.AND P0, PT, R0, RZ, PT ;  /* 0x000000ff0000720c */ /* 0x000fe20003f05270 */
[----:B---3--:R-:W-:-:S04]  /*1540*/  IMAD.U32 R17, R18, 0x10000, RZ ;  /* 0x0001000012117824 */ /* 0x008fc800078e00ff */
[----:B------:R-:W-:Y:S01]  /*1550*/  FMUL.FTZ R17, R6, R17 ;  /* 0x0000001106117220 */ /* 0x000fe20000410000 */
[----:B----4-:R-:W-:-:S03]  /*1560*/  SHF.L.U32 R16, R20, 0x10, RZ ;  /* 0x0000001014107819 */ /* 0x010fc600000006ff */
[----:B------:R-:W-:-:S04]  /*1570*/  FMUL.FTZ R22, R4, R17 ;  /* 0x0000001104167220 */ /* 0x000fc80000410000 */
[----:B------:R-:W-:-:S04]  /*1580*/  FFMA.FTZ R16, R5, R16, -R22 ;  /* 0x0000001005107223 */ /* 0x000fc80000010816 */
[----:B------:R-:W-:-:S05]  /*1590*/  FMUL.FTZ R16, R7, R16 ;  /* 0x0000001007107220 */ /* 0x000fca0000410000 */
[----:B------:R-:W-:Y:S01]  /*15a0*/  F2FP.BF16.F32.PACK_AB R19, RZ, R16 ;  /* 0x00000010ff13723e */ /* 0x000fe200000010ff */
[----:B--2---:R-:W-:Y:S01]  /*15b0*/  IMAD.WIDE R16, R9, 0x2, R14 ;  /* 0x0000000209107825 */ /* 0x004fe200078e020e */
[----:B------:R-:W-:-:S04]  /*15c0*/  IADD3 R9, PT, PT, R3, R9, RZ ;  /* 0x0000000903097210 */ /* 0x000fc80007ffe0ff */
[----:B------:R3:W-:Y:S01]  /*15d0*/  STG.E.U16 desc[UR6][R16.64], R19 ;  /* 0x0000001310007986 */ /* 0x0007e2000c101506 */
[----:B------:R-:W-:Y:S05]  /*15e0*/  @P0 BRA `(.L_x_82) ;  /* 0xfffffffc00bc0947 */ /* 0x000fea000383ffff */
.L_x_81:
[----:B------:R-:W-:Y:S05]  /*15f0*/  BSYNC.RECONVERGENT B0 ;  /* 0x0000000000007941 */ /* 0x000fea0003800200 */
.L_x_80:
[----:B------:R-:W-:Y:S05]  /*1600*/  @!P1 EXIT ;  /* 0x000000000000994d */ /* 0x000fea0003800000 */
[----:B------:R-:W0:Y:S01]  /*1610*/  LDC.64 R10, c[0x0][0x390] ;  /* 0x0000e400ff0a7b82 */ /* 0x000e220000000a00 */
[----:B------:R-:W-:-:S07]  /*1620*/  IMAD.SHL.U32 R0, R3, 0x2, RZ ;  /* 0x0000000203007824 */ /* 0x000fce00078e00ff */
[----:B------:R-:W1:Y:S08]  /*1630*/  LDC.64 R12, c[0x0][0x398] ;  /* 0x0000e600ff0c7b82 */ /* 0x000e700000000a00 */
[----:B------:R-:W2:Y:S02]  /*1640*/  LDC.64 R14, c[0x0][0x380] ;  /* 0x0000e000ff0e7b82 */ /* 0x000ea40000000a00 */
.L_x_83:
[----:B------:R-:W-:-:S04]  /*1650*/  IMAD R27, R2, UR8, R8 ;  /* 0x00000008021b7c24 */ /* 0x000fc8000f8e0208 */
[----:B-1----:R-:W-:-:S04]  /*1660*/  IMAD.WIDE R24, R27, 0x2, R12 ;  /* 0x000000021b187825 */ /* 0x002fc800078e020c */
[----:B0-----:R-:W-:Y:S01]  /*1670*/  IMAD.WIDE R28, R27, 0x2, R10 ;  /* 0x000000021b1c7825 */ /* 0x001fe200078e020a */
[C---:B---3--:R-:W-:Y:S01]  /*1680*/  IADD3 R16, P1, PT, R0.reuse, R24, RZ ;  /* 0x0000001800107210 */ /* 0x048fe20007f3e0ff */
[----:B------:R0:W3:Y:S01]  /*1690*/  LDG.E.U16.CONSTANT R9, desc[UR6][R24.64] ;  /* 0x0000000618097981 */ /* 0x0000e2000c1e9500 */
[----:B------:R-:W-:-:S03]  /*16a0*/  IADD3 R22, P0, PT, R0, R28, RZ ;  /* 0x0000001c00167210 */ /* 0x000fc60007f1e0ff */
[----:B------:R-:W-:Y:S01]  /*16b0*/  IMAD.X R17, RZ, RZ, R25, P1 ;  /* 0x000000ffff117224 */ /* 0x000fe200008e0619 */
[----:B------:R-:W-:Y:S01]  /*16c0*/  IADD3 R20, P1, PT, R0, R16, RZ ;  /* 0x0000001000147210 */ /* 0x000fe20007f3e0ff */
[----:B------:R1:W4:Y:S01]  /*16d0*/  LDG.E.U16.CONSTANT R26, desc[UR6][R28.64] ;  /* 0x000000061c1a7981 */ /* 0x000322000c1e9500 */
[----:B------:R-:W-:-:S03]  /*16e0*/  IADD3.X R23, PT, PT, RZ, R29, RZ, P0, !PT ;  /* 0x0000001dff177210 */ /* 0x000fc600007fe4ff */
[----:B------:R-:W5:Y:S01]  /*16f0*/  LDG.E.U16.CONSTANT R16, desc[UR6][R16.64] ;  /* 0x0000000610107981 */ /* 0x000f62000c1e9500 */
[C---:B------:R-:W-:Y:S01]  /*1700*/  IADD3 R18, P0, PT, R0.reuse, R22, RZ ;  /* 0x0000001600127210 */ /* 0x040fe20007f1e0ff */
[----:B------:R-:W-:Y:S02]  /*1710*/  IMAD.X R21, RZ, RZ, R17, P1 ;  /* 0x000000ffff157224 */ /* 0x000fe400008e0611 */
[----:B------:R-:W2:Y:S01]  /*1720*/  LDG.E.U16.CONSTANT R22, desc[UR6][R22.64] ;  /* 0x0000000616167981 */ /* 0x000ea2000c1e9500 */
[----:B------:R-:W-:Y:S02]  /*1730*/  IADD3.X R19, PT, PT, RZ, R23, RZ, P0, !PT ;  /* 0x00000017ff137210 */ /* 0x000fe400007fe4ff */
[----:B0-----:R-:W-:Y:S02]  /*1740*/  IADD3 R24, P0, PT, R0, R20, RZ ;  /* 0x0000001400187210 */ /* 0x001fe40007f1e0ff */
[----:B------:R-:W2:Y:S02]  /*1750*/  LDG.E.U16.CONSTANT R20, desc[UR6][R20.64] ;  /* 0x0000000614147981 */ /* 0x000ea4000c1e9500 */
[----:B------:R-:W-:-:S02]  /*1760*/  IADD3.X R25, PT, PT, RZ, R21, RZ, P0, !PT ;  /* 0x00000015ff197210 */ /* 0x000fc400007fe4ff */
[----:B-1----:R-:W-:Y:S01]  /*1770*/  IADD3 R28, P0, PT, R0, R18, RZ ;  /* 0x00000012001c7210 */ /* 0x002fe20007f1e0ff */
[----:B------:R5:W2:Y:S04]  /*1780*/  LDG.E.U16.CONSTANT R17, desc[UR6][R18.64] ;  /* 0x0000000612117981 */ /* 0x000aa8000c1e9500 */
[----:B------:R-:W2:Y:S01]  /*1790*/  LDG.E.U16.CONSTANT R24, desc[UR6][R24.64] ;  /* 0x0000000618187981 */ /* 0x000ea2000c1e9500 */
[----:B------:R-:W-:-:S05]  /*17a0*/  IMAD.X R29, RZ, RZ, R19, P0 ;  /* 0x000000ffff1d7224 */ /* 0x000fca00000e0613 */
[----:B------:R-:W2:Y:S01]  /*17b0*/  LDG.E.U16.CONSTANT R28, desc[UR6][R28.64] ;  /* 0x000000061c1c7981 */ /* 0x000ea2000c1e9500 */
[----:B------:R-:W-:Y:S01]  /*17c0*/  IMAD R8, R3, 0x4, R8 ;  /* 0x0000000403087824 */ /* 0x000fe200078e0208 */
[----:B---3--:R-:W-:-:S05]  /*17d0*/  SHF.L.U32 R9, R9, 0x10, RZ ;  /* 0x0000001009097819 */ /* 0x008fca00000006ff */
[----:B------:R-:W-:Y:S01]  /*17e0*/  FMUL.FTZ R9, R6, R9 ;  /* 0x0000000906097220 */ /* 0x000fe20000410000 */
[----:B-----5:R-:W-:Y:S01]  /*17f0*/  SHF.L.U32 R19, R16, 0x10, RZ ;  /* 0x0000001010137819 */ /* 0x020fe200000006ff */
[----:B----4-:R-:W-:Y:S02]  /*1800*/  IMAD.U32 R26, R26, 0x10000, RZ ;  /* 0x000100001a1a7824 */ /* 0x010fe400078e00ff */
[----:B------:R-:W-:Y:S02]  /*1810*/  FMUL.FTZ R9, R4, R9 ;  /* 0x0000000904097220 */ /* 0x000fe40000410000 */
[----:B------:R-:W-:Y:S02]  /*1820*/  FMUL.FTZ R19, R6, R19 ;  /* 0x0000001306137220 */ /* 0x000fe40000410000 */
[----:B------:R-:W-:Y:S02]  /*1830*/  FFMA.FTZ R26, R5, R26, -R9 ;  /* 0x0000001a051a7223 */ /* 0x000fe40000010809 */
[----:B------:R-:W-:Y:S01]  /*1840*/  FMUL.FTZ R16, R4, R19 ;  /* 0x0000001304107220 */ /* 0x000fe20000410000 */
[----:B--2---:R-:W-:Y:S01]  /*1850*/  SHF.L.U32 R19, R20, 0x10, RZ ;  /* 0x0000001014137819 */ /* 0x004fe200000006ff */
[----:B------:R-:W-:-:S02]  /*1860*/  IMAD.U32 R22, R22, 0x10000, RZ ;  /* 0x0001000016167824 */ /* 0x000fc400078e00ff */
[----:B------:R-:W-:Y:S02]  /*1870*/  FMUL.FTZ R9, R7, R26 ;  /* 0x0000001a07097220 */ /* 0x000fe40000410000 */
[----:B------:R-:W-:Y:S01]  /*1880*/  FMUL.FTZ R21, R6, R19 ;  /* 0x0000001306157220 */ /* 0x000fe20000410000 */
[----:B------:R-:W-:Y:S01]  /*1890*/  FFMA.FTZ R20, R5, R22, -R16 ;  /* 0x0000001605147223 */ /* 0x000fe20000010810 */
[----:B------:R-:W-:Y:S01]  /*18a0*/  IMAD.WIDE R18, R27, 0x2, R14 ;  /* 0x000000021b127825 */ /* 0x000fe200078e020e */
[----:B------:R-:W-:-:S03]  /*18b0*/  SHF.L.U32 R22, R17, 0x10, RZ ;  /* 0x0000001011167819 */ /* 0x000fc600000006ff */
[----:B------:R-:W-:Y:S02]  /*18c0*/  IMAD.U32 R23, R24, 0x10000, RZ ;  /* 0x0001000018177824 */ /* 0x000fe400078e00ff */
[----:B------:R-:W-:Y:S01]  /*18d0*/  FMUL.FTZ R24, R4, R21 ;  /* 0x0000001504187220 */ /* 0x000fe20000410000 */
[----:B------:R-:W-:Y:S01]  /*18e0*/  F2FP.BF16.F32.PACK_AB R9, RZ, R9 ;  /* 0x00000009ff09723e */ /* 0x000fe200000010ff */
[----:B------:R-:W-:Y:S01]  /*18f0*/  FMUL.FTZ R23, R6, R23 ;  /* 0x0000001706177220 */ /* 0x000fe20000410000 */
[----:B------:R-:W-:Y:S01]  /*1900*/  IADD3 R16, P0, PT, R0, R18, RZ ;  /* 0x0000001200107210 */ /* 0x000fe20007f1e0ff */
[----:B------:R-:W-:Y:S01]  /*1910*/  FFMA.FTZ R22, R5, R22, -R24 ;  /* 0x0000001605167223 */ /* 0x000fe20000010818 */
[----:B------:R-:W-:Y:S02]  /*1920*/  IMAD.U32 R28, R28, 0x10000, RZ ;  /* 0x000100001c1c7824 */ /* 0x000fe400078e00ff */
[----:B------:R-:W-:Y:S01]  /*1930*/  FMUL.FTZ R23, R4, R23 ;  /* 0x0000001704177220 */ /* 0x000fe20000410000 */
[----:B------:R-:W-:Y:S01]  /*1940*/  PRMT R21, R9, 0x7610, R21 ;  /* 0x0000761009157816 */ /* 0x000fe20000000015 */
[C---:B------:R-:W-:Y:S01]  /*1950*/  FMUL.FTZ R9, R7.reuse, R20 ;  /* 0x0000001407097220 */ /* 0x040fe20000410000 */
[----:B------:R-:W-:Y:S01]  /*1960*/  IADD3.X R17, PT, PT, RZ, R19, RZ, P0, !PT ;  /* 0x00000013ff117210 */ /* 0x000fe200007fe4ff */
[----:B------:R-:W-:Y:S01]  /*1970*/  FMUL.FTZ R22, R7, R22 ;  /* 0x0000001607167220 */ /* 0x000fe20000410000 */
[----:B------:R-:W-:Y:S01]  /*1980*/  IADD3 R20, P0, PT, R0, R16, RZ ;  /* 0x0000001000147210 */ /* 0x000fe20007f1e0ff */
[----:B------:R-:W-:Y:S01]  /*1990*/  FFMA.FTZ R28, R5, R28, -R23 ;  /* 0x0000001c051c7223 */ /* 0x000fe20000010817 */
[----:B------:R0:W-:Y:S03]  /*19a0*/  STG.E.U16 desc[UR6][R18.64], R21 ;  /* 0x0000001512007986 */ /* 0x0001e6000c101506 */
[----:B------:R-:W-:Y:S01]  /*19b0*/  FMUL.FTZ R28, R7, R28 ;  /* 0x0000001c071c7220 */ /* 0x000fe20000410000 */
[----:B------:R-:W-:-:S02]  /*19c0*/  F2FP.BF16.F32.PACK_AB R9, RZ, R9 ;  /* 0x00000009ff09723e */ /* 0x000fc400000010ff */
[----:B0-----:R-:W-:Y:S01]  /*19d0*/  F2FP.BF16.F32.PACK_AB R19, RZ, R22 ;  /* 0x00000016ff13723e */ /* 0x001fe200000010ff */
[----:B------:R-:W-:Y:S01]  /*19e0*/  IMAD.X R21, RZ, RZ, R17, P0 ;  /* 0x000000ffff157224 */ /* 0x000fe200000e0611 */
[----:B------:R-:W-:Y:S02]  /*19f0*/  IADD3 R22, P0, PT, R0, R20, RZ ;  /* 0x0000001400167210 */ /* 0x000fe40007f1e0ff */
[----:B------:R-:W-:Y:S02]  /*1a00*/  F2FP.BF16.F32.PACK_AB R28, RZ, R28 ;  /* 0x0000001cff1c723e */ /* 0x000fe400000010ff */
[----:B------:R-:W-:Y:S01]  /*1a10*/  IADD3.X R23, PT, PT, RZ, R21, RZ, P0, !PT ;  /* 0x00000015ff177210 */ /* 0x000fe200007fe4ff */
[----:B------:R4:W-:Y:S04]  /*1a20*/  STG.E.U16 desc[UR6][R16.64], R9 ;  /* 0x0000000910007986 */ /* 0x0009e8000c101506 */
[----:B------:R4:W-:Y:S04]  /*1a30*/  STG.E.U16 desc[UR6][R20.64], R19 ;  /* 0x0000001314007986 */ /* 0x0009e8000c101506 */
[----:B------:R4:W-:Y:S01]  /*1a40*/  STG.E.U16 desc[UR6][R22.64], R28 ;  /* 0x0000001c16007986 */ /* 0x0009e2000c101506 */
[----:B------:R-:W-:-:S13]  /*1a50*/  ISETP.GE.AND P0, PT, R8, UR8, PT ;  /* 0x0000000808007c0c */ /* 0x000fda000bf06270 */
[----:B----4-:R-:W-:Y:S05]  /*1a60*/  @!P0 BRA `(.L_x_83) ;  /* 0xfffffff800f88947 */ /* 0x010fea000383ffff */
[----:B------:R-:W-:Y:S05]  /*1a70*/  EXIT ;  /* 0x000000000000794d */ /* 0x000fea0003800000 */
.L_x_79:
[----:B------:R-:W-:Y:S01]  /*1a80*/  MOV R12, 0x10 ;  /* 0x00000010000c7802 */ /* 0x000fe20000000f00 */
[----:B------:R-:W-:Y:S01]  /*1a90*/  IMAD.MOV.U32 R14, RZ, RZ, 0x1f ;  /* 0x0000001fff0e7424 */ /* 0x000fe200078e00ff */
[----:B------:R-:W-:-:S07]  /*1aa0*/  MOV R11, 0xffffffff ;  /* 0xffffffff000b7802 */ /* 0x000fce0000000f00 */
[----:B-1----:R-:W-:Y:S05]  /*1ab0*/  WARPSYNC.COLLECTIVE R11, `(.L_x_84) ;  /* 0x000000000b087348 */ /* 0x002fea0003c00000 */
[----:B------:R0:W2:Y:S02]  /*1ac0*/  SHFL.DOWN P0, R10, R9, R12, R14 ;  /* 0x0800000c090a7389 */ /* 0x0000a4000000000e */
[----:B012---:R-:W-:Y:S05]  /*1ad0*/  ENDCOLLECTIVE ;  /* 0x000000000000791b */ /* 0x007fea0003800000 */
.L_x_84:
[----:B------:R-:W-:Y:S02]  /*1ae0*/  IMAD.MOV.U32 R12, RZ, RZ, 0x8 ;  /* 0x00000008ff0c7424 */ /* 0x000fe400078e00ff */
[----:B------:R-:W-:-:S04]  /*1af0*/  IMAD.MOV.U32 R0, RZ, RZ, R10 ;  /* 0x000000ffff007224 */ /* 0x000fc800078e000a */
[----:B------:R-:W-:-:S05]  /*1b00*/  FADD.FTZ R0, R0, R9 ;  /* 0x0000000900007221 */ /* 0x000fca0000010000 */
[----:B------:R-:W-:-:S07]  /*1b10*/  MOV R9, R0 ;  /* 0x0000000000097202 */ /* 0x000fce0000000f00 */
[----:B------:R-:W-:Y:S05]  /*1b20*/  WARPSYNC.COLLECTIVE R11, `(.L_x_85) ;  /* 0x000000000b087348 */ /* 0x000fea0003c00000 */
[----:B------:R0:W1:Y:S02]  /*1b30*/  SHFL.DOWN P0, R10, R9, R12, R14 ;  /* 0x0800000c090a7389 */ /* 0x000064000000000e */
[----:B01----:R-:W-:Y:S05]  /*1b40*/  ENDCOLLECTIVE ;  /* 0x000000000000791b */ /* 0x003fea0003800000 */
.L_x_85:
[----:B------:R-:W-:Y:S01]  /*1b50*/  HFMA2 R12, -RZ, RZ, 0, 2.384185791015625e-07 ;  /* 0x00000004ff0c7431 */ /* 0x000fe200000001ff */
[----:B------:R-:W-:-:S05]  /*1b60*/  MOV R5, R10 ;  /* 0x0000000a00057202 */ /* 0x000fca0000000f00 */
[----:B------:R-:W-:-:S04]  /*1b70*/  FADD.FTZ R5, R0, R5 ;  /* 0x0000000500057221 */ /* 0x000fc80000010000 */
[----:B------:R-:W-:-:S07]  /*1b80*/  IMAD.MOV.U32 R9, RZ, RZ, R5 ;  /* 0x000000ffff097224 */ /* 0x000fce00078e0005 */
[----:B------:R-:W-:Y:S05]  /*1b90*/  WARPSYNC.COLLECTIVE R11, `(.L_x_86) ;  /* 0x000000000b087348 */ /* 0x000fea0003c00000 */
[----:B------:R0:W1:Y:S02]  /*1ba0*/  SHFL.DOWN P0, R10, R9, R12, R14 ;  /* 0x0800000c090a7389 */ /* 0x000064000000000e */
[----:B01----:R-:W-:Y:S05]  /*1bb0*/  ENDCOLLECTIVE ;  /* 0x000000000000791b */ /* 0x003fea0003800000 */
.L_x_86:
[----:B------:R-:W-:Y:S02]  /*1bc0*/  IMAD.MOV.U32 R12, RZ, RZ, 0x2 ;  /* 0x00000002ff0c7424 */ /* 0x000fe400078e00ff */
[----:B------:R-:W-:-:S04]  /*1bd0*/  IMAD.MOV.U32 R6, RZ, RZ, R10 ;  /* 0x000000ffff067224 */ /* 0x000fc800078e000a */
[----:B------:R-:W-:-:S05]  /*1be0*/  FADD.FTZ R6, R5, R6 ;  /* 0x0000000605067221 */ /* 0x000fca0000010000 */
[----:B------:R-:W-:-:S07]  /*1bf0*/  MOV R9, R6 ;  /* 0x0000000600097202 */ /* 0x000fce0000000f00 */
[----:B------:R-:W-:Y:S05]  /*1c00*/  WARPSYNC.COLLECTIVE R11, `(.L_x_87) ;  /* 0x000000000b087348 */ /* 0x000fea0003c00000 */
[----:B------:R0:W1:Y:S02]  /*1c10*/  SHFL.DOWN P0, R10, R9, R12, R14 ;  /* 0x0800000c090a7389 */ /* 0x000064000000000e */
[----:B01----:R-:W-:Y:S05]  /*1c20*/  ENDCOLLECTIVE ;  /* 0x000000000000791b */ /* 0x003fea0003800000 */
.L_x_87:
[----:B------:R-:W-:Y:S01]  /*1c30*/  HFMA2 R12, -RZ, RZ, 0, 5.9604644775390625e-08 ;  /* 0x00000001ff0c7431 */ /* 0x000fe200000001ff */
[----:B------:R-:W-:-:S05]  /*1c40*/  MOV R7, R10 ;  /* 0x0000000a00077202 */ /* 0x000fca0000000f00 */
[----:B------:R-:W-:-:S04]  /*1c50*/  FADD.FTZ R7, R6, R7 ;  /* 0x0000000706077221 */ /* 0x000fc80000010000 */
[----:B------:R-:W-:-:S07]  /*1c60*/  IMAD.MOV.U32 R9, RZ, RZ, R7 ;  /* 0x000000ffff097224 */ /* 0x000fce00078e0007 */
[----:B------:R-:W-:Y:S05]  /*1c70*/  WARPSYNC.COLLECTIVE R11, `(.L_x_88) ;  /* 0x000000000b087348 */ /* 0x000fea0003c00000 */
[----:B------:R0:W1:Y:S02]  /*1c80*/  SHFL.DOWN P0, R10, R9, R12, R14 ;  /* 0x0800000c090a7389 */ /* 0x000064000000000e */
[----:B01----:R-:W-:Y:S05]  /*1c90*/  ENDCOLLECTIVE ;  /* 0x000000000000791b */ /* 0x003fea0003800000 */
.L_x_88:
[----:B------:R-:W-:Y:S05]  /*1ca0*/  BRA `(.L_x_89) ;  /* 0xfffffff400187947 */ /* 0x000fea000383ffff */
.L_x_90:
        /* <DEDUP_REMOVED lines=13> */
.L_x_284:


//--------------------- .text._ZN2at6native46_GLOBAL__N__fbf0e309_13_WeightNorm_cu_b3893b6b32weight_norm_bwd_first_dim_kernelIffEEvPT_S4_PKS3_S6_S6_PKT0_i --------------------------
	.section	.text._ZN2at6native46_GLOBAL__N__fbf0e309_13_WeightNorm_cu_b3893b6b32weight_norm_bwd_first_dim_kernelIffEEvPT_S4_PKS3_S6_S6_PKT0_i,"ax",@progbits
	.align	128
.text._ZN2at6native46_GLOBAL__N__fbf0e309_13_WeightNorm_cu_b3893b6b32weight_norm_bwd_first_dim_kernelIffEEvPT_S4_PKS3_S6_S6_PKT0_i:
        .type           _ZN2at6native46_GLOBAL__N__fbf0e309_13_WeightNorm_cu_b3893b6b32weight_norm_bwd_first_dim_kernelIffEEvPT_S4_PKS3_S6_S6_PKT0_i,@function
        .size           _ZN2at6native46_GLOBAL__N__fbf0e309_13_WeightNorm_cu_b3893b6b32weight_norm_bwd_first_dim_kernelIffEEvPT_S4_PKS3_S6_S6_PKT0_i,(.L_x_285 - _ZN2at6native46_GLOBAL__N__fbf0e309_13_WeightNorm_cu_b3893b6b32weight_norm_bwd_first_dim_kernelIffEEvPT_S4_PKS3_S6_S6_PKT0_i)
        .other          _ZN2at6native46_GLOBAL__N__fbf0e309_13_WeightNorm_cu_b3893b6b32weight_norm_bwd_first_dim_kernelIffEEvPT_S4_PKS3_S6_S6_PKT0_i,@"STO_CUDA_ENTRY STV_DEFAULT"
_ZN2at6native46_GLOBAL__N__fbf0e309_13_WeightNorm_cu_b3893b6b32weight_norm_bwd_first_dim_kernelIffEEvPT_S4_PKS3_S6_S6_PKT0_i:
        /* <DEDUP_REMOVED lines=15> */
[----:B------:R-:W-:Y:S02]  /*00f0*/  VIMNMX.U32 R6, PT, PT, R3, UR8, !PT ;  /* 0x0000000803067c48 */ /* 0x000fe4000ffe0000 */
[----:B------:R-:W-:-:S04]  /*0100*/  SEL R8, RZ, 0x1, P0 ;  /* 0x00000001ff087807 */ /* 0x000fc80000000000 */
[----:B------:R-:W-:Y:S01]  /*0110*/  IADD3 R3, PT, PT, R6, -R3, -R8 ;  /* 0x8000000306037210 */ /* 0x000fe20007ffe808 */
[----:B0-----:R-:W0:Y:S02]  /*0120*/  MUFU.RCP R9, R9 ;  /* 0x0000000900097308 */ /* 0x001e240000001000 */
[----:B0-----:R-:W-:-:S06]  /*0130*/  VIADD R4, R9, 0xffffffe ;  /* 0x0ffffffe09047836 */ /* 0x001fcc0000000000 */
[----:B------:R0:W1:Y:S02]  /*0140*/  F2I.FTZ.U32.TRUNC.NTZ R5, R4 ;  /* 0x0000000400057305 */ /* 0x000064000021f000 */
[----:B0-----:R-:W-:Y:S01]  /*0150*/  IMAD.MOV.U32 R4, RZ, RZ, RZ ;  /* 0x000000ffff047224 */ /* 0x001fe200078e00ff */
[----:B-1----:R-:W-:-:S05]  /*0160*/  IADD3 R11, PT, PT, RZ, -R5, RZ ;  /* 0x80000005ff0b7210 */ /* 0x002fca0007ffe0ff */
[----:B------:R-:W-:-:S04]  /*0170*/  IMAD R11, R11, R0, RZ ;  /* 0x000000000b0b7224 */ /* 0x000fc800078e02ff */
[----:B------:R-:W-:-:S06]  /*0180*/  IMAD.HI.U32 R10, R5, R11, R4 ;  /* 0x0000000b050a7227 */ /* 0x000fcc00078e0004 */
        /* <DEDUP_REMOVED lines=9> */
[----:B------:R-:W-:Y:S01]  /*0220*/  IMAD.IADD R4, R8, 0x1, R5 ;  /* 0x0000000108047824 */ /* 0x000fe200078e0205 */
[----:B------:R-:W-:-:S04]  /*0230*/  MOV R5, R7 ;  /* 0x0000000700057202 */ /* 0x000fc80000000f00 */
[C---:B------:R-:W-:Y:S02]  /*0240*/  LOP3.LUT R3, R4.reuse, 0x3, RZ, 0xc0, !PT ;  /* 0x0000000304037812 */ /* 0x040fe400078ec0ff */
[----:B------:R-:W-:Y:S02]  /*0250*/  ISETP.GE.U32.AND P1, PT, R4, 0x3, PT ;  /* 0x000000030400780c */ /* 0x000fe40003f26070 */
[----:B------:R-:W-:Y:S01]  /*0260*/  ISETP.NE.AND P0, PT, R3, 0x3, PT ;  /* 0x000000030300780c */ /* 0x000fe20003f05270 */
[----:B------:R-:W-:-:S12]  /*0270*/  IMAD.MOV.U32 R3, RZ, RZ, RZ ;  /* 0x000000ffff037224 */ /* 0x000fd800078e00ff */
[----:B------:R-:W-:Y:S05]  /*0280*/  @!P0 BRA `(.L_x_94) ;  /* 0x0000000000488947 */ /* 0x000fea0003800000 */
[----:B------:R-:W0:Y:S01]  /*0290*/  LDC.64 R8, c[0x0][0x390] ;  /* 0x0000e400ff087b82 */ /* 0x000e220000000a00 */
[----:B------:R-:W-:Y:S01]  /*02a0*/  VIADD R3, R4, 0x1 ;  /* 0x0000000104037836 */ /* 0x000fe20000000000 */
[----:B------:R-:W-:Y:S01]  /*02b0*/  MOV R5, R7 ;  /* 0x0000000700057202 */ /* 0x000fe20000000f00 */
[----:B------:R-:W-:-:S03]  /*02c0*/  IMAD R17, R2, UR8, R7 ;  /* 0x0000000802117c24 */ /* 0x000fc6000f8e0207 */
[----:B------:R-:W-:Y:S01]  /*02d0*/  LOP3.LUT R4, R3, 0x3, RZ, 0xc0, !PT ;  /* 0x0000000303047812 */ /* 0x000fe200078ec0ff */
[----:B------:R-:W-:Y:S01]  /*02e0*/  IMAD.MOV.U32 R3, RZ, RZ, RZ ;  /* 0x000000ffff037224 */ /* 0x000fe200078e00ff */
[----:B------:R-:W1:Y:S03]  /*02f0*/  LDC.64 R10, c[0x0][0x398] ;  /* 0x0000e600ff0a7b82 */ /* 0x000e660000000a00 */
[----:B------:R-:W-:-:S07]  /*0300*/  IMAD.MOV R4, RZ, RZ, -R4 ;  /* 0x000000ffff047224 */ /* 0x000fce00078e0a04 */
.L_x_95:
[----:B-1----:R-:W-:-:S04]  /*0310*/  IMAD.WIDE R12, R17, 0x4, R10 ;  /* 0x00000004110c7825 */ /* 0x002fc800078e020a */
[----:B0-----:R-:W-:Y:S02]  /*0320*/  IMAD.WIDE R14, R17, 0x4, R8 ;  /* 0x00000004110e7825 */ /* 0x001fe400078e0208 */
[----:B------:R-:W2:Y:S04]  /*0330*/  LDG.E.CONSTANT R12, desc[UR6][R12.64] ;  /* 0x000000060c0c7981 */ /* 0x000ea8000c1e9900 */
[----:B------:R-:W2:Y:S01]  /*0340*/  LDG.E.CONSTANT R14, desc[UR6][R14.64] ;  /* 0x000000060e0e7981 */ /* 0x000ea2000c1e9900 */
[----:B------:R-:W-:Y:S01]  /*0350*/  VIADD R4, R4, 0x1 ;  /* 0x0000000104047836 */ /* 0x000fe20000000000 */
[C---:B------:R-:W-:Y:S01]  /*0360*/  IADD3 R5, PT, PT, R0.reuse, R5, RZ ;  /* 0x0000000500057210 */ /* 0x040fe20007ffe0ff */
[----:B------:R-:W-:-:S03]  /*0370*/  IMAD.IADD R17, R0, 0x1, R17 ;  /* 0x0000000100117824 */ /* 0x000fc600078e0211 */
[----:B------:R-:W-:Y:S01]  /*0380*/  ISETP.NE.AND P0, PT, R4, RZ, PT ;  /* 0x000000ff0400720c */ /* 0x000fe20003f05270 */
[----:B--2---:R-:W-:-:S12]  /*0390*/  FFMA.FTZ R3, R14, R12, R3 ;  /* 0x0000000c0e037223 */ /* 0x004fd80000010003 */
[----:B------:R-:W-:Y:S05]  /*03a0*/  @P0 BRA `(.L_x_95) ;  /* 0xfffffffc00d80947 */ /* 0x000fea000383ffff */
.L_x_94:
[----:B------:R-:W-:Y:S05]  /*03b0*/  BSYNC.RECONVERGENT B1 ;  /* 0x0000000000017941 */ /* 0x000fea0003800200 */
.L_x_93:
[----:B------:R-:W-:Y:S05]  /*03c0*/  @!P1 BRA `(.L_x_92) ;  /* 0x0000000000849947 */ /* 0x000fea0003800000 */
[----:B------:R-:W-:-:S07]  /*03d0*/  IMAD.SHL.U32 R4, R0, 0x4, RZ ;  /* 0x0000000400047824 */ /* 0x000fce00078e00ff */
.L_x_96:
[----:B------:R-:W0:Y:S01]  /*03e0*/  LDC.64 R18, c[0x0][0x390] ;  /* 0x0000e400ff127b82 */ /* 0x000e220000000a00 */
[----:B------:R-:W-:-:S07]  /*03f0*/  IMAD R9, R2, UR8, R5 ;  /* 0x0000000802097c24 */ /* 0x000fce000f8e0205 */
[----:B------:R-:W1:Y:S01]  /*0400*/  LDC.64 R20, c[0x0][0x398] ;  /* 0x0000e600ff147b82 */ /* 0x000e620000000a00 */
[----:B0-----:R-:W-:-:S03]  /*0410*/  IMAD.WIDE R18, R9, 0x4, R18 ;  /* 0x0000000409127825 */ /* 0x001fc600078e0212 */
[----:B------:R-:W-:-:S03]  /*0420*/  IADD3 R22, P0, PT, R4, R18, RZ ;  /* 0x0000001204167210 */ /* 0x000fc60007f1e0ff */
[----:B------:R-:W2:Y:S01]  /*0430*/  LDG.E.CONSTANT R18, desc[UR6][R18.64] ;  /* 0x0000000612127981 */ /* 0x000ea2000c1e9900 */
[----:B-1----:R-:W-:Y:S01]  /*0440*/  IMAD.WIDE R20, R9, 0x4, R20 ;  /* 0x0000000409147825 */ /* 0x002fe200078e0214 */
[----:B------:R-:W-:Y:S02]  /*0450*/  IADD3.X R23, PT, PT, RZ, R19, RZ, P0, !PT ;  /* 0x00000013ff177210 */ /* 0x000fe400007fe4ff */
[----:B------:R-:W-:-:S03]  /*0460*/  IADD3 R10, P1, PT, R4, R20, RZ ;  /* 0x00000014040a7210 */ /* 0x000fc60007f3e0ff */
[----:B------:R-:W3:Y:S01]  /*0470*/  LDG.E.CONSTANT R25, desc[UR6][R22.64] ;  /* 0x0000000616197981 */ /* 0x000ee2000c1e9900 */
[C---:B------:R-:W-:Y:S01]  /*0480*/  IADD3 R8, P0, PT, R4.reuse, R22, RZ ;  /* 0x0000001604087210 */ /* 0x040fe20007f1e0ff */
[----:B------:R-:W-:Y:S01]  /*0490*/  IMAD.X R11, RZ, RZ, R21, P1 ;  /* 0x000000ffff0b7224 */ /* 0x000fe200008e0615 */
[C---:B------:R-:W-:Y:S01]  /*04a0*/  IADD3 R12, P1, PT, R4.reuse, R10, RZ ;  /* 0x0000000a040c7210 */ /* 0x040fe20007f3e0ff */
[----:B------:R-:W2:Y:S02]  /*04b0*/  LDG.E.CONSTANT R20, desc[UR6][R20.64] ;  /* 0x0000000614147981 */ /* 0x000ea4000c1e9900 */
[----:B------:R-:W-:Y:S01]  /*04c0*/  IMAD.X R9, RZ, RZ, R23, P0 ;  /* 0x000000ffff097224 */ /* 0x000fe200000e0617 */
[C---:B------:R-:W-:Y:S02]  /*04d0*/  IADD3 R16, P0, PT, R4.reuse, R8, RZ ;  /* 0x0000000804107210 */ /* 0x040fe40007f1e0ff */
[----:B------:R-:W-:Y:S01]  /*04e0*/  IADD3.X R13, PT, PT, RZ, R11, RZ, P1, !PT ;  /* 0x0000000bff0d7210 */ /* 0x000fe20000ffe4ff */
[----:B------:R-:W3:Y:S01]  /*04f0*/  LDG.E.CONSTANT R6, desc[UR6][R10.64] ;  /* 0x000000060a067981 */ /* 0x000ee2000c1e9900 */
[----:B------:R-:W-:Y:S01]  /*0500*/  IADD3 R14, P1, PT, R4, R12, RZ ;  /* 0x0000000c040e7210 */ /* 0x000fe20007f3e0ff */
[----:B------:R-:W-:-:S02]  /*0510*/  IMAD.X R17, RZ, RZ, R9, P0 ;  /* 0x000000ffff117224 */ /* 0x000fc400000e0609 */
[----:B------:R-:W4:Y:S02]  /*0520*/  LDG.E.CONSTANT R9, desc[UR6][R8.64] ;  /* 0x0000000608097981 */ /* 0x000f24000c1e9900 */
[----:B------:R-:W-:Y:S02]  /*0530*/  IMAD.X R15, RZ, RZ, R13, P1 ;  /* 0x000000ffff0f7224 */ /* 0x000fe400008e060d */
[----:B------:R-:W4:Y:S04]  /*0540*/  LDG.E.CONSTANT R12, desc[UR6][R12.64] ;  /* 0x000000060c0c7981 */ /* 0x000f28000c1e9900 */
[----:B------:R-:W5:Y:S04]  /*0550*/  LDG.E.CONSTANT R17, desc[UR6][R16.64] ;  /* 0x0000000610117981 */ /* 0x000f68000c1e9900 */
[----:B------:R-:W5:Y:S01]  /*0560*/  LDG.E.CONSTANT R14, desc[UR6][R14.64] ;  /* 0x000000060e0e7981 */ /* 0x000f62000c1e9900 */
[----:B------:R-:W-:-:S04]  /*0570*/  IADD3 R5, PT, PT, R4, R5, RZ ;  /* 0x0000000504057210 */ /* 0x000fc80007ffe0ff */
[----:B------:R-:W-:Y:S01]  /*0580*/  ISETP.GE.AND P0, PT, R5, UR8, PT ;  /* 0x0000000805007c0c */ /* 0x000fe2000bf06270 */
[----:B--2---:R-:W-:-:S04]  /*0590*/  FFMA.FTZ R18, R18, R20, R3 ;  /* 0x0000001412127223 */ /* 0x004fc80000010003 */
[----:B---3--:R-:W-:-:S04]  /*05a0*/  FFMA.FTZ R6, R25, R6, R18 ;  /* 0x0000000619067223 */ /* 0x008fc80000010012 */
[----:B----4-:R-:W-:-:S04]  /*05b0*/  FFMA.FTZ R6, R9, R12, R6 ;  /* 0x0000000c09067223 */ /* 0x010fc80000010006 */
[----:B-----5:R-:W-:Y:S01]  /*05c0*/  FFMA.FTZ R3, R17, R14, R6 ;  /* 0x0000000e11037223 */ /* 0x020fe20000010006 */
[----:B------:R-:W-:Y:S06]  /*05d0*/  @!P0 BRA `(.L_x_96) ;  /* 0xfffffffc00808947 */ /* 0x000fec000383ffff */
.L_x_92:
[----:B------:R-:W-:Y:S05]  /*05e0*/  BSYNC.RECONVERGENT B0 ;  /* 0x0000000000007941 */ /* 0x000fea0003800200 */
.L_x_91:
        /* <DEDUP_REMOVED lines=25> */
[----:B------:R-:W-:Y:S01]  /*0780*/  @!P1 LOP3.LUT R9, R4, 0x3ffffc, RZ, 0xc0, !PT ;  /* 0x003ffffc04099812 */ /* 0x000fe200078ec0ff */
[----:B------:R-:W-:Y:S04]  /*0790*/  @!P1 LDS R8, [R6] ;  /* 0x0000000006089984 */ /* 0x000fe80000000800 */
[----:B------:R-:W-:-:S06]  /*07a0*/  @!P1 IMAD.IADD R9, R6, 0x1, R9 ;  /* 0x0000000106099824 */ /* 0x000fcc00078e0209 */
        /* <DEDUP_REMOVED lines=124> */
.L_x_97:
[----:B------:R-:W-:-:S13]  /*0f70*/  ISETP.GT.U32.AND P1, PT, R5, 0x1f, PT ;  /* 0x0000001f0500780c */ /* 0x000fda0003f24070 */
[----:B------:R-:W-:Y:S05]  /*0f80*/  @P1 BRA `(.L_x_98) ;  /* 0x0000000000441947 */ /* 0x000fea0003800000 */
[----:B------:R-:W-:Y:S01]  /*0f90*/  @P0 LDS R4, [R6] ;  /* 0x0000000006040984 */ /* 0x000fe20000000800 */
[----:B------:R-:W-:-:S03]  /*0fa0*/  UMOV UR5, 0xffffffff ;  /* 0xffffffff00057882 */ /* 0x000fc60000000000 */
[----:B-1----:R-:W0:Y:S02]  /*0fb0*/  @P0 LDS R9, [R6+0x80] ;  /* 0x0000800006090984 */ /* 0x002e240000000800 */
[----:B0-----:R-:W-:Y:S01]  /*0fc0*/  @P0 FADD.FTZ R3, R4, R9 ;  /* 0x0000000904030221 */ /* 0x001fe20000010000 */
[----:B------:R-:W-:Y:S06]  /*0fd0*/  BRA.DIV UR5, `(.L_x_99) ;  /* 0x0000000a05387947 */ /* 0x000fec000b800000 */
[----:B------:R-:W0:Y:S02]  /*0fe0*/  SHFL.DOWN PT, R4, R3, 0x10, 0x1f ;  /* 0x0a001f0003047f89 */ /* 0x000e2400000e0000 */
[----:B0-----:R-:W-:-:S05]  /*0ff0*/  FADD.FTZ R4, R4, R3 ;  /* 0x0000000304047221 */ /* 0x001fca0000010000 */
[----:B------:R-:W0:Y:S02]  /*1000*/  SHFL.DOWN PT, R9, R4, 0x8, 0x1f ;  /* 0x09001f0004097f89 */ /* 0x000e2400000e0000 */
[----:B0-----:R-:W-:-:S05]  /*1010*/  FADD.FTZ R9, R4, R9 ;  /* 0x0000000904097221 */ /* 0x001fca0000010000 */
[----:B------:R-:W0:Y:S02]  /*1020*/  SHFL.DOWN PT, R6, R9, 0x4, 0x1f ;  /* 0x08801f0009067f89 */ /* 0x000e2400000e0000 */
[----:B0-----:R-:W-:-:S05]  /*1030*/  FADD.FTZ R6, R9, R6 ;  /* 0x0000000609067221 */ /* 0x001fca0000010000 */
[----:B------:R-:W0:Y:S02]  /*1040*/  SHFL.DOWN PT, R11, R6, 0x2, 0x1f ;  /* 0x08401f00060b7f89 */ /* 0x000e2400000e0000 */
[----:B0-----:R-:W-:-:S05]  /*1050*/  FADD.FTZ R11, R6, R11 ;  /* 0x0000000b060b7221 */ /* 0x001fca0000010000 */
[----:B------:R0:W1:Y:S02]  /*1060*/  SHFL.DOWN PT, R8, R11, 0x1, 0x1f ;  /* 0x08201f000b087f89 */ /* 0x00006400000e0000 */
.L_x_109:
[----:B------:R-:W-:Y:S01]  /*1070*/  ISETP.NE.AND P0, PT, R5, RZ, PT ;  /* 0x000000ff0500720c */ /* 0x000fe20003f05270 */
[----:B-1----:R-:W-:-:S12]  /*1080*/  FADD.FTZ R8, R11, R8 ;  /* 0x000000080b087221 */ /* 0x002fd80000010000 */
[----:B------:R2:W-:Y:S02]  /*1090*/  @!P0 STS [UR4], R8 ;  /* 0x00000008ff008988 */ /* 0x0005e40008000804 */
.L_x_98:
[----:B------:R-:W-:Y:S05]  /*10a0*/  WARPSYNC.ALL ;  /* 0x0000000000007948 */ /* 0x000fea0003800000 */
[----:B-12---:R-:W1:Y:S08]  /*10b0*/  LDC.64 R8, c[0x0][0x3a8] ;  /* 0x0000ea00ff087b82 */ /* 0x006e700000000a00 */
[----:B------:R-:W-:Y:S01]  /*10c0*/  BAR.SYNC.DEFER_BLOCKING 0x0 ;  /* 0x0000000000007b1d */ /* 0x000fe20000010000 */
[----:B-1----:R-:W-:-:S05]  /*10d0*/  IMAD.WIDE.U32 R8, R2, 0x4, R8 ;  /* 0x0000000402087825 */ /* 0x002fca00078e0008 */
[----:B0-----:R-:W0:Y:S04]  /*10e0*/  LDS R3, [UR4] ;  /* 0x00000004ff037984 */ /* 0x001e280008000800 */
[----:B------:R-:W2:Y:S01]  /*10f0*/  LDG.E.CONSTANT R4, desc[UR6][R8.64] ;  /* 0x0000000608047981 */ /* 0x000ea2000c1e9900 */
[C---:B------:R-:W-:Y:S02]  /*1100*/  ISETP.NE.AND P0, PT, R7.reuse, RZ, PT ;  /* 0x000000ff0700720c */ /* 0x040fe40003f05270 */
[----:B------:R-:W-:-:S11]  /*1110*/  ISETP.GE.AND P1, PT, R7, UR8, PT ;  /* 0x0000000807007c0c */ /* 0x000fd6000bf26270 */
[----:B------:R-:W1:Y:S02]  /*1120*/  @!P0 LDC.64 R10, c[0x0][0x388] ;  /* 0x0000e200ff0a8b82 */ /* 0x000e640000000a00 */
[----:B-1----:R-:W-:Y:S01]  /*1130*/  @!P0 IMAD.WIDE.U32 R10, R2, 0x4, R10 ;  /* 0x00000004020a8825 */ /* 0x002fe200078e000a */
[----:B--2---:R-:W0:Y:S03]  /*1140*/  MUFU.RCP R4, R4 ;  /* 0x0000000400047308 */ /* 0x004e260000001000 */
[----:B0-----:R-:W-:-:S05]  /*1150*/  @!P0 FMUL.FTZ R5, R3, R4 ;  /* 0x0000000403058220 */ /* 0x001fca0000410000 */
[----:B------:R0:W-:Y:S01]  /*1160*/  @!P0 STG.E desc[UR6][R10.64], R5 ;  /* 0x000000050a008986 */ /* 0x0001e2000c101906 */
[----:B------:R-:W-:Y:S05]  /*1170*/  @P1 EXIT ;  /* 0x000000000000194d */ /* 0x000fea0003800000 */
[----:B------:R-:W1:Y:S01]  /*1180*/  I2F.U32.RP R12, R0 ;  /* 0x00000000000c7306 */ /* 0x000e620000209000 */
[----:B------:R-:W2:Y:S07]  /*1190*/  LDC.64 R8, c[0x0][0x3a0] ;  /* 0x0000e800ff087b82 */ /* 0x000eae0000000a00 */
[----:B-1----:R-:W0:Y:S01]  /*11a0*/  MUFU.RCP R12, R12 ;  /* 0x0000000c000c7308 */ /* 0x002e220000001000 */
[----:B------:R-:W-:Y:S01]  /*11b0*/  IADD3 R6, PT, PT, R7, R0, RZ ;  /* 0x0000000007067210 */ /* 0x000fe20007ffe0ff */
[----:B--2---:R-:W-:Y:S01]  /*11c0*/  IMAD.WIDE.U32 R8, R2, 0x4, R8 ;  /* 0x0000000402087825 */ /* 0x004fe200078e0008 */
[----:B0-----:R-:W-:-:S04]  /*11d0*/  IADD3 R10, PT, PT, R12, 0xffffffe, RZ ;  /* 0x0ffffffe0c0a7810 */ /* 0x001fc80007ffe0ff */
[----:B------:R0:W5:Y:S01]  /*11e0*/  LDG.E.CONSTANT R5, desc[UR6][R8.64] ;  /* 0x0000000608057981 */ /* 0x000162000c1e9900 */
[C---:B------:R-:W-:Y:S01]  /*11f0*/  ISETP.GE.U32.AND P0, PT, R6.reuse, UR8, PT ;  /* 0x0000000806007c0c */ /* 0x040fe2000bf06070 */
[----:B------:R-:W-:Y:S01]  /*1200*/  BSSY.RECONVERGENT B0, `(.L_x_100) ;  /* 0x0000030000007945 */ /* 0x000fe20003800200 */
[----:B------:R1:W2:Y:S01]  /*1210*/  F2I.FTZ.U32.TRUNC.NTZ R11, R10 ;  /* 0x0000000a000b7305 */ /* 0x0002a2000021f000 */
[----:B------:R-:W-:Y:S02]  /*1220*/  VIMNMX.U32 R13, PT, PT, R6, UR8, !PT ;  /* 0x00000008060d7c48 */ /* 0x000fe4000ffe0000 */
[----:B------:R-:W-:Y:S02]  /*1230*/  ISETP.NE.U32.AND P2, PT, R0, RZ, PT ;  /* 0x000000ff0000720c */ /* 0x000fe40003f45070 */
[----:B0-----:R-:W-:Y:S01]  /*1240*/  SEL R8, RZ, 0x1, P0 ;  /* 0x00000001ff087807 */ /* 0x001fe20000000000 */
[----:B-1----:R-:W-:-:S03]  /*1250*/  IMAD.MOV.U32 R10, RZ, RZ, RZ ;  /* 0x000000ffff0a7224 */ /* 0x002fc600078e00ff */
[----:B------:R-:W-:Y:S01]  /*1260*/  IADD3 R13, PT, PT, R13, -R6, -R8 ;  /* 0x800000060d0d7210 */ /* 0x000fe20007ffe808 */
[----:B--2---:R-:W-:-:S04]  /*1270*/  IMAD.MOV R15, RZ, RZ, -R11 ;  /* 0x000000ffff0f7224 */ /* 0x004fc800078e0a0b */
[----:B------:R-:W-:-:S04]  /*1280*/  IMAD R15, R15, R0, RZ ;  /* 0x000000000f0f7224 */ /* 0x000fc800078e02ff */
[----:B------:R-:W-:-:S06]  /*1290*/  IMAD.HI.U32 R12, R11, R15, R10 ;  /* 0x0000000f0b0c7227 */ /* 0x000fcc00078e000a */
[----:B------:R-:W-:-:S05]  /*12a0*/  IMAD.HI.U32 R9, R12, R13, RZ ;  /* 0x0000000d0c097227 */ /* 0x000fca00078e00ff */
[----:B------:R-:W-:-:S05]  /*12b0*/  IADD3 R6, PT, PT, -R9, RZ, RZ ;  /* 0x000000ff09067210 */ /* 0x000fca0007ffe1ff */
[----:B------:R-:W-:-:S05]  /*12c0*/  IMAD R13, R0, R6, R13 ;  /* 0x00000006000d7224 */ /* 0x000fca00078e020d */
[----:B------:R-:W-:-:S13]  /*12d0*/  ISETP.GE.U32.AND P0, PT, R13, R0, PT ;  /* 0x000000000d00720c */ /* 0x000fda0003f06070 */
[----:B------:R-:W-:Y:S01]  /*12e0*/  @P0 IMAD.IADD R13, R13, 0x1, -R0 ;  /* 0x000000010d0d0824 */ /* 0x000fe200078e0a00 */
[----:B------:R-:W-:-:S04]  /*12f0*/  @P0 IADD3 R9, PT, PT, R9, 0x1, RZ ;  /* 0x0000000109090810 */ /* 0x000fc80007ffe0ff */
[----:B------:R-:W-:-:S13]  /*1300*/  ISETP.GE.U32.AND P1, PT, R13, R0, PT ;  /* 0x000000000d00720c */ /* 0x000fda0003f26070 */
[----:B------:R-:W-:Y:S01]  /*1310*/  @P1 VIADD R9, R9, 0x1 ;  /* 0x0000000109091836 */ /* 0x000fe20000000000 */
[----:B------:R-:W-:-:S04]  /*1320*/  @!P2 LOP3.LUT R9, RZ, R0, RZ, 0x33, !PT ;  /* 0x00000000ff09a212 */ /* 0x000fc800078e33ff */
[----:B------:R-:W-:Y:S01]  /*1330*/  IADD3 R14, PT, PT, R8, R9, RZ ;  /* 0x00000009080e7210 */ /* 0x000fe20007ffe0ff */
[----:B------:R-:W-:-:S03]  /*1340*/  FMUL.FTZ R9, R4, R4 ;  /* 0x0000000404097220 */ /* 0x000fc60000410000 */
[C---:B------:R-:W-:Y:S02]  /*1350*/  LOP3.LUT R6, R14.reuse, 0x3, RZ, 0xc0, !PT ;  /* 0x000000030e067812 */ /* 0x040fe400078ec0ff */
[----:B------:R-:W-:Y:S02]  /*1360*/  ISETP.GE.U32.AND P1, PT, R14, 0x3, PT ;  /* 0x000000030e00780c */ /* 0x000fe40003f26070 */
[----:B------:R-:W-:Y:S01]  /*1370*/  ISETP.NE.AND P0, PT, R6, 0x3, PT ;  /* 0x000000030600780c */ /* 0x000fe20003f05270 */
[----:B------:R-:W-:-:S12]  /*1380*/  FMUL.FTZ R6, R4, R9 ;  /* 0x0000000904067220 */ /* 0x000fd80000410000 */
[----:B------:R-:W-:Y:S05]  /*1390*/  @!P0 BRA `(.L_x_101) ;  /* 0x0000000000588947 */ /* 0x000fea0003800000 */
[----:B------:R-:W0:Y:S01]  /*13a0*/  LDC.64 R8, c[0x0][0x390] ;  /* 0x0000e400ff087b82 */ /* 0x000e220000000a00 */
[----:B------:R-:W-:Y:S02]  /*13b0*/  VIADD R14, R14, 0x1 ;  /* 0x000000010e0e7836 */ /* 0x000fe40000000000 */
[----:B------:R-:W-:-:S03]  /*13c0*/  IMAD R21, R2, UR8, R7 ;  /* 0x0000000802157c24 */ /* 0x000fc6000f8e0207 */
[----:B------:R-:W-:Y:S02]  /*13d0*/  LOP3.LUT R14, R14, 0x3, RZ, 0xc0, !PT ;  /* 0x000000030e0e7812 */ /* 0x000fe400078ec0ff */
[----:B------:R-:W1:Y:S02]  /*13e0*/  LDC.64 R10, c[0x0][0x398] ;  /* 0x0000e600ff0a7b82 */ /* 0x000e640000000a00 */
[C---:B------:R-:W-:Y:S01]  /*13f0*/  IADD3 R20, PT, PT, -R14.reuse, RZ, RZ ;  /* 0x000000ff0e147210 */ /* 0x040fe20007ffe1ff */
[----:B------:R-:W-:-:S05]  /*1400*/  IMAD R7, R14, R0, R7 ;  /* 0x000000000e077224 */ /* 0x000fca00078e0207 */
[----:B------:R-:W2:Y:S02]  /*1410*/  LDC.64 R12, c[0x0][0x380] ;  /* 0x0000e000ff0c7b82 */ /* 0x000ea40000000a00 */
.L_x_102:
[----:B-1----:R-:W-:-:S04]  /*1420*/  IMAD.WIDE R16, R21, 0x4, R10 ;  /* 0x0000000415107825 */ /* 0x002fc800078e020a */
[----:B0-----:R-:W-:Y:S02]  /*1430*/  IMAD.WIDE R18, R21, 0x4, R8 ;  /* 0x0000000415127825 */ /* 0x001fe400078e0208 */
[----:B---3--:R-:W3:Y:S04]  /*1440*/  LDG.E.CONSTANT R17, desc[UR6][R16.64] ;  /* 0x0000000610117981 */ /* 0x008ee8000c1e9900 */
[----:B------:R-:W4:Y:S01]  /*1450*/  LDG.E.CONSTANT R19, desc[UR6][R18.64] ;  /* 0x0000000612137981 */ /* 0x000f22000c1e9900 */
[----:B------:R-:W-:-:S05]  /*1460*/  VIADD R20, R20, 0x1 ;  /* 0x0000000114147836 */ /* 0x000fca0000000000 */
[----:B------:R-:W-:Y:S01]  /*1470*/  ISETP.NE.AND P0, PT, R20, RZ, PT ;  /* 0x000000ff1400720c */ /* 0x000fe20003f05270 */
[----:B---3--:R-:W-:-:S04]  /*1480*/  FMUL.FTZ R14, R6, R17 ;  /* 0x00000011060e7220 */ /* 0x008fc80000410000 */
[----:B------:R-:W-:-:S04]  /*1490*/  FMUL.FTZ R15, R3, R14 ;  /* 0x0000000e030f7220 */ /* 0x000fc80000410000 */
[----:B----4-:R-:W-:Y:S01]  /*14a0*/  FFMA.FTZ R22, R4, R19, -R15 ;  /* 0x0000001304167223 */ /* 0x010fe2000001080f */
[----:B--2---:R-:W-:Y:S01]  /*14b0*/  IMAD.WIDE R14, R21, 0x4, R12 ;  /* 0x00000004150e7825 */ /* 0x004fe200078e020c */
[----:B------:R-:W-:-:S03]  /*14c0*/  IADD3 R21, PT, PT, R0, R21, RZ ;  /* 0x0000001500157210 */ /* 0x000fc60007ffe0ff */
[----:B-----5:R-:W-:-:S05]  /*14d0*/  FMUL.FTZ R23, R5, R22 ;  /* 0x0000001605177220 */ /* 0x020fca0000410000 */
[----:B------:R3:W-:Y:S01]  /*14e0*/  STG.E desc[UR6][R14.64], R23 ;  /* 0x000000170e007986 */ /* 0x0007e2000c101906 */
[----:B------:R-:W-:Y:S05]  /*14f0*/  @P0 BRA `(.L_x_102) ;  /* 0xfffffffc00c80947 */ /* 0x000fea000383ffff */
.L_x_101:
[----:B------:R-:W-:Y:S05]  /*1500*/  BSYNC.RECONVERGENT B0 ;  /* 0x0000000000007941 */ /* 0x000fea0003800200 */
.L_x_100:
[----:B------:R-:W-:Y:S05]  /*1510*/  @!P1 EXIT ;  /* 0x000000000000994d */ /* 0x000fea0003800000 */
[----:B------:R-:W0:Y:S01]  /*1520*/  LDC.64 R8, c[0x0][0x390] ;  /* 0x0000e400ff087b82 */ /* 0x000e220000000a00 */
[----:B------:R-:W-:-:S07]  /*1530*/  IMAD.SHL.U32 R0, R0, 0x4, RZ ;  /* 0x0000000400007824 */ /* 0x000fce00078e00ff */
[----:B------:R-:W1:Y:S08]  /*1540*/  LDC.64 R10, c[0x0][0x398] ;  /* 0x0000e600ff0a7b82 */ /* 0x000e700000000a00 */
[----:B------:R-:W2:Y:S02]  /*1550*/  LDC.64 R12, c[0x0][0x380] ;  /* 0x0000e000ff0c7b82 */ /* 0x000ea40000000a00 */
.L_x_103:
[----:B------:R-:W-:-:S04]  /*1560*/  IMAD R27, R2, UR8, R7 ;  /* 0x00000008021b7c24 */ /* 0x000fc8000f8e0207 */
[----:B-1----:R-:W-:-:S04]  /*1570*/  IMAD.WIDE R24, R27, 0x4, R10 ;  /* 0x000000041b187825 */ /* 0x002fc800078e020a */
[----:B0-----:R-:W-:Y:S01]  /*1580*/  IMAD.WIDE R16, R27, 0x4, R8 ;  /* 0x000000041b107825 */ /* 0x001fe200078e0208 */
[C---:B---3--:R-:W-:Y:S01]  /*1590*/  IADD3 R14, P0, PT, R0.reuse, R24, RZ ;  /* 0x00000018000e7210 */ /* 0x048fe20007f1e0ff */
[----:B------:R0:W3:Y:S03]  /*15a0*/  LDG.E.CONSTANT R29, desc[UR6][R24.64] ;  /* 0x00000006181d7981 */ /* 0x0000e6000c1e9900 */
[----:B------:R-:W-:Y:S02]  /*15b0*/  IADD3.X R15, PT, PT, RZ, R25, RZ, P0, !PT ;  /* 0x00000019ff0f7210 */ /* 0x000fe400007fe4ff */
[C---:B------:R-:W-:Y:S02]  /*15c0*/  IADD3 R18, P1, PT, R0.reuse, R14, RZ ;  /* 0x0000000e00127210 */ /* 0x040fe40007f3e0ff */
[C---:B------:R-:W-:Y:S01]  /*15d0*/  IADD3 R20, P0, PT, R0.reuse, R16, RZ ;  /* 0x0000001000147210 */ /* 0x040fe20007f1e0ff */
[----:B------:R1:W4:Y:S02]  /*15e0*/  LDG.E.CONSTANT R26, desc[UR6][R14.64] ;  /* 0x000000060e1a7981 */ /* 0x000324000c1e9900 */
[----:B------:R-:W-:Y:S01]  /*15f0*/  IMAD.X R19, RZ, RZ, R15, P1 ;  /* 0x000000ffff137224 */ /* 0x000fe200008e060f */
[----:B------:R-:W-:Y:S01]  /*1600*/  IADD3 R22, P1, PT, R0, R18, RZ ;  /* 0x0000001200167210 */ /* 0x000fe20007f3e0ff */
[----:B------:R3:W4:Y:S01]  /*1610*/  LDG.E.CONSTANT R16, desc[UR6][R16.64] ;  /* 0x0000000610107981 */ /* 0x000722000c1e9900 */
[----:B------:R-:W-:-:S02]  /*1620*/  IADD3.X R21, PT, PT, RZ, R17, RZ, P0, !PT ;  /* 0x00000011ff157210 */ /* 0x000fc400007fe4ff */
[C---:B0-----:R-:W-:Y:S01]  /*1630*/  IADD3 R24, P0, PT, R0.reuse, R20, RZ ;  /* 0x0000001400187210 */ /* 0x041fe20007f1e0ff */
[----:B------:R-:W-:Y:S02]  /*1640*/  IMAD.X R23, RZ, RZ, R19, P1 ;  /* 0x000000ffff177224 */ /* 0x000fe400008e0613 */
[----:B------:R-:W4:Y:S01]  /*1650*/  LDG.E.CONSTANT R19, desc[UR6][R18.64] ;  /* 0x0000000612137981 */ /* 0x000f22000c1e9900 */
[----:B------:R-:W-:Y:S02]  /*1660*/  IADD3.X R25, PT, PT, RZ, R21, RZ, P0, !PT ;  /* 0x00000015ff197210 */ /* 0x000fe400007fe4ff */
[C---:B-1----:R-:W-:Y:S01]  /*1670*/  IADD3 R14, P0, PT, R0.reuse, R24, RZ ;  /* 0x00000018000e7210 */ /* 0x042fe20007f1e0ff */
[----:B------:R-:W4:Y:S04]  /*1680*/  LDG.E.CONSTANT R23, desc[UR6][R22.64] ;  /* 0x0000000616177981 */ /* 0x000f28000c1e9900 */
[----:B------:R-:W-:Y:S01]  /*1690*/  IMAD.X R15, RZ, RZ, R25, P0 ;  /* 0x000000ffff0f7224 */ /* 0x000fe200000e0619 */
[----:B------:R-:W4:Y:S04]  /*16a0*/  LDG.E.CONSTANT R21, desc[UR6][R20.64] ;  /* 0x0000000614157981 */ /* 0x000f28000c1e9900 */
[----:B------:R-:W4:Y:S04]  /*16b0*/  LDG.E.CONSTANT R25, desc[UR6][R24.64] ;  /* 0x0000000618197981 */ /* 0x000f28000c1e9900 */
[----:B------:R0:W4:Y:S01]  /*16c0*/  LDG.E.CONSTANT R18, desc[UR6][R14.64] ;  /* 0x000000060e127981 */ /* 0x000122000c1e9900 */
[----:B------:R-:W-:-:S02]  /*16d0*/  IMAD.IADD R7, R0, 0x1, R7 ;  /* 0x0000000100077824 */ /* 0x000fc400078e0207 */
[----:B---3--:R-:W-:-:S04]  /*16e0*/  FMUL.FTZ R28, R6, R29 ;  /* 0x0000001d061c7220 */ /* 0x008fc80000410000 */
[----:B------:R-:W-:Y:S01]  /*16f0*/  FMUL.FTZ R17, R3, R28 ;  /* 0x0000001c03117220 */ /* 0x000fe20000410000 */
[----:B--2---:R-:W-:-:S04]  /*1700*/  IMAD.WIDE R28, R27, 0x4, R12 ;  /* 0x000000041b1c7825 */ /* 0x004fc800078e020c */
[----:B----4-:R-:W-:Y:S01]  /*1710*/  FMUL.FTZ R26, R6, R26 ;  /* 0x0000001a061a7220 */ /* 0x010fe20000410000 */
[----:B------:R-:W-:Y:S01]  /*1720*/  FFMA.FTZ R17, R4, R16, -R17 ;  /* 0x0000001004117223 */ /* 0x000fe20000010811 */
[----:B------:R-:W-:Y:S02]  /*1730*/  IADD3 R16, P0, PT, R0, R28, RZ ;  /* 0x0000001c00107210 */ /* 0x000fe40007f1e0ff */
[----:B0-----:R-:W-:Y:S01]  /*1740*/  FMUL.FTZ R15, R3, R26 ;  /* 0x0000001a030f7220 */ /* 0x001fe20000410000 */
[----:B-----5:R-:W-:Y:S01]  /*1750*/  FMUL.FTZ R27, R5, R17 ;  /* 0x00000011051b7220 */ /* 0x020fe20000410000 */
[C---:B------:R-:W-:Y:S01]  /*1760*/  FMUL.FTZ R20, R6.reuse, R19 ;  /* 0x0000001306147220 */ /* 0x040fe20000410000 */
[----:B------:R-:W-:Y:S01]  /*1770*/  IADD3.X R17, PT, PT, RZ, R29, RZ, P0, !PT ;  /* 0x0000001dff117210 */ /* 0x000fe200007fe4ff */
[----:B------:R-:W-:Y:S01]  /*1780*/  FMUL.FTZ R24, R6, R23 ;  /* 0x0000001706187220 */ /* 0x000fe20000410000 */
[----:B------:R-:W-:Y:S01]  /*1790*/  IADD3 R14, P0, PT, R0, R16, RZ ;  /* 0x00000010000e7210 */ /* 0x000fe20007f1e0ff */
[----:B------:R-:W-:-:S02]  /*17a0*/  FMUL.FTZ R20, R3, R20 ;  /* 0x0000001403147220 */ /* 0x000fc40000410000 */
[----:B------:R-:W-:Y:S01]  /*17b0*/  FMUL.FTZ R19, R3, R24 ;  /* 0x0000001803137220 */ /* 0x000fe20000410000 */
[C---:B------:R-:W-:Y:S01]  /*17c0*/  FFMA.FTZ R22, R4.reuse, R21, -R15 ;  /* 0x0000001504167223 */ /* 0x040fe2000001080f */
[----:B------:R-:W-:Y:S02]  /*17d0*/  IMAD.X R15, RZ, RZ, R17, P0 ;  /* 0x000000ffff0f7224 */ /* 0x000fe400000e0611 */
[----:B------:R-:W-:Y:S01]  /*17e0*/  FFMA.FTZ R24, R4, R25, -R20 ;  /* 0x0000001904187223 */ /* 0x000fe20000010814 */
[----:B------:R-:W-:Y:S01]  /*17f0*/  IADD3 R20, P0, PT, R0, R14, RZ ;  /* 0x0000000e00147210 */ /* 0x000fe20007f1e0ff */
[----:B------:R-:W-:Y:S01]  /*1800*/  FFMA.FTZ R18, R4, R18, -R19 ;  /* 0x0000001204127223 */ /* 0x000fe20000010813 */
[C---:B------:R-:W-:Y:S01]  /*1810*/  FMUL.FTZ R19, R5.reuse, R22 ;  /* 0x0000001605137220 */ /* 0x040fe20000410000 */
[C---:B------:R-:W-:Y:S01]  /*1820*/  FMUL.FTZ R23, R5.reuse, R24 ;  /* 0x0000001805177220 */ /* 0x040fe20000410000 */
[----:B------:R-:W-:Y:S01]  /*1830*/  IADD3.X R21, PT, PT, RZ, R15, RZ, P0, !PT ;  /* 0x0000000fff157210 */ /* 0x000fe200007fe4ff */
[----:B------:R-:W-:Y:S01]  /*1840*/  FMUL.FTZ R25, R5, R18 ;  /* 0x0000001205197220 */ /* 0x000fe20000410000 */
[----:B------:R4:W-:Y:S04]  /*1850*/  STG.E desc[UR6][R28.64], R27 ;  /* 0x0000001b1c007986 */ /* 0x0009e8000c101906 */
[----:B------:R4:W-:Y:S04]  /*1860*/  STG.E desc[UR6][R16.64], R19 ;  /* 0x0000001310007986 */ /* 0x0009e8000c101906 */
[----:B------:R4:W-:Y:S04]  /*1870*/  STG.E desc[UR6][R14.64], R23 ;  /* 0x000000170e007986 */ /* 0x0009e8000c101906 */
[----:B------:R4:W-:Y:S01]  /*1880*/  STG.E desc[UR6][R20.64], R25 ;  /* 0x0000001914007986 */ /* 0x0009e2000c101906 */
[----:B------:R-:W-:-:S13]  /*1890*/  ISETP.GE.AND P0, PT, R7, UR8, PT ;  /* 0x0000000807007c0c */ /* 0x000fda000bf06270 */
[----:B----4-:R-:W-:Y:S05]  /*18a0*/  @!P0 BRA `(.L_x_103) ;  /* 0xfffffffc002c8947 */ /* 0x010fea000383ffff */
[----:B------:R-:W-:Y:S05]  /*18b0*/  EXIT ;  /* 0x000000000000794d */ /* 0x000fea0003800000 */
.L_x_99:
[----:B------:R-:W-:Y:S02]  /*18c0*/  HFMA2 R12, -RZ, RZ, 0, 9.5367431640625e-07 ;  /* 0x00000010ff0c7431 */ /* 0x000fe400000001ff */
[----:B------:R-:W-:Y:S01]  /*18d0*/  IMAD.MOV.U32 R13, RZ, RZ, 0x1f ;  /* 0x0000001fff0d7424 */ /* 0x000fe200078e00ff */
[----:B------:R-:W-:-:S07]  /*18e0*/  MOV R10, 0xffffffff ;  /* 0xffffffff000a7802 */ /* 0x000fce0000000f00 */
[----:B------:R-:W-:Y:S05]  /*18f0*/  WARPSYNC.COLLECTIVE R10, `(.L_x_104) ;  /* 0x000000000a087348 */ /* 0x000fea0003c00000 */
[----:B------:R0:W1:Y:S02]  /*1900*/  SHFL.DOWN P0, R8, R3, R12, R13 ;  /* 0x0800000c03087389 */ /* 0x000064000000000d */
[----:B01----:R-:W-:Y:S05]  /*1910*/  ENDCOLLECTIVE ;  /* 0x000000000000791b */ /* 0x003fea0003800000 */
.L_x_104:
[----:B------:R-:W-:Y:S02]  /*1920*/  IMAD.MOV.U32 R12, RZ, RZ, 0x8 ;  /* 0x00000008ff0c7424 */ /* 0x000fe400078e00ff */
[----:B------:R-:W-:-:S04]  /*1930*/  IMAD.MOV.U32 R4, RZ, RZ, R8 ;  /* 0x000000ffff047224 */ /* 0x000fc800078e0008 */
[----:B------:R-:W-:-:S05]  /*1940*/  FADD.FTZ R4, R4, R3 ;  /* 0x0000000304047221 */ /* 0x000fca0000010000 */
[----:B------:R-:W-:-:S07]  /*1950*/  MOV R3, R4 ;  /* 0x0000000400037202 */ /* 0x000fce0000000f00 */
[----:B------:R-:W-:Y:S05]  /*1960*/  WARPSYNC.COLLECTIVE R10, `(.L_x_105) ;  /* 0x000000000a087348 */ /* 0x000fea0003c00000 */
[----:B------:R0:W1:Y:S02]  /*1970*/  SHFL.DOWN P0, R8, R3, R12, R13 ;  /* 0x0800000c03087389 */ /* 0x000064000000000d */
[----:B01----:R-:W-:Y:S05]  /*1980*/  ENDCOLLECTIVE ;  /* 0x000000000000791b */ /* 0x003fea0003800000 */
.L_x_105:
[----:B------:R-:W-:Y:S01]  /*1990*/  HFMA2 R12, -RZ, RZ, 0, 2.384185791015625e-07 ;  /* 0x00000004ff0c7431 */ /* 0x000fe200000001ff */
[----:B------:R-:W-:-:S05]  /*19a0*/  MOV R9, R8 ;  /* 0x0000000800097202 */ /* 0x000fca0000000f00 */
[----:B------:R-:W-:-:S04]  /*19b0*/  FADD.FTZ R9, R4, R9 ;  /* 0x0000000904097221 */ /* 0x000fc80000010000 */
[----:B------:R-:W-:-:S07]  /*19c0*/  IMAD.MOV.U32 R3, RZ, RZ, R9 ;  /* 0x000000ffff037224 */ /* 0x000fce00078e0009 */
[----:B------:R-:W-:Y:S05]  /*19d0*/  WARPSYNC.COLLECTIVE R10, `(.L_x_106) ;  /* 0x000000000a087348 */ /* 0x000fea0003c00000 */
[----:B------:R0:W1:Y:S02]  /*19e0*/  SHFL.DOWN P0, R8, R3, R12, R13 ;  /* 0x0800000c03087389 */ /* 0x000064000000000d */
[----:B01----:R-:W-:Y:S05]  /*19f0*/  ENDCOLLECTIVE ;  /* 0x000000000000791b */ /* 0x003fea0003800000 */
.L_x_106:
[----:B------:R-:W-:Y:S02]  /*1a00*/  IMAD.MOV.U32 R12, RZ, RZ, 0x2 ;  /* 0x00000002ff0c7424 */ /* 0x000fe400078e00ff */
[----:B------:R-:W-:-:S04]  /*1a10*/  IMAD.MOV.U32 R6, RZ, RZ, R8 ;  /* 0x000000ffff067224 */ /* 0x000fc800078e0008 */
[----:B------:R-:W-:-:S05]  /*1a20*/  FADD.FTZ R6, R9, R6 ;  /* 0x0000000609067221 */ /* 0x000fca0000010000 */
[----:B------:R-:W-:-:S07]  /*1a30*/  MOV R3, R6 ;  /* 0x0000000600037202 */ /* 0x000fce0000000f00 */
[----:B------:R-:W-:Y:S05]  /*1a40*/  WARPSYNC.COLLECTIVE R10, `(.L_x_107) ;  /* 0x000000000a087348 */ /* 0x000fea0003c00000 */
[----:B------:R0:W1:Y:S02]  /*1a50*/  SHFL.DOWN P0, R8, R3, R12, R13 ;  /* 0x0800000c03087389 */ /* 0x000064000000000d */
[----:B01----:R-:W-:Y:S05]  /*1a60*/  ENDCOLLECTIVE ;  /* 0x000000000000791b */ /* 0x003fea0003800000 */
.L_x_107:
[----:B------:R-:W-:Y:S01]  /*1a70*/  HFMA2 R12, -RZ, RZ, 0, 5.9604644775390625e-08 ;  /* 0x00000001ff0c7431 */ /* 0x000fe200000001ff */
[----:B------:R-:W-:-:S05]  /*1a80*/  MOV R11, R8 ;  /* 0x00000008000b7202 */ /* 0x000fca0000000f00 */
[----:B------:R-:W-:-:S04]  /*1a90*/  FADD.FTZ R11, R6, R11 ;  /* 0x0000000b060b7221 */ /* 0x000fc80000010000 */
[----:B------:R-:W-:-:S07]  /*1aa0*/  IMAD.MOV.U32 R3, RZ, RZ, R11 ;  /* 0x000000ffff037224 */ /* 0x000fce00078e000b */
[----:B------:R-:W-:Y:S05]  /*1ab0*/  WARPSYNC.COLLECTIVE R10, `(.L_x_108) ;  /* 0x000000000a087348 */ /* 0x000fea0003c00000 */
[----:B------:R0:W1:Y:S02]  /*1ac0*/  SHFL.DOWN P0, R8, R3, R12, R13 ;  /* 0x0800000c03087389 */ /* 0x000064000000000d */
[----:B01----:R-:W-:Y:S05]  /*1ad0*/  ENDCOLLECTIVE ;  /* 0x000000000000791b */ /* 0x003fea0003800000 */
.L_x_108:
[----:B------:R-:W-:Y:S05]  /*1ae0*/  BRA `(.L_x_109) ;  /* 0xfffffff400607947 */ /* 0x000fea000383ffff */
.L_x_110:
        /* <DEDUP_REMOVED lines=9> */
.L_x_285:


//--------------------- .text._ZN2at6native46_GLOBAL__N__fbf0e309_13_WeightNorm_cu_b3893b6b32weight_norm_bwd_first_dim_kernelIddEEvPT_S4_PKS3_S6_S6_PKT0_i --------------------------
	.section	.text._ZN2at6native46_GLOBAL__N__fbf0e309_13_WeightNorm_cu_b3893b6b32weight_norm_bwd_first_dim_kernelIddEEvPT_S4_PKS3_S6_S6_PKT0_i,"ax",@progbits
	.align	128
.text._ZN2at6native46_GLOBAL__N__fbf0e309_13_WeightNorm_cu_b3893b6b32weight_norm_bwd_first_dim_kernelIddEEvPT_S4_PKS3_S6_S6_PKT0_i:
        .type           _ZN2at6native46_GLOBAL__N__fbf0e309_13_WeightNorm_cu_b3893b6b32weight_norm_bwd_first_dim_kernelIddEEvPT_S4_PKS3_S6_S6_PKT0_i,@function
        .size           _ZN2at6native46_GLOBAL__N__fbf0e309_13_WeightNorm_cu_b3893b6b32weight_norm_bwd_first_dim_kernelIddEEvPT_S4_PKS3_S6_S6_PKT0_i,(.L_x_286 - _ZN2at6native46_GLOBAL__N__fbf0e309_13_WeightNorm_cu_b3893b6b32weight_norm_bwd_first_dim_kernelIddEEvPT_S4_PKS3_S6_S6_PKT0_i)
        .other          _ZN2at6native46_GLOBAL__N__fbf0e309_13_WeightNorm_cu_b3893b6b32weight_norm_bwd_first_dim_kernelIddEEvPT_S4_PKS3_S6_S6_PKT0_i,@"STO_CUDA_ENTRY STV_DEFAULT"
_ZN2at6native46_GLOBAL__N__fbf0e309_13_WeightNorm_cu_b3893b6b32weight_norm_bwd_first_dim_kernelIddEEvPT_S4_PKS3_S6_S6_PKT0_i:
[----:B------:R-:W-:Y:S01]  /*0000*/  LDC R1, c[0x0][0x37c] ;  /* 0x0000df00ff017b82 */ /* 0x000fe20000000800 */
[----:B------:R-:W0:Y:S01]  /*0010*/  S2R R4, SR_TID.X ;  /* 0x0000000000047919 */ /* 0x000e220000002100 */
[----:B------:R-:W0:Y:S06]  /*0020*/  LDCU UR4, c[0x0][0x3b0] ;  /* 0x00007600ff0477ac */ /* 0x000e2c0008000800 */
[----:B------:R-:W1:Y:S01]  /*0030*/  LDC R3, c[0x0][0x360] ;  /* 0x0000d800ff037b82 */ /* 0x000e620000000800 */
[----:B------:R-:W-:Y:S01]  /*0040*/  BSSY.RECONVERGENT B0, `(.L_x_111) ;  /* 0x000005a000007945 */ /* 0x000fe20003800200 */
[----:B------:R-:W2:Y:S01]  /*0050*/  S2R R2, SR_CTAID.X ;  /* 0x0000000000027919 */ /* 0x000ea20000002500 */
[----:B------:R-:W3:Y:S01]  /*0060*/  LDCU.64 UR6, c[0x0][0x358] ;  /* 0x00006b00ff0677ac */ /* 0x000ee20008000a00 */
[----:B------:R-:W-:-:S02]  /*0070*/  CS2R R6, SRZ ;  /* 0x0000000000067805 */ /* 0x000fc4000001ff00 */
        /* <DEDUP_REMOVED lines=9> */
[----:B0-----:R-:W-:-:S06]  /*0110*/  VIADD R6, R9, 0xffffffe ;  /* 0x0ffffffe09067836 */ /* 0x001fcc0000000000 */
[----:B------:R0:W1:Y:S02]  /*0120*/  F2I.FTZ.U32.TRUNC.NTZ R7, R6 ;  /* 0x0000000600077305 */ /* 0x000064000021f000 */
[----:B0-----:R-:W-:Y:S02]  /*0130*/  IMAD.MOV.U32 R6, RZ, RZ, RZ ;  /* 0x000000ffff067224 */ /* 0x001fe400078e00ff */
[----:B-1----:R-:W-:-:S04]  /*0140*/  IMAD.MOV R8, RZ, RZ, -R7 ;  /* 0x000000ffff087224 */ /* 0x002fc800078e0a07 */
        /* <DEDUP_REMOVED lines=8> */
[----:B------:R-:W-:Y:S01]  /*01d0*/  @P0 IMAD.IADD R0, R0, 0x1, -R3 ;  /* 0x0000000100000824 */ /* 0x000fe200078e0a03 */
[----:B------:R-:W-:-:S04]  /*01e0*/  @P0 IADD3 R7, PT, PT, R7, 0x1, RZ ;  /* 0x0000000107070810 */ /* 0x000fc80007ffe0ff */
[----:B------:R-:W-:-:S13]  /*01f0*/  ISETP.GE.U32.AND P1, PT, R0, R3, PT ;  /* 0x000000030000720c */ /* 0x000fda0003f26070 */
[----:B------:R-:W-:Y:S01]  /*0200*/  @P1 VIADD R7, R7, 0x1 ;  /* 0x0000000107071836 */ /* 0x000fe20000000000 */
[----:B------:R-:W-:-:S05]  /*0210*/  @!P2 LOP3.LUT R7, RZ, R3, RZ, 0x33, !PT ;  /* 0x00000003ff07a212 */ /* 0x000fca00078e33ff */
[----:B------:R-:W-:Y:S01]  /*0220*/  IMAD.IADD R5, R8, 0x1, R7 ;  /* 0x0000000108057824 */ /* 0x000fe200078e0207 */
[----:B------:R-:W-:-:S04]  /*0230*/  CS2R R6, SRZ ;  /* 0x0000000000067805 */ /* 0x000fc8000001ff00 */
[C---:B------:R-:W-:Y:S02]  /*0240*/  LOP3.LUT R0, R5.reuse, 0x3, RZ, 0xc0, !PT ;  /* 0x0000000305007812 */ /* 0x040fe400078ec0ff */
[----:B------:R-:W-:Y:S02]  /*0250*/  ISETP.GE.U32.AND P1, PT, R5, 0x3, PT ;  /* 0x000000030500780c */ /* 0x000fe40003f26070 */
[----:B------:R-:W-:Y:S01]  /*0260*/  ISETP.NE.AND P0, PT, R0, 0x3, PT ;  /* 0x000000030000780c */ /* 0x000fe20003f05270 */
[----:B------:R-:W-:-:S12]  /*0270*/  IMAD.MOV.U32 R0, RZ, RZ, R4 ;  /* 0x000000ffff007224 */ /* 0x000fd800078e0004 */
[----:B------:R-:W-:Y:S05]  /*0280*/  @!P0 BRA `(.L_x_114) ;  /* 0x0000000000488947 */ /* 0x000fea0003800000 */
[----:B------:R-:W0:Y:S01]  /*0290*/  LDC.64 R10, c[0x0][0x390] ;  /* 0x0000e400ff0a7b82 */ /* 0x000e220000000a00 */
[----:B------:R-:W-:Y:S01]  /*02a0*/  VIADD R0, R5, 0x1 ;  /* 0x0000000105007836 */ /* 0x000fe20000000000 */
[----:B------:R-:W-:Y:S01]  /*02b0*/  CS2R R6, SRZ ;  /* 0x0000000000067805 */ /* 0x000fe2000001ff00 */
[----:B------:R-:W-:-:S03]  /*02c0*/  IMAD R17, R2, UR4, R4 ;  /* 0x0000000402117c24 */ /* 0x000fc6000f8e0204 */
[----:B------:R-:W-:Y:S01]  /*02d0*/  LOP3.LUT R5, R0, 0x3, RZ, 0xc0, !PT ;  /* 0x0000000300057812 */ /* 0x000fe200078ec0ff */
[----:B------:R-:W-:Y:S01]  /*02e0*/  IMAD.MOV.U32 R0, RZ, RZ, R4 ;  /* 0x000000ffff007224 */ /* 0x000fe200078e0004 */
[----:B------:R-:W1:Y:S02]  /*02f0*/  LDC.64 R8, c[0x0][0x398] ;  /* 0x0000e600ff087b82 */ /* 0x000e640000000a00 */
[----:B------:R-:W-:-:S07]  /*0300*/  IADD3 R5, PT, PT, -R5, RZ, RZ ;  /* 0x000000ff05057210 */ /* 0x000fce0007ffe1ff */
.L_x_115:
[----:B-1----:R-:W-:-:S04]  /*0310*/  IMAD.WIDE R12, R17, 0x8, R8 ;  /* 0x00000008110c7825 */ /* 0x002fc800078e0208 */
[----:B0-----:R-:W-:Y:S02]  /*0320*/  IMAD.WIDE R14, R17, 0x8, R10 ;  /* 0x00000008110e7825 */ /* 0x001fe400078e020a */
[----:B------:R-:W2:Y:S04]  /*0330*/  LDG.E.64.CONSTANT R12, desc[UR6][R12.64] ;  /* 0x000000060c0c7981 */ /* 0x000ea8000c1e9b00 */
[----:B------:R-:W2:Y:S01]  /*0340*/  LDG.E.64.CONSTANT R14, desc[UR6][R14.64] ;  /* 0x000000060e0e7981 */ /* 0x000ea2000c1e9b00 */
[----:B------:R-:W-:Y:S02]  /*0350*/  VIADD R5, R5, 0x1 ;  /* 0x0000000105057836 */ /* 0x000fe40000000000 */
[C---:B------:R-:W-:Y:S02]  /*0360*/  IMAD.IADD R0, R3.reuse, 0x1, R0 ;  /* 0x0000000103007824 */ /* 0x040fe400078e0200 */
[----:B------:R-:W-:Y:S01]  /*0370*/  IMAD.IADD R17, R3, 0x1, R17 ;  /* 0x0000000103117824 */ /* 0x000fe200078e0211 */
[----:B------:R-:W-:Y:S01]  /*0380*/  ISETP.NE.AND P0, PT, R5, RZ, PT ;  /* 0x000000ff0500720c */ /* 0x000fe20003f05270 */
[----:B--2---:R-:W-:-:S12]  /*0390*/  DFMA R6, R14, R12, R6 ;  /* 0x0000000c0e06722b */ /* 0x004fd80000000006 */
[----:B------:R-:W-:Y:S05]  /*03a0*/  @P0 BRA `(.L_x_115) ;  /* 0xfffffffc00d80947 */ /* 0x000fea000383ffff */
.L_x_114:
[----:B------:R-:W-:Y:S05]  /*03b0*/  BSYNC.RECONVERGENT B1 ;  /* 0x0000000000017941 */ /* 0x000fea0003800200 */
.L_x_113:
[----:B------:R-:W-:Y:S05]  /*03c0*/  @!P1 BRA `(.L_x_112) ;  /* 0x0000000000849947 */ /* 0x000fea0003800000 */
[----:B------:R-:W-:-:S07]  /*03d0*/  IMAD.SHL.U32 R5, R3, 0x8, RZ ;  /* 0x0000000803057824 */ /* 0x000fce00078e00ff */
.L_x_116:
[----:B------:R-:W0:Y:S01]  /*03e0*/  LDC.64 R20, c[0x0][0x390] ;  /* 0x0000e400ff147b82 */ /* 0x000e220000000a00 */
[----:B------:R-:W-:-:S07]  /*03f0*/  IMAD R9, R2, UR4, R0 ;  /* 0x0000000402097c24 */ /* 0x000fce000f8e0200 */
[----:B------:R-:W1:Y:S01]  /*0400*/  LDC.64 R24, c[0x0][0x398] ;  /* 0x0000e600ff187b82 */ /* 0x000e620000000a00 */
[----:B0-----:R-:W-:-:S03]  /*0410*/  IMAD.WIDE R20, R9, 0x8, R20 ;  /* 0x0000000809147825 */ /* 0x001fc600078e0214 */
[----:B------:R-:W-:Y:S01]  /*0420*/  IADD3 R16, P0, PT, R5, R20, RZ ;  /* 0x0000001405107210 */ /* 0x000fe20007f1e0ff */
[----:B-1----:R-:W-:Y:S02]  /*0430*/  IMAD.WIDE R24, R9, 0x8, R24 ;  /* 0x0000000809187825 */ /* 0x002fe400078e0218 */
[----:B------:R0:W2:Y:S02]  /*0440*/  LDG.E.64.CONSTANT R8, desc[UR6][R20.64] ;  /* 0x0000000614087981 */ /* 0x0000a4000c1e9b00 */
[----:B------:R-:W-:Y:S01]  /*0450*/  IMAD.X R17, RZ, RZ, R21, P0 ;  /* 0x000000ffff117224 */ /* 0x000fe200000e0615 */
[C---:B------:R-:W-:Y:S01]  /*0460*/  IADD3 R26, P1, PT, R5.reuse, R24, RZ ;  /* 0x00000018051a7210 */ /* 0x040fe20007f3e0ff */
[----:B------:R-:W2:Y:S01]  /*0470*/  LDG.E.64.CONSTANT R10, desc[UR6][R24.64] ;  /* 0x00000006180a7981 */ /* 0x000ea2000c1e9b00 */
[----:B------:R-:W-:Y:S02]  /*0480*/  IADD3 R22, P0, PT, R5, R16, RZ ;  /* 0x0000001005167210 */ /* 0x000fe40007f1e0ff */
[----:B------:R-:W-:-:S02]  /*0490*/  IADD3.X R27, PT, PT, RZ, R25, RZ, P1, !PT ;  /* 0x00000019ff1b7210 */ /* 0x000fc40000ffe4ff */
[C---:B------:R-:W-:Y:S01]  /*04a0*/  IADD3 R12, P1, PT, R5.reuse, R26, RZ ;  /* 0x0000001a050c7210 */ /* 0x040fe20007f3e0ff */
[----:B------:R-:W-:Y:S01]  /*04b0*/  IMAD.X R23, RZ, RZ, R17, P0 ;  /* 0x000000ffff177224 */ /* 0x000fe200000e0611 */
[C---:B------:R-:W-:Y:S01]  /*04c0*/  IADD3 R14, P0, PT, R5.reuse, R22, RZ ;  /* 0x00000016050e7210 */ /* 0x040fe20007f1e0ff */
[----:B------:R-:W3:Y:S04]  /*04d0*/  LDG.E.64.CONSTANT R16, desc[UR6][R16.64] ;  /* 0x0000000610107981 */ /* 0x000ee8000c1e9b00 */
[----:B------:R-:W3:Y:S01]  /*04e0*/  LDG.E.64.CONSTANT R18, desc[UR6][R26.64] ;  /* 0x000000061a127981 */ /* 0x000ee2000c1e9b00 */
[----:B------:R-:W-:Y:S01]  /*04f0*/  IMAD.X R13, RZ, RZ, R27, P1 ;  /* 0x000000ffff0d7224 */ /* 0x000fe200008e061b */
[----:B0-----:R-:W-:Y:S01]  /*0500*/  IADD3 R20, P1, PT, R5, R12, RZ ;  /* 0x0000000c05147210 */ /* 0x001fe20007f3e0ff */
[----:B------:R-:W-:-:S02]  /*0510*/  IMAD.X R15, RZ, RZ, R23, P0 ;  /* 0x000000ffff0f7224 */ /* 0x000fc400000e0617 */
[----:B------:R-:W4:Y:S02]  /*0520*/  LDG.E.64.CONSTANT R22, desc[UR6][R22.64] ;  /* 0x0000000616167981 */ /* 0x000f24000c1e9b00 */
[----:B------:R-:W-:Y:S02]  /*0530*/  IMAD.X R21, RZ, RZ, R13, P1 ;  /* 0x000000ffff157224 */ /* 0x000fe400008e060d */
[----:B------:R-:W4:Y:S04]  /*0540*/  LDG.E.64.CONSTANT R24, desc[UR6][R12.64] ;  /* 0x000000060c187981 */ /* 0x000f28000c1e9b00 */
[----:B------:R-:W5:Y:S04]  /*0550*/  LDG.E.64.CONSTANT R14, desc[UR6][R14.64] ;  /* 0x000000060e0e7981 */ /* 0x000f68000c1e9b00 */
[----:B------:R-:W5:Y:S01]  /*0560*/  LDG.E.64.CONSTANT R20, desc[UR6][R20.64] ;  /* 0x0000000614147981 */ /* 0x000f62000c1e9b00 */
[----:B------:R-:W-:-:S05]  /*0570*/  IMAD R0, R3, 0x4, R0 ;  /* 0x0000000403007824 */ /* 0x000fca00078e0200 */
[----:B------:R-:W-:Y:S01]  /*0580*/  ISETP.GE.AND P0, PT, R0, UR4, PT ;  /* 0x0000000400007c0c */ /* 0x000fe2000bf06270 */
[----:B--2---:R-:W-:-:S08]  /*0590*/  DFMA R8, R8, R10, R6 ;  /* 0x0000000a0808722b */ /* 0x004fd00000000006 */
[----:B---3--:R-:W-:-:S08]  /*05a0*/  DFMA R8, R16, R18, R8 ;  /* 0x000000121008722b */ /* 0x008fd00000000008 */
[----:B----4-:R-:W-:-:S08]  /*05b0*/  DFMA R8, R22, R24, R8 ;  /* 0x000000181608722b */ /* 0x010fd00000000008 */
[----:B-----5:R-:W-:Y:S01]  /*05c0*/  DFMA R6, R14, R20, R8 ;  /* 0x000000140e06722b */ /* 0x020fe20000000008 */
[----:B------:R-:W-:Y:S10]  /*05d0*/  @!P0 BRA `(.L_x_116) ;  /* 0xfffffffc00808947 */ /* 0x000ff4000383ffff */
.L_x_112:
[----:B------:R-:W-:Y:S05]  /*05e0*/  BSYNC.RECONVERGENT B0 ;  /* 0x0000000000007941 */ /* 0x000fea0003800200 */
.L_x_111:
        /* <DEDUP_REMOVED lines=10> */
[----:B------:R0:W-:Y:S01]  /*0690*/  @P0 STS.64 [R9], R6 ;  /* 0x0000000609000388 */ /* 0x0001e20000000a00 */
[----:B------:R-:W-:Y:S06]  /*06a0*/  @P0 BAR.SYNC.DEFER_BLOCKING 0x0 ;  /* 0x0000000000000b1d */ /* 0x000fec0000010000 */
[----:B------:R-:W-:Y:S05]  /*06b0*/  @!P1 BRA `(.L_x_117) ;  /* 0x00000008002c9947 */ /* 0x000fea0003800000 */
[----:B------:R-:W-:-:S04]  /*06c0*/  SHF.R.U32.HI R8, RZ, 0x1, R0 ;  /* 0x00000001ff087819 */ /* 0x000fc80000011600 */
[----:B------:R-:W-:-:S13]  /*06d0*/  ISETP.GE.U32.AND P1, PT, R5, R8, PT ;  /* 0x000000080500720c */ /* 0x000fda0003f26070 */
[----:B------:R-:W-:Y:S01]  /*06e0*/  @!P1 LEA R12, R8, R9, 0x3 ;  /* 0x00000009080c9211 */ /* 0x000fe200078e18ff */
        /* <DEDUP_REMOVED lines=136> */
.L_x_117:
[----:B------:R-:W-:-:S13]  /*0f70*/  ISETP.GT.U32.AND P1, PT, R5, 0x1f, PT ;  /* 0x0000001f0500780c */ /* 0x000fda0003f24070 */
[----:B------:R-:W-:Y:S05]  /*0f80*/  @P1 BRA `(.L_x_118) ;  /* 0x0000000000681947 */ /* 0x000fea0003800000 */
[----:B-1----:R-:W-:Y:S01]  /*0f90*/  @P0 LDS.64 R10, [R9] ;  /* 0x00000000090a0984 */ /* 0x002fe20000000a00 */
[----:B------:R-:W-:-:S03]  /*0fa0*/  UMOV UR5, 0xffffffff ;  /* 0xffffffff00057882 */ /* 0x000fc60000000000 */
[----:B------:R-:W0:Y:S02]  /*0fb0*/  @P0 LDS.64 R12, [R9+0x100] ;  /* 0x00010000090c0984 */ /* 0x000e240000000a00 */
[----:B0-----:R-:W-:Y:S01]  /*0fc0*/  @P0 DADD R6, R10, R12 ;  /* 0x000000000a060229 */ /* 0x001fe2000000000c */
[----:B------:R-:W-:Y:S10]  /*0fd0*/  BRA.DIV UR5, `(.L_x_119) ;  /* 0x0000000a05987947 */ /* 0x000ff4000b800000 */
[----:B------:R-:W-:Y:S04]  /*0fe0*/  SHFL.DOWN PT, R9, R7, 0x10, 0x1f ;  /* 0x0a001f0007097f89 */ /* 0x000fe800000e0000 */
[----:B------:R-:W0:Y:S02]  /*0ff0*/  SHFL.DOWN PT, R8, R6, 0x10, 0x1f ;  /* 0x0a001f0006087f89 */ /* 0x000e2400000e0000 */
[----:B0-----:R-:W-:-:S07]  /*1000*/  DADD R8, R8, R6 ;  /* 0x0000000008087229 */ /* 0x001fce0000000006 */
[----:B------:R-:W0:Y:S04]  /*1010*/  SHFL.DOWN PT, R11, R9, 0x8, 0x1f ;  /* 0x09001f00090b7f89 */ /* 0x000e2800000e0000 */
[----:B------:R-:W1:Y:S01]  /*1020*/  SHFL.DOWN PT, R10, R8, 0x8, 0x1f ;  /* 0x09001f00080a7f89 */ /* 0x000e6200000e0000 */
[----:B0-----:R-:W-:Y:S02]  /*1030*/  IMAD.MOV.U32 R7, RZ, RZ, R11 ;  /* 0x000000ffff077224 */ /* 0x001fe400078e000b */
[----:B-1----:R-:W-:-:S06]  /*1040*/  IMAD.MOV.U32 R6, RZ, RZ, R10 ;  /* 0x000000ffff067224 */ /* 0x002fcc00078e000a */
[----:B------:R-:W-:-:S07]  /*1050*/  DADD R10, R8, R6 ;  /* 0x00000000080a7229 */ /* 0x000fce0000000006 */
[----:B------:R-:W0:Y:S04]  /*1060*/  SHFL.DOWN PT, R13, R11, 0x4, 0x1f ;  /* 0x08801f000b0d7f89 */ /* 0x000e2800000e0000 */
[----:B------:R-:W1:Y:S01]  /*1070*/  SHFL.DOWN PT, R12, R10, 0x4, 0x1f ;  /* 0x08801f000a0c7f89 */ /* 0x000e6200000e0000 */
[----:B0-----:R-:W-:Y:S02]  /*1080*/  IMAD.MOV.U32 R7, RZ, RZ, R13 ;  /* 0x000000ffff077224 */ /* 0x001fe400078e000d */
[----:B-1----:R-:W-:-:S06]  /*1090*/  IMAD.MOV.U32 R6, RZ, RZ, R12 ;  /* 0x000000ffff067224 */ /* 0x002fcc00078e000c */
[----:B------:R-:W-:-:S07]  /*10a0*/  DADD R12, R10, R6 ;  /* 0x000000000a0c7229 */ /* 0x000fce0000000006 */
[----:B------:R-:W-:Y:S04]  /*10b0*/  SHFL.DOWN PT, R7, R13, 0x2, 0x1f ;  /* 0x08401f000d077f89 */ /* 0x000fe800000e0000 */
[----:B------:R-:W0:Y:S02]  /*10c0*/  SHFL.DOWN PT, R6, R12, 0x2, 0x1f ;  /* 0x08401f000c067f89 */ /* 0x000e2400000e0000 */
[----:B0-----:R-:W-:-:S07]  /*10d0*/  DADD R6, R12, R6 ;  /* 0x000000000c067229 */ /* 0x001fce0000000006 */
[----:B------:R0:W1:Y:S04]  /*10e0*/  SHFL.DOWN PT, R9, R7, 0x1, 0x1f ;  /* 0x08201f0007097f89 */ /* 0x00006800000e0000 */
[----:B------:R0:W2:Y:S02]  /*10f0*/  SHFL.DOWN PT, R8, R6, 0x1, 0x1f ;  /* 0x08201f0006087f89 */ /* 0x0000a400000e0000 */
.L_x_135:
[----:B------:R-:W-:Y:S01]  /*1100*/  ISETP.NE.AND P0, PT, R5, RZ, PT ;  /* 0x000000ff0500720c */ /* 0x000fe20003f05270 */
[----:B-12---:R-:W-:-:S12]  /*1110*/  DADD R8, R6, R8 ;  /* 0x0000000006087229 */ /* 0x006fd80000000008 */
[----:B------:R2:W-:Y:S02]  /*1120*/  @!P0 STS.64 [UR4], R8 ;  /* 0x00000008ff008988 */ /* 0x0005e40008000a04 */
.L_x_118:
[----:B------:R-:W-:Y:S05]  /*1130*/  WARPSYNC.ALL ;  /* 0x0000000000007948 */ /* 0x000fea0003800000 */
[----:B-1----:R-:W1:Y:S08]  /*1140*/  LDC.64 R10, c[0x0][0x3a8] ;  /* 0x0000ea00ff0a7b82 */ /* 0x002e700000000a00 */
[----:B------:R-:W-:Y:S01]  /*1150*/  BAR.SYNC.DEFER_BLOCKING 0x0 ;  /* 0x0000000000007b1d */ /* 0x000fe20000010000 */
[----:B-1----:R-:W-:-:S05]  /*1160*/  IMAD.WIDE.U32 R10, R2, 0x8, R10 ;  /* 0x00000008020a7825 */ /* 0x002fca00078e000a */
[----:B0-----:R-:W0:Y:S04]  /*1170*/  LDS.64 R6, [UR4] ;  /* 0x00000004ff067984 */ /* 0x001e280008000a00 */
[----:B------:R-:W2:Y:S02]  /*1180*/  LDG.E.64.CONSTANT R10, desc[UR6][R10.64] ;  /* 0x000000060a0a7981 */ /* 0x000ea4000c1e9b00 */
[----:B--2---:R-:W1:Y:S01]  /*1190*/  MUFU.RCP64H R9, R11 ;  /* 0x0000000b00097308 */ /* 0x004e620000001800 */
[----:B------:R-:W-:-:S04]  /*11a0*/  IADD3 R8, PT, PT, R11, 0x300402, RZ ;  /* 0x003004020b087810 */ /* 0x000fc80007ffe0ff */
[----:B------:R-:W-:Y:S02]  /*11b0*/  FSETP.GEU.AND P0, PT, |R8|, 5.8789094863358348022e-39, PT ;  /* 0x004004020800780b */ /* 0x000fe40003f0e200 */
        /* <DEDUP_REMOVED lines=9> */
[----:B------:R-:W-:Y:S05]  /*1250*/  CALL.REL.NOINC `($__internal_1_$__cuda_sm20_dblrcp_rn_slowpath_v3) ;  /* 0x0000000800f07944 */ /* 0x000fea0003c00000 */
[----:B------:R-:W-:Y:S02]  /*1260*/  IMAD.MOV.U32 R8, RZ, RZ, R10 ;  /* 0x000000ffff087224 */ /* 0x000fe400078e000a */
[----:B------:R-:W-:-:S07]  /*1270*/  IMAD.MOV.U32 R9, RZ, RZ, R11 ;  /* 0x000000ffff097224 */ /* 0x000fce00078e000b */
.L_x_120:
[----:B------:R-:W-:Y:S01]  /*1280*/  ISETP.NE.AND P0, PT, R4, RZ, PT ;  /* 0x000000ff0400720c */ /* 0x000fe20003f05270 */
[----:B------:R-:W0:-:S12]  /*1290*/  LDCU UR4, c[0x0][0x3b0] ;  /* 0x00007600ff0477ac */ /* 0x000e180008000800 */
[----:B------:R-:W1:Y:S01]  /*12a0*/  @!P0 LDC.64 R12, c[0x0][0x388] ;  /* 0x0000e200ff0c8b82 */ /* 0x000e620000000a00 */
[----:B------:R-:W-:Y:S01]  /*12b0*/  @!P0 DMUL R10, R6, R8 ;  /* 0x00000008060a8228 */ /* 0x000fe20000000000 */
[----:B0-----:R-:W-:Y:S01]  /*12c0*/  ISETP.GE.AND P1, PT, R4, UR4, PT ;  /* 0x0000000404007c0c */ /* 0x001fe2000bf26270 */
[----:B-1----:R-:W-:-:S05]  /*12d0*/  @!P0 IMAD.WIDE.U32 R12, R2, 0x8, R12 ;  /* 0x00000008020c8825 */ /* 0x002fca00078e000c */
[----:B------:R0:W-:Y:S07]  /*12e0*/  @!P0 STG.E.64 desc[UR6][R12.64], R10 ;  /* 0x0000000a0c008986 */ /* 0x0001ee000c101b06 */
[----:B------:R-:W-:Y:S05]  /*12f0*/  @P1 EXIT ;  /* 0x000000000000194d */ /* 0x000fea0003800000 */
[----:B0-----:R-:W0:Y:S02]  /*1300*/  LDC.64 R10, c[0x0][0x3a0] ;  /* 0x0000e800ff0a7b82 */ /* 0x001e240000000a00 */
[----:B0-----:R-:W-:-:S06]  /*1310*/  IMAD.WIDE.U32 R10, R2, 0x8, R10 ;  /* 0x00000008020a7825 */ /* 0x001fcc00078e000a */
[----:B------:R-:W5:Y:S01]  /*1320*/  LDG.E.64.CONSTANT R10, desc[UR6][R10.64] ;  /* 0x000000060a0a7981 */ /* 0x000f62000c1e9b00 */
[----:B------:R-:W0:Y:S01]  /*1330*/  I2F.U32.RP R15, R3 ;  /* 0x00000003000f7306 */ /* 0x000e220000209000 */
[----:B------:R-:W-:Y:S01]  /*1340*/  IADD3 R0, PT, PT, R4, R3, RZ ;  /* 0x0000000304007210 */ /* 0x000fe20007ffe0ff */
[----:B------:R-:W-:Y:S01]  /*1350*/  BSSY.RECONVERGENT B0, `(.L_x_121) ;  /* 0x0000033000007945 */ /* 0x000fe20003800200 */
[----:B------:R-:W-:Y:S02]  /*1360*/  ISETP.NE.U32.AND P2, PT, R3, RZ, PT ;  /* 0x000000ff0300720c */ /* 0x000fe40003f45070 */
        /* <DEDUP_REMOVED lines=10> */
[----:B------:R-:W-:Y:S01]  /*1410*/  IADD3 R0, PT, PT, R5, -R0, -R14 ;  /* 0x8000000005007210 */ /* 0x000fe20007ffe80e */
[----:B------:R-:W-:-:S04]  /*1420*/  DMUL R12, R8, R8 ;  /* 0x00000008080c7228 */ /* 0x000fc80000000000 */
[----:B------:R-:W-:-:S04]  /*1430*/  IMAD.HI.U32 R17, R17, R0, RZ ;  /* 0x0000000011117227 */ /* 0x000fc800078e00ff */
[----:B------:R-:W-:Y:S01]  /*1440*/  IMAD.MOV R5, RZ, RZ, -R17 ;  /* 0x000000ffff057224 */ /* 0x000fe200078e0a11 */
[----:B------:R-:W-:-:S03]  /*1450*/  DMUL R12, R12, R8 ;  /* 0x000000080c0c7228 */ /* 0x000fc60000000000 */
[----:B------:R-:W-:-:S05]  /*1460*/  IMAD R0, R3, R5, R0 ;  /* 0x0000000503007224 */ /* 0x000fca00078e0200 */
[----:B------:R-:W-:-:S13]  /*1470*/  ISETP.GE.U32.AND P0, PT, R0, R3, PT ;  /* 0x000000030000720c */ /* 0x000fda0003f06070 */
[----:B------:R-:W-:Y:S02]  /*1480*/  @P0 IMAD.IADD R0, R0, 0x1, -R3 ;  /* 0x0000000100000824 */ /* 0x000fe400078e0a03 */
[----:B------:R-:W-:-:S03]  /*1490*/  @P0 VIADD R17, R17, 0x1 ;  /* 0x0000000111110836 */ /* 0x000fc60000000000 */
[----:B------:R-:W-:-:S13]  /*14a0*/  ISETP.GE.U32.AND P1, PT, R0, R3, PT ;  /* 0x000000030000720c */ /* 0x000fda0003f26070 */
[----:B------:R-:W-:Y:S01]  /*14b0*/  @P1 VIADD R17, R17, 0x1 ;  /* 0x0000000111111836 */ /* 0x000fe20000000000 */
[----:B------:R-:W-:-:S04]  /*14c0*/  @!P2 LOP3.LUT R17, RZ, R3, RZ, 0x33, !PT ;  /* 0x00000003ff11a212 */ /* 0x000fc800078e33ff */
[----:B------:R-:W-:-:S04]  /*14d0*/  IADD3 R0, PT, PT, R14, R17, RZ ;  /* 0x000000110e007210 */ /* 0x000fc80007ffe0ff */
[C---:B------:R-:W-:Y:S02]  /*14e0*/  LOP3.LUT R5, R0.reuse, 0x3, RZ, 0xc0, !PT ;  /* 0x0000000300057812 */ /* 0x040fe400078ec0ff */
[----:B------:R-:W-:Y:S02]  /*14f0*/  ISETP.GE.U32.AND P1, PT, R0, 0x3, PT ;  /* 0x000000030000780c */ /* 0x000fe40003f26070 */
[----:B------:R-:W-:-:S13]  /*1500*/  ISETP.NE.AND P0, PT, R5, 0x3, PT ;  /* 0x000000030500780c */ /* 0x000fda0003f05270 */
[----:B------:R-:W-:Y:S05]  /*1510*/  @!P0 BRA `(.L_x_122) ;  /* 0x0000000000588947 */ /* 0x000fea0003800000 */
[----:B------:R-:W0:Y:S01]  /*1520*/  LDC.64 R14, c[0x0][0x390] ;  /* 0x0000e400ff0e7b82 */ /* 0x000e220000000a00 */
[----:B------:R-:W-:Y:S02]  /*1530*/  VIADD R0, R0, 0x1 ;  /* 0x0000000100007836 */ /* 0x000fe40000000000 */
[----:B------:R-:W-:-:S03]  /*1540*/  IMAD R5, R2, UR4, R4 ;  /* 0x0000000402057c24 */ /* 0x000fc6000f8e0204 */
[----:B------:R-:W-:Y:S02]  /*1550*/  LOP3.LUT R0, R0, 0x3, RZ, 0xc0, !PT ;  /* 0x0000000300007812 */ /* 0x000fe400078ec0ff */
[----:B------:R-:W1:Y:S03]  /*1560*/  LDC.64 R16, c[0x0][0x398] ;  /* 0x0000e600ff107b82 */ /* 0x000e660000000a00 */
[----:B------:R-:W-:Y:S02]  /*1570*/  IMAD R4, R0, R3, R4 ;  /* 0x0000000300047224 */ /* 0x000fe400078e0204 */
[----:B------:R-:W-:-:S03]  /*1580*/  IMAD.MOV R0, RZ, RZ, -R0 ;  /* 0x000000ffff007224 */ /* 0x000fc600078e0a00 */
[----:B------:R-:W2:Y:S04]  /*1590*/  LDC.64 R18, c[0x0][0x380] ;  /* 0x0000e000ff127b82 */ /* 0x000ea80000000a00 */
.L_x_123:
[----:B-1----:R-:W-:-:S05]  /*15a0*/  IMAD.WIDE R24, R5, 0x8, R16 ;  /* 0x0000000805187825 */ /* 0x002fca00078e0210 */
[----:B---3--:R-:W3:Y:S01]  /*15b0*/  LDG.E.64.CONSTANT R20, desc[UR6][R24.64] ;  /* 0x0000000618147981 */ /* 0x008ee2000c1e9b00 */
[----:B0-----:R-:W-:-:S06]  /*15c0*/  IMAD.WIDE R22, R5, 0x8, R14 ;  /* 0x0000000805167825 */ /* 0x001fcc00078e020e */
[----:B------:R-:W4:Y:S01]  /*15d0*/  LDG.E.64.CONSTANT R22, desc[UR6][R22.64] ;  /* 0x0000000616167981 */ /* 0x000f22000c1e9b00 */
[----:B------:R-:W-:-:S05]  /*15e0*/  VIADD R0, R0, 0x1 ;  /* 0x0000000100007836 */ /* 0x000fca0000000000 */
[----:B------:R-:W-:Y:S01]  /*15f0*/  ISETP.NE.AND P0, PT, R0, RZ, PT ;  /* 0x000000ff0000720c */ /* 0x000fe20003f05270 */
[----:B---3--:R-:W-:-:S08]  /*1600*/  DMUL R20, R12, R20 ;  /* 0x000000140c147228 */ /* 0x008fd00000000000 */
[----:B------:R-:W-:-:S08]  /*1610*/  DMUL R20, R6, R20 ;  /* 0x0000001406147228 */ /* 0x000fd00000000000 */
[----:B----4-:R-:W-:-:S08]  /*1620*/  DFMA R20, R22, R8, -R20 ;  /* 0x000000081614722b */ /* 0x010fd00000000814 */
[----:B-----5:R-:W-:Y:S01]  /*1630*/  DMUL R26, R10, R20 ;  /* 0x000000140a1a7228 */ /* 0x020fe20000000000 */
[----:B--2---:R-:W-:-:S04]  /*1640*/  IMAD.WIDE R20, R5, 0x8, R18 ;  /* 0x0000000805147825 */ /* 0x004fc800078e0212 */
[----:B------:R-:W-:Y:S02]  /*1650*/  IMAD.IADD R5, R3, 0x1, R5 ;  /* 0x0000000103057824 */ /* 0x000fe400078e0205 */
[----:B------:R3:W-:Y:S01]  /*1660*/  STG.E.64 desc[UR6][R20.64], R26 ;  /* 0x0000001a14007986 */ /* 0x0007e2000c101b06 */
[----:B------:R-:W-:Y:S05]  /*1670*/  @P0 BRA `(.L_x_123) ;  /* 0xfffffffc00c80947 */ /* 0x000fea000383ffff */
.L_x_122:
[----:B------:R-:W-:Y:S05]  /*1680*/  BSYNC.RECONVERGENT B0 ;  /* 0x0000000000007941 */ /* 0x000fea0003800200 */
.L_x_121:
[----:B------:R-:W-:Y:S05]  /*1690*/  @!P1 EXIT ;  /* 0x000000000000994d */ /* 0x000fea0003800000 */
[----:B------:R-:W0:Y:S01]  /*16a0*/  LDC.64 R14, c[0x0][0x380] ;  /* 0x0000e000ff0e7b82 */ /* 0x000e220000000a00 */
[----:B------:R-:W-:-:S07]  /*16b0*/  IMAD.SHL.U32 R0, R3, 0x8, RZ ;  /* 0x0000000803007824 */ /* 0x000fce00078e00ff */
.L_x_124:
[----:B------:R-:W1:Y:S01]  /*16c0*/  LDC.64 R28, c[0x0][0x398] ;  /* 0x0000e600ff1c7b82 */ /* 0x000e620000000a00 */
[----:B------:R-:W-:-:S07]  /*16d0*/  IMAD R5, R2, UR4, R4 ;  /* 0x0000000402057c24 */ /* 0x000fce000f8e0204 */
[----:B---3--:R-:W2:Y:S01]  /*16e0*/  LDC.64 R26, c[0x0][0x390] ;  /* 0x0000e400ff1a7b82 */ /* 0x008ea20000000a00 */
[----:B-1----:R-:W-:-:S05]  /*16f0*/  IMAD.WIDE R28, R5, 0x8, R28 ;  /* 0x00000008051c7825 */ /* 0x002fca00078e021c */
[----:B------:R-:W3:Y:S01]  /*1700*/  LDG.E.64.CONSTANT R20, desc[UR6][R28.64] ;  /* 0x000000061c147981 */ /* 0x000ee2000c1e9b00 */
[----:B--2---:R-:W-:-:S05]  /*1710*/  IMAD.WIDE R26, R5, 0x8, R26 ;  /* 0x00000008051a7825 */ /* 0x004fca00078e021a */
[----:B------:R-:W2:Y:S01]  /*1720*/  LDG.E.64.CONSTANT R22, desc[UR6][R26.64] ;  /* 0x000000061a167981 */ /* 0x000ea2000c1e9b00 */
[----:B------:R-:W-:-:S04]  /*1730*/  IADD3 R18, P0, PT, R0, R28, RZ ;  /* 0x0000001c00127210 */ /* 0x000fc80007f1e0ff */
[----:B------:R-:W-:-:S05]  /*1740*/  IADD3.X R19, PT, PT, RZ, R29, RZ, P0, !PT ;  /* 0x0000001dff137210 */ /* 0x000fca00007fe4ff */
[----:B------:R-:W4:Y:S01]  /*1750*/  LDG.E.64.CONSTANT R24, desc[UR6][R18.64] ;  /* 0x0000000612187981 */ /* 0x000f22000c1e9b00 */
[----:B------:R-:W-:-:S05]  /*1760*/  IADD3 R16, P0, PT, R0, R26, RZ ;  /* 0x0000001a00107210 */ /* 0x000fca0007f1e0ff */
[----:B------:R-:W-:Y:S01]  /*1770*/  IMAD.X R17, RZ, RZ, R27, P0 ;  /* 0x000000ffff117224 */ /* 0x000fe200000e061b */
[----:B---3--:R-:W-:-:S08]  /*1780*/  DMUL R20, R12, R20 ;  /* 0x000000140c147228 */ /* 0x008fd00000000000 */
[----:B------:R-:W-:-:S08]  /*1790*/  DMUL R20, R6, R20 ;  /* 0x0000001406147228 */ /* 0x000fd00000000000 */
[----:B--2---:R-:W-:Y:S01]  /*17a0*/  DFMA R20, R22, R8, -R20 ;  /* 0x000000081614722b */ /* 0x004fe20000000814 */
[----:B------:R-:W2:Y:S01]  /*17b0*/  LDG.E.64.CONSTANT R22, desc[UR6][R16.64] ;  /* 0x0000000610167981 */ /* 0x000ea2000c1e9b00 */
[----:B----4-:R-:W-:-:S08]  /*17c0*/  DMUL R24, R12, R24 ;  /* 0x000000180c187228 */ /* 0x010fd00000000000 */
[----:B------:R-:W-:Y:S01]  /*17d0*/  DMUL R24, R6, R24 ;  /* 0x0000001806187228 */ /* 0x000fe20000000000 */
[----:B------:R-:W-:Y:S01]  /*17e0*/  IADD3 R18, P1, PT, R0, R18, RZ ;  /* 0x0000001200127210 */ /* 0x000fe20007f3e0ff */
[----:B-----5:R-:W-:-:S04]  /*17f0*/  DMUL R20, R10, R20 ;  /* 0x000000140a147228 */ /* 0x020fc80000000000 */
[----:B------:R-:W-:Y:S02]  /*1800*/  IMAD.X R19, RZ, RZ, R19, P1 ;  /* 0x000000ffff137224 */ /* 0x000fe400008e0613 */
[----:B--2---:R-:W-:Y:S01]  /*1810*/  DFMA R22, R22, R8, -R24 ;  /* 0x000000081616722b */ /* 0x004fe20000000818 */
[----:B0-----:R-:W-:-:S03]  /*1820*/  IMAD.WIDE R24, R5, 0x8, R14 ;  /* 0x0000000805187825 */ /* 0x001fc600078e020e */
[----:B------:R-:W-:-:S05]  /*1830*/  IADD3 R26, P0, PT, R0, R24, RZ ;  /* 0x00000018001a7210 */ /* 0x000fca0007f1e0ff */
[----:B------:R-:W-:Y:S01]  /*1840*/  IMAD.X R27, RZ, RZ, R25, P0 ;  /* 0x000000ffff1b7224 */ /* 0x000fe200000e0619 */
[----:B------:R-:W-:-:S05]  /*1850*/  IADD3 R28, P0, PT, R0, R18, RZ ;  /* 0x00000012001c7210 */ /* 0x000fca0007f1e0ff */
[----:B------:R-:W-:Y:S01]  /*1860*/  IMAD.X R29, RZ, RZ, R19, P0 ;  /* 0x000000ffff1d7224 */ /* 0x000fe200000e0613 */
[----:B------:R0:W-:Y:S04]  /*1870*/  STG.E.64 desc[UR6][R24.64], R20 ;  /* 0x0000001418007986 */ /* 0x0001e8000c101b06 */
[----:B------:R-:W2:Y:S04]  /*1880*/  LDG.E.64.CONSTANT R18, desc[UR6][R18.64] ;  /* 0x0000000612127981 */ /* 0x000ea8000c1e9b00 */
[----:B------:R-:W3:Y:S01]  /*1890*/  LDG.E.64.CONSTANT R28, desc[UR6][R28.64] ;  /* 0x000000061c1c7981 */ /* 0x000ee2000c1e9b00 */
[----:B0-----:R-:W-:-:S05]  /*18a0*/  IADD3 R20, P0, PT, R0, R16, RZ ;  /* 0x0000001000147210 */ /* 0x001fca0007f1e0ff */
[----:B------:R-:W-:Y:S01]  /*18b0*/  IMAD.X R21, RZ, RZ, R17, P0 ;  /* 0x000000ffff157224 */ /* 0x000fe200000e0611 */
[----:B------:R-:W-:-:S04]  /*18c0*/  IADD3 R16, P0, PT, R0, R20, RZ ;  /* 0x0000001400107210 */ /* 0x000fc80007f1e0ff */
[----:B------:R-:W-:Y:S02]  /*18d0*/  IADD3.X R17, PT, PT, RZ, R21, RZ, P0, !PT ;  /* 0x00000015ff117210 */ /* 0x000fe400007fe4ff */
[----:B------:R-:W4:Y:S04]  /*18e0*/  LDG.E.64.CONSTANT R20, desc[UR6][R20.64] ;  /* 0x0000000614147981 */ /* 0x000f28000c1e9b00 */
[----:B------:R-:W4:Y:S01]  /*18f0*/  LDG.E.64.CONSTANT R16, desc[UR6][R16.64] ;  /* 0x0000000610107981 */ /* 0x000f22000c1e9b00 */
[----:B------:R-:W-:-:S07]  /*1900*/  DMUL R22, R10, R22 ;  /* 0x000000160a167228 */ /* 0x000fce0000000000 */
[----:B------:R3:W-:Y:S01]  /*1910*/  STG.E.64 desc[UR6][R26.64], R22 ;  /* 0x000000161a007986 */ /* 0x0007e2000c101b06 */
[----:B------:R-:W-:Y:S01]  /*1920*/  IMAD R4, R3, 0x4, R4 ;  /* 0x0000000403047824 */ /* 0x000fe200078e0204 */
[C---:B--2---:R-:W-:Y:S02]  /*1930*/  DMUL R24, R12.reuse, R18 ;  /* 0x000000120c187228 */ /* 0x044fe40000000000 */
[----:B---3--:R-:W-:-:S06]  /*1940*/  DMUL R22, R12, R28 ;  /* 0x0000001c0c167228 */ /* 0x008fcc0000000000 */
[C---:B------:R-:W-:Y:S02]  /*1950*/  DMUL R24, R6.reuse, R24 ;  /* 0x0000001806187228 */ /* 0x040fe40000000000 */
[----:B------:R-:W-:Y:S01]  /*1960*/  DMUL R22, R6, R22 ;  /* 0x0000001606167228 */ /* 0x000fe20000000000 */
[----:B------:R-:W-:-:S05]  /*1970*/  IADD3 R18, P0, PT, R0, R26, RZ ;  /* 0x0000001a00127210 */ /* 0x000fca0007f1e0ff */
[-C--:B----4-:R-:W-:Y:S02]  /*1980*/  DFMA R20, R20, R8.reuse, -R24 ;  /* 0x000000081414722b */ /* 0x090fe40000000818 */
[----:B------:R-:W-:Y:S01]  /*1990*/  DFMA R16, R16, R8, -R22 ;  /* 0x000000081010722b */ /* 0x000fe20000000816 */
[----:B------:R-:W-:Y:S01]  /*19a0*/  IMAD.X R19, RZ, RZ, R27, P0 ;  /* 0x000000ffff137224 */ /* 0x000fe200000e061b */
[----:B------:R-:W-:-:S04]  /*19b0*/  IADD3 R22, P0, PT, R0, R18, RZ ;  /* 0x0000001200167210 */ /* 0x000fc80007f1e0ff */
[C---:B------:R-:W-:Y:S02]  /*19c0*/  DMUL R20, R10.reuse, R20 ;  /* 0x000000140a147228 */ /* 0x040fe40000000000 */
[----:B------:R-:W-:Y:S01]  /*19d0*/  DMUL R16, R10, R16 ;  /* 0x000000100a107228 */ /* 0x000fe20000000000 */
[----:B------:R-:W-:-:S04]  /*19e0*/  IMAD.X R23, RZ, RZ, R19, P0 ;  /* 0x000000ffff177224 */ /* 0x000fc800000e0613 */
[----:B------:R1:W-:Y:S04]  /*19f0*/  STG.E.64 desc[UR6][R18.64], R20 ;  /* 0x0000001412007986 */ /* 0x0003e8000c101b06 */
[----:B------:R1:W-:Y:S01]  /*1a00*/  STG.E.64 desc[UR6][R22.64], R16 ;  /* 0x0000001016007986 */ /* 0x0003e2000c101b06 */
[----:B------:R-:W-:-:S13]  /*1a10*/  ISETP.GE.AND P0, PT, R4, UR4, PT ;  /* 0x0000000404007c0c */ /* 0x000fda000bf06270 */
[----:B-1----:R-:W-:Y:S05]  /*1a20*/  @!P0 BRA `(.L_x_124) ;  /* 0xfffffffc00248947 */ /* 0x002fea000383ffff */
[----:B------:R-:W-:Y:S05]  /*1a30*/  EXIT ;  /* 0x000000000000794d */ /* 0x000fea0003800000 */
.L_x_119:
[----:B------:R-:W-:Y:S01]  /*1a40*/  IMAD.MOV.U32 R15, RZ, RZ, R7 ;  /* 0x000000ffff0f7224 */ /* 0x000fe200078e0007 */
[----:B------:R-:W-:Y:S01]  /*1a50*/  MOV R17, 0x1f ;  /* 0x0000001f00117802 */ /* 0x000fe20000000f00 */
[----:B------:R-:W-:Y:S02]  /*1a60*/  IMAD.MOV.U32 R16, RZ, RZ, 0x10 ;  /* 0x00000010ff107424 */ /* 0x000fe400078e00ff */
[----:B------:R-:W-:-:S07]  /*1a70*/  IMAD.MOV.U32 R0, RZ, RZ, -0x1 ;  /* 0xffffffffff007424 */ /* 0x000fce00078e00ff */
[----:B------:R-:W-:Y:S05]  /*1a80*/  WARPSYNC.COLLECTIVE R0, `(.L_x_125) ;  /* 0x0000000000087348 */ /* 0x000fea0003c00000 */
[----:B------:R0:W1:Y:S02]  /*1a90*/  SHFL.DOWN P0, R14, R15, R16, R17 ;  /* 0x080000100f0e7389 */ /* 0x0000640000000011 */
[----:B01----:R-:W-:Y:S05]  /*1aa0*/  ENDCOLLECTIVE ;  /* 0x000000000000791b */ /* 0x003fea0003800000 */
.L_x_125:
[----:B------:R-:W-:Y:S02]  /*1ab0*/  IMAD.MOV.U32 R15, RZ, RZ, R6 ;  /* 0x000000ffff0f7224 */ /* 0x000fe400078e0006 */
[----:B------:R-:W-:-:S07]  /*1ac0*/  IMAD.MOV.U32 R9, RZ, RZ, R14 ;  /* 0x000000ffff097224 */ /* 0x000fce00078e000e */
[----:B------:R-:W-:Y:S05]  /*1ad0*/  WARPSYNC.COLLECTIVE R0, `(.L_x_126) ;  /* 0x0000000000087348 */ /* 0x000fea0003c00000 */
[----:B------:R0:W1:Y:S02]  /*1ae0*/  SHFL.DOWN P0, R14, R15, R16, R17 ;  /* 0x080000100f0e7389 */ /* 0x0000640000000011 */
[----:B01----:R-:W-:Y:S05]  /*1af0*/  ENDCOLLECTIVE ;  /* 0x000000000000791b */ /* 0x003fea0003800000 */
.L_x_126:
[----:B------:R-:W-:Y:S01]  /*1b00*/  MOV R16, 0x8 ;  /* 0x0000000800107802 */ /* 0x000fe20000000f00 */
[----:B------:R-:W-:-:S06]  /*1b10*/  IMAD.MOV.U32 R8, RZ, RZ, R14 ;  /* 0x000000ffff087224 */ /* 0x000fcc00078e000e */
[----:B------:R-:W-:-:S10]  /*1b20*/  DADD R8, R8, R6 ;  /* 0x0000000008087229 */ /* 0x000fd40000000006 */
[----:B------:R-:W-:-:S07]  /*1b30*/  IMAD.MOV.U32 R15, RZ, RZ, R9 ;  /* 0x000000ffff0f7224 */ /* 0x000fce00078e0009 */
[----:B------:R-:W-:Y:S05]  /*1b40*/  WARPSYNC.COLLECTIVE R0, `(.L_x_127) ;  /* 0x0000000000087348 */ /* 0x000fea0003c00000 */
[----:B------:R0:W1:Y:S02]  /*1b50*/  SHFL.DOWN P0, R14, R15, R16, R17 ;  /* 0x080000100f0e7389 */ /* 0x0000640000000011 */
[----:B01----:R-:W-:Y:S05]  /*1b60*/  ENDCOLLECTIVE ;  /* 0x000000000000791b */ /* 0x003fea0003800000 */
.L_x_127:
[----:B------:R-:W-:Y:S02]  /*1b70*/  IMAD.MOV.U32 R15, RZ, RZ, R8 ;  /* 0x000000ffff0f7224 */ /* 0x000fe400078e0008 */
[----:B------:R-:W-:-:S07]  /*1b80*/  IMAD.MOV.U32 R11, RZ, RZ, R14 ;  /* 0x000000ffff0b7224 */ /* 0x000fce00078e000e */
[----:B------:R-:W-:Y:S05]  /*1b90*/  WARPSYNC.COLLECTIVE R0, `(.L_x_128) ;  /* 0x0000000000087348 */ /* 0x000fea0003c00000 */
[----:B------:R0:W1:Y:S02]  /*1ba0*/  SHFL.DOWN P0, R14, R15, R16, R17 ;  /* 0x080000100f0e7389 */ /* 0x0000640000000011 */
[----:B01----:R-:W-:Y:S05]  /*1bb0*/  ENDCOLLECTIVE ;  /* 0x000000000000791b */ /* 0x003fea0003800000 */
.L_x_128:
[----:B------:R-:W-:Y:S02]  /*1bc0*/  IMAD.MOV.U32 R16, RZ, RZ, 0x4 ;  /* 0x00000004ff107424 */ /* 0x000fe400078e00ff */
[----:B------:R-:W-:-:S06]  /*1bd0*/  IMAD.MOV.U32 R10, RZ, RZ, R14 ;  /* 0x000000ffff0a7224 */ /* 0x000fcc00078e000e */
[----:B------:R-:W-:-:S10]  /*1be0*/  DADD R10, R8, R10 ;  /* 0x00000000080a7229 */ /* 0x000fd4000000000a */
[----:B------:R-:W-:-:S07]  /*1bf0*/  IMAD.MOV.U32 R15, RZ, RZ, R11 ;  /* 0x000000ffff0f7224 */ /* 0x000fce00078e000b */
[----:B------:R-:W-:Y:S05]  /*1c00*/  WARPSYNC.COLLECTIVE R0, `(.L_x_129) ;  /* 0x0000000000087348 */ /* 0x000fea0003c00000 */
[----:B------:R0:W1:Y:S02]  /*1c10*/  SHFL.DOWN P0, R14, R15, R16, R17 ;  /* 0x080000100f0e7389 */ /* 0x0000640000000011 */
[----:B01----:R-:W-:Y:S05]  /*1c20*/  ENDCOLLECTIVE ;  /* 0x000000000000791b */ /* 0x003fea0003800000 */
.L_x_129:
[----:B------:R-:W-:Y:S01]  /*1c30*/  IMAD.MOV.U32 R15, RZ, RZ, R10 ;  /* 0x000000ffff0f7224 */ /* 0x000fe200078e000a */
[----:B------:R-:W-:-:S07]  /*1c40*/  MOV R13, R14 ;  /* 0x0000000e000d7202 */ /* 0x000fce0000000f00 */
[----:B------:R-:W-:Y:S05]  /*1c50*/  WARPSYNC.COLLECTIVE R0, `(.L_x_130) ;  /* 0x0000000000087348 */ /* 0x000fea0003c00000 */
[----:B------:R0:W1:Y:S02]  /*1c60*/  SHFL.DOWN P0, R14, R15, R16, R17 ;  /* 0x080000100f0e7389 */ /* 0x0000640000000011 */
[----:B01----:R-:W-:Y:S05]  /*1c70*/  ENDCOLLECTIVE ;  /* 0x000000000000791b */ /* 0x003fea0003800000 */
.L_x_130:
[----:B------:R-:W-:Y:S02]  /*1c80*/  IMAD.MOV.U32 R16, RZ, RZ, 0x2 ;  /* 0x00000002ff107424 */ /* 0x000fe400078e00ff */
[----:B------:R-:W-:-:S06]  /*1c90*/  IMAD.MOV.U32 R12, RZ, RZ, R14 ;  /* 0x000000ffff0c7224 */ /* 0x000fcc00078e000e */
[----:B------:R-:W-:-:S10]  /*1ca0*/  DADD R12, R10, R12 ;  /* 0x000000000a0c7229 */ /* 0x000fd4000000000c */
[----:B------:R-:W-:-:S07]  /*1cb0*/  IMAD.MOV.U32 R15, RZ, RZ, R13 ;  /* 0x000000ffff0f7224 */ /* 0x000fce00078e000d */
[----:B------:R-:W-:Y:S05]  /*1cc0*/  WARPSYNC.COLLECTIVE R0, `(.L_x_131) ;  /* 0x0000000000087348 */ /* 0x000fea0003c00000 */
[----:B------:R0:W1:Y:S02]  /*1cd0*/  SHFL.DOWN P0, R14, R15, R16, R17 ;  /* 0x080000100f0e7389 */ /* 0x0000640000000011 */
[----:B01----:R-:W-:Y:S05]  /*1ce0*/  ENDCOLLECTIVE ;  /* 0x000000000000791b */ /* 0x003fea0003800000 */
.L_x_131:
[----:B------:R-:W-:Y:S01]  /*1cf0*/  MOV R15, R12 ;  /* 0x0000000c000f7202 */ /* 0x000fe20000000f00 */
[----:B------:R-:W-:-:S07]  /*1d00*/  IMAD.MOV.U32 R7, RZ, RZ, R14 ;  /* 0x000000ffff077224 */ /* 0x000fce00078e000e */
[----:B------:R-:W-:Y:S05]  /*1d10*/  WARPSYNC.COLLECTIVE R0, `(.L_x_132) ;  /* 0x0000000000087348 */ /* 0x000fea0003c00000 */
[----:B------:R0:W1:Y:S02]  /*1d20*/  SHFL.DOWN P0, R14, R15, R16, R17 ;  /* 0x080000100f0e7389 */ /* 0x0000640000000011 */
[----:B01----:R-:W-:Y:S05]  /*1d30*/  ENDCOLLECTIVE ;  /* 0x000000000000791b */ /* 0x003fea0003800000 */
.L_x_132:
[----:B------:R-:W-:Y:S02]  /*1d40*/  IMAD.MOV.U32 R16, RZ, RZ, 0x1 ;  /* 0x00000001ff107424 */ /* 0x000fe400078e00ff */
[----:B------:R-:W-:-:S06]  /*1d50*/  IMAD.MOV.U32 R6, RZ, RZ, R14 ;  /* 0x000000ffff067224 */ /* 0x000fcc00078e000e */
[----:B------:R-:W-:-:S10]  /*1d60*/  DADD R6, R12, R6 ;  /* 0x000000000c067229 */ /* 0x000fd40000000006 */
[----:B------:R-:W-:-:S07]  /*1d70*/  IMAD.MOV.U32 R15, RZ, RZ, R7 ;  /* 0x000000ffff0f7224 */ /* 0x000fce00078e0007 */
[----:B------:R-:W-:Y:S05]  /*1d80*/  WARPSYNC.COLLECTIVE R0, `(.L_x_133) ;  /* 0x0000000000087348 */ /* 0x000fea0003c00000 */
[----:B------:R0:W1:Y:S02]  /*1d90*/  SHFL.DOWN P0, R14, R15, R16, R17 ;  /* 0x080000100f0e7389 */ /* 0x0000640000000011 */
[----:B01----:R-:W-:Y:S05]  /*1da0*/  ENDCOLLECTIVE ;  /* 0x000000000000791b */ /* 0x003fea0003800000 */
.L_x_133:
[----:B------:R-:W-:Y:S02]  /*1db0*/  IMAD.MOV.U32 R15, RZ, RZ, R6 ;  /* 0x000000ffff0f7224 */ /* 0x000fe400078e0006 */
[----:B------:R-:W-:-:S07]  /*1dc0*/  IMAD.MOV.U32 R9, RZ, RZ, R14 ;  /* 0x000000ffff097224 */ /* 0x000fce00078e000e */
[----:B------:R-:W-:Y:S05]  /*1dd0*/  WARPSYNC.COLLECTIVE R0, `(.L_x_134) ;  /* 0x0000000000087348 */ /* 0x000fea0003c00000 */
[----:B------:R0:W1:Y:S02]  /*1de0*/  SHFL.DOWN P0, R14, R15, R16, R17 ;  /* 0x080000100f0e7389 */ /* 0x0000640000000011 */
[----:B01----:R-:W-:Y:S05]  /*1df0*/  ENDCOLLECTIVE ;  /* 0x000000000000791b */ /* 0x003fea0003800000 */
.L_x_134:
[----:B------:R-:W-:Y:S01]  /*1e00*/  MOV R8, R14 ;  /* 0x0000000e00087202 */ /* 0x000fe20000000f00 */
[----:B------:R-:W-:Y:S06]  /*1e10*/  BRA `(.L_x_135) ;  /* 0xfffffff000b87947 */ /* 0x000fec000383ffff */
        .weak           $__internal_1_$__cuda_sm20_dblrcp_rn_slowpath_v3
        .type           $__internal_1_$__cuda_sm20_dblrcp_rn_slowpath_v3,@function
        .size           $__internal_1_$__cuda_sm20_dblrcp_rn_slowpath_v3,(.L_x_286 - $__internal_1_$__cuda_sm20_dblrcp_rn_slowpath_v3)
$__internal_1_$__cuda_sm20_dblrcp_rn_slowpath_v3:
[----:B------:R-:W-:Y:S02]  /*1e20*/  IMAD.MOV.U32 R8, RZ, RZ, R10 ;  /* 0x000000ffff087224 */ /* 0x000fe400078e000a */
        /* <DEDUP_REMOVED lines=11> */
[----:B------:R-:W-:Y:S01]  /*1ee0*/  VIADD R11, R9, 0xc0200000 ;  /* 0xc0200000090b7836 */ /* 0x000fe20000000000 */
[----:B------:R-:W-:-:S03]  /*1ef0*/  MOV R10, R8 ;  /* 0x00000008000a7202 */ /* 0x000fc60000000f00 */
[----:B------:R-:W0:Y:S03]  /*1f00*/  MUFU.RCP64H R13, R11 ;  /* 0x0000000b000d7308 */ /* 0x000e260000001800 */
        /* <DEDUP_REMOVED lines=10> */
.L_x_138:
        /* <DEDUP_REMOVED lines=10> */
.L_x_136:
[----:B------:R-:W-:Y:S01]  /*2050*/  LOP3.LUT R11, R9, 0x80000, RZ, 0xfc, !PT ;  /* 0x00080000090b7812 */ /* 0x000fe200078efcff */
[----:B------:R-:W-:-:S07]  /*2060*/  IMAD.MOV.U32 R10, RZ, RZ, R8 ;  /* 0x000000ffff0a7224 */ /* 0x000fce00078e0008 */
.L_x_137:
[----:B------:R-:W-:Y:S02]  /*2070*/  IMAD.MOV.U32 R8, RZ, RZ, R0 ;  /* 0x000000ffff087224 */ /* 0x000fe400078e0000 */
[----:B------:R-:W-:-:S04]  /*2080*/  IMAD.MOV.U32 R9, RZ, RZ, 0x0 ;  /* 0x00000000ff097424 */ /* 0x000fc800078e00ff */
[----:B------:R-:W-:Y:S05]  /*2090*/  RET.REL.NODEC R8 `(_ZN2at6native46_GLOBAL__N__fbf0e309_13_WeightNorm_cu_b3893b6b32weight_norm_bwd_first_dim_kernelIddEEvPT_S4_PKS3_S6_S6_PKT0_i) ;  /* 0xffffffdc08d87950 */ /* 0x000fea0003c3ffff */
.L_x_139:
        /* <DEDUP_REMOVED lines=14> */
.L_x_286:


//--------------------- .text._ZN2at6native46_GLOBAL__N__fbf0e309_13_WeightNorm_cu_b3893b6b31weight_norm_fwd_last_dim_kernelIN3c104HalfEfEEvPT_PT0_PKS5_SA_ii --------------------------
	.section	.text._ZN2at6native46_GLOBAL__N__fbf0e309_13_WeightNorm_cu_b3893b6b31weight_norm_fwd_last_dim_kernelIN3c104HalfEfEEvPT_PT0_PKS5_SA_ii,"ax",@progbits
	.align	128
.text._ZN2at6native46_GLOBAL__N__fbf0e309_13_WeightNorm_cu_b3893b6b31weight_norm_fwd_last_dim_kernelIN3c104HalfEfEEvPT_PT0_PKS5_SA_ii:
        .type           _ZN2at6native46_GLOBAL__N__fbf0e309_13_WeightNorm_cu_b3893b6b31weight_norm_fwd_last_dim_kernelIN3c104HalfEfEEvPT_PT0_PKS5_SA_ii,@function
        .size           _ZN2at6native46_GLOBAL__N__fbf0e309_13_WeightNorm_cu_b3893b6b31weight_norm_fwd_last_dim_kernelIN3c104HalfEfEEvPT_PT0_PKS5_SA_ii,(.L_x_288 - _ZN2at6native46_GLOBAL__N__fbf0e309_13_WeightNorm_cu_b3893b6b31weight_norm_fwd_last_dim_kernelIN3c104HalfEfEEvPT_PT0_PKS5_SA_ii)
        .other          _ZN2at6native46_GLOBAL__N__fbf0e309_13_WeightNorm_cu_b3893b6b31weight_norm_fwd_last_dim_kernelIN3c104HalfEfEEvPT_PT0_PKS5_SA_ii,@"STO_CUDA_ENTRY STV_DEFAULT"
_ZN2at6native46_GLOBAL__N__fbf0e309_13_WeightNorm_cu_b3893b6b31weight_norm_fwd_last_dim_kernelIN3c104HalfEfEEvPT_PT0_PKS5_SA_ii:
[----:B------:R-:W-:Y:S01]  /*0000*/  LDC R1, c[0x0][0x37c] ;  /* 0x0000df00ff017b82 */ /* 0x000fe20000000800 */
[----:B------:R-:W0:Y:S07]  /*0010*/  S2R R9, SR_TID.X ;  /* 0x0000000000097919 */ /* 0x000e2e0000002100 */
[----:B------:R-:W0:Y:S01]  /*0020*/  S2UR UR4, SR_CTAID.X ;  /* 0x00000000000479c3 */ /* 0x000e220000002500 */
[----:B------:R-:W1:Y:S01]  /*0030*/  LDCU.64 UR6, c[0x0][0x358] ;  /* 0x00006b00ff0677ac */ /* 0x000e620008000a00 */
[----:B------:R-:W-:Y:S01]  /*0040*/  BSSY.RECONVERGENT B0, `(.L_x_140) ;  /* 0x0000017000007945 */ /* 0x000fe20003800200 */
[----:B------:R-:W2:Y:S01]  /*0050*/  S2R R0, SR_TID.Y ;  /* 0x0000000000007919 */ /* 0x000ea20000002200 */
[----:B------:R-:W-:-:S04]  /*0060*/  IMAD.MOV.U32 R6, RZ, RZ, RZ ;  /* 0x000000ffff067224 */ /* 0x000fc800078e00ff */
[----:B------:R-:W0:Y:S01]  /*0070*/  LDC R4, c[0x0][0x360] ;  /* 0x0000d800ff047b82 */ /* 0x000e220000000800 */
[----:B------:R-:W3:Y:S07]  /*0080*/  LDCU UR8, c[0x0][0x364] ;  /* 0x00006c80ff0877ac */ /* 0x000eee0008000800 */
[----:B------:R-:W2:Y:S01]  /*0090*/  LDC.64 R2, c[0x0][0x3a0] ;  /* 0x0000e800ff027b82 */ /* 0x000ea20000000a00 */
[----:B0-----:R-:W-:Y:S01]  /*00a0*/  IMAD R7, R4, UR4, R9 ;  /* 0x0000000404077c24 */ /* 0x001fe2000f8e0209 */
[----:B--2---:R-:W-:-:S03]  /*00b0*/  ISETP.GE.AND P0, PT, R0, R3, PT ;  /* 0x000000030000720c */ /* 0x004fc60003f06270 */
[-C--:B------:R-:W-:Y:S01]  /*00c0*/  IMAD R5, R0, R2.reuse, R7 ;  /* 0x0000000200057224 */ /* 0x080fe200078e0207 */
[----:B------:R-:W-:-:S13]  /*00d0*/  ISETP.LT.AND P0, PT, R7, R2, !P0 ;  /* 0x000000020700720c */ /* 0x000fda0004701270 */
[----:B-1-3--:R-:W-:Y:S05]  /*00e0*/  @!P0 BRA `(.L_x_141) ;  /* 0x0000000000308947 */ /* 0x00afea0003800000 */
[----:B------:R-:W0:Y:S01]  /*00f0*/  LDC.64 R12, c[0x0][0x390] ;  /* 0x0000e400ff0c7b82 */ /* 0x000e220000000a00 */
[----:B------:R-:W-:Y:S02]  /*0100*/  IMAD.MOV.U32 R6, RZ, RZ, RZ ;  /* 0x000000ffff067224 */ /* 0x000fe400078e00ff */
[----:B------:R-:W-:Y:S02]  /*0110*/  IMAD.MOV.U32 R15, RZ, RZ, R5 ;  /* 0x000000ffff0f7224 */ /* 0x000fe400078e0005 */
[----:B------:R-:W-:-:S07]  /*0120*/  IMAD.MOV.U32 R8, RZ, RZ, R0 ;  /* 0x000000ffff087224 */ /* 0x000fce00078e0000 */
.L_x_142:
[----:B0-----:R-:W-:-:S06]  /*0130*/  IMAD.WIDE R10, R15, 0x2, R12 ;  /* 0x000000020f0a7825 */ /* 0x001fcc00078e020c */
[----:B------:R-:W2:Y:S01]  /*0140*/  LDG.E.U16.CONSTANT R10, desc[UR6][R10.64] ;  /* 0x000000060a0a7981 */ /* 0x000ea2000c1e9500 */
[----:B------:R-:W-:Y:S02]  /*0150*/  VIADD R8, R8, UR8 ;  /* 0x0000000808087c36 */ /* 0x000fe40008000000 */
[----:B------:R-:W-:-:S03]  /*0160*/  IMAD R15, R2, UR8, R15 ;  /* 0x00000008020f7c24 */ /* 0x000fc6000f8e020f */
[----:B------:R-:W-:Y:S01]  /*0170*/  ISETP.GE.AND P1, PT, R8, R3, PT ;  /* 0x000000030800720c */ /* 0x000fe20003f26270 */
[----:B--2---:R-:W-:-:S05]  /*0180*/  HADD2.F32 R17, -RZ, R10.H0_H0 ;  /* 0x2000000aff117230 */ /* 0x004fca0000004100 */
[----:B------:R-:W-:-:S07]  /*0190*/  FFMA.FTZ R6, R17, R17, R6 ;  /* 0x0000001111067223 */ /* 0x000fce0000010006 */
[----:B------:R-:W-:Y:S05]  /*01a0*/  @!P1 BRA `(.L_x_142) ;  /* 0xfffffffc00e09947 */ /* 0x000fea000383ffff */
.L_x_141:
[----:B------:R-:W-:Y:S05]  /*01b0*/  BSYNC.RECONVERGENT B0 ;  /* 0x0000000000007941 */ /* 0x000fea0003800200 */
.L_x_140:
[----:B------:R-:W0:Y:S01]  /*01c0*/  S2UR UR5, SR_CgaCtaId ;  /* 0x00000000000579c3 */ /* 0x000e220000008800 */
[----:B------:R-:W-:Y:S01]  /*01d0*/  IMAD R8, R4, UR8, RZ ;  /* 0x0000000804087c24 */ /* 0x000fe2000f8e02ff */
[----:B------:R-:W-:Y:S01]  /*01e0*/  UMOV UR4, 0x400 ;  /* 0x0000040000047882 */ /* 0x000fe20000000000 */
[----:B------:R-:W-:-:S03]  /*01f0*/  IMAD R11, R0, R4, R9 ;  /* 0x00000004000b7224 */ /* 0x000fc600078e0209 */
[C---:B------:R-:W-:Y:S02]  /*0200*/  ISETP.GE.U32.AND P1, PT, R8.reuse, 0x40, PT ;  /* 0x000000400800780c */ /* 0x040fe40003f26070 */
[----:B------:R-:W-:Y:S01]  /*0210*/  ISETP.GE.U32.AND P2, PT, R8, 0x80, PT ;  /* 0x000000800800780c */ /* 0x000fe20003f46070 */
[----:B0-----:R-:W-:-:S06]  /*0220*/  ULEA UR4, UR5, UR4, 0x18 ;  /* 0x0000000405047291 */ /* 0x001fcc000f8ec0ff */
        /* <DEDUP_REMOVED lines=143> */
.L_x_143:
[----:B------:R-:W-:-:S13]  /*0b20*/  ISETP.GT.U32.AND P2, PT, R11, 0x1f, PT ;  /* 0x0000001f0b00780c */ /* 0x000fda0003f44070 */
        /* <DEDUP_REMOVED lines=8> */
.L_x_146:
[----:B------:R-:W-:Y:S05]  /*0bb0*/  WARPSYNC.ALL ;  /* 0x0000000000007948 */ /* 0x000fea0003800000 */
[----:B------:R0:W1:Y:S02]  /*0bc0*/  SHFL.DOWN PT, R15, R6, R11, 0x1f ;  /* 0x08001f0b060f7589 */ /* 0x00006400000e0000 */
[----:B0-----:R-:W-:-:S04]  /*0bd0*/  SHF.R.U32.HI R11, RZ, 0x1, R11 ;  /* 0x00000001ff0b7819 */ /* 0x001fc8000001160b */
[----:B------:R-:W-:Y:S01]  /*0be0*/  ISETP.GE.U32.AND P1, PT, R11, R4, PT ;  /* 0x000000040b00720c */ /* 0x000fe20003f26070 */
[----:B-1----:R-:W-:-:S12]  /*0bf0*/  FADD.FTZ R6, R15, R6 ;  /* 0x000000060f067221 */ /* 0x002fd80000010000 */
[----:B------:R-:W-:Y:S05]  /*0c00*/  @P1 BRA `(.L_x_146) ;  /* 0xfffffffc00e81947 */ /* 0x000fea000383ffff */
.L_x_145:
[----:B------:R2:W-:Y:S02]  /*0c10*/  @!P2 STS [R13], R6 ;  /* 0x000000060d00a388 */ /* 0x0005e40000000800 */
.L_x_144:
[----:B------:R-:W-:Y:S05]  /*0c20*/  WARPSYNC.ALL ;  /* 0x0000000000007948 */ /* 0x000fea0003800000 */
[----:B------:R-:W-:Y:S01]  /*0c30*/  BAR.SYNC.DEFER_BLOCKING 0x0 ;  /* 0x0000000000007b1d */ /* 0x000fe20000010000 */
[----:B------:R-:W-:Y:S01]  /*0c40*/  ISETP.NE.AND P1, PT, R0, RZ, PT ;  /* 0x000000ff0000720c */ /* 0x000fe20003f25270 */
[----:B------:R-:W-:-:S06]  /*0c50*/  IMAD.IADD R8, R8, 0x1, R9 ;  /* 0x0000000108087824 */ /* 0x000fcc00078e0209 */
[----:B012---:R-:W0:Y:S01]  /*0c60*/  LDC.64 R12, c[0x0][0x398] ;  /* 0x0000e600ff0c7b82 */ /* 0x007e220000000a00 */
[----:B------:R-:W-:-:S05]  /*0c70*/  LEA R4, R8, UR4, 0x2 ;  /* 0x0000000408047c11 */ /* 0x000fca000f8e10ff */
[----:B------:R-:W-:Y:S02]  /*0c80*/  @!P1 LEA R6, R9, UR4, 0x2 ;  /* 0x0000000409069c11 */ /* 0x000fe4000f8e10ff */
[----:B------:R-:W1:Y:S04]  /*0c90*/  @!P1 LDC.64 R10, c[0x0][0x388] ;  /* 0x0000e200ff0a9b82 */ /* 0x000e680000000a00 */
[----:B------:R-:W2:Y:S01]  /*0ca0*/  @!P1 LDS R6, [R6] ;  /* 0x0000000006069984 */ /* 0x000ea20000000800 */
[----:B-1----:R-:W-:-:S04]  /*0cb0*/  @!P1 IMAD.WIDE R8, R7, 0x4, R10 ;  /* 0x0000000407089825 */ /* 0x002fc800078e020a */
[----:B0-----:R-:W-:Y:S01]  /*0cc0*/  IMAD.WIDE R10, R7, 0x2, R12 ;  /* 0x00000002070a7825 */ /* 0x001fe200078e020c */
[----:B--2---:R-:W0:Y:S08]  /*0cd0*/  @!P1 MUFU.RSQ R17, R6 ;  /* 0x0000000600119308 */ /* 0x004e300000001400 */
[----:B------:R-:W1:Y:S01]  /*0ce0*/  @!P1 MUFU.SQRT R15, R6 ;  /* 0x00000006000f9308 */ /* 0x000e620000002000 */
[----:B0-----:R0:W-:Y:S04]  /*0cf0*/  @!P1 STS [R4], R17 ;  /* 0x0000001104009388 */ /* 0x0011e80000000800 */
[----:B-1----:R0:W-:Y:S01]  /*0d00*/  @!P1 STG.E desc[UR6][R8.64], R15 ;  /* 0x0000000f08009986 */ /* 0x0021e2000c101906 */
[----:B------:R-:W-:Y:S06]  /*0d10*/  BAR.SYNC.DEFER_BLOCKING 0x0 ;  /* 0x0000000000007b1d */ /* 0x000fec0000010000 */
[----:B------:R-:W-:Y:S05]  /*0d20*/  @!P0 EXIT ;  /* 0x000000000000894d */ /* 0x000fea0003800000 */
[----:B------:R-:W2:Y:S01]  /*0d30*/  LDG.E.U16.CONSTANT R10, desc[UR6][R10.64] ;  /* 0x000000060a0a7981 */ /* 0x000ea2000c1e9500 */
[----:B------:R-:W1:Y:S03]  /*0d40*/  LDC.64 R6, c[0x0][0x390] ;  /* 0x0000e400ff067b82 */ /* 0x000e660000000a00 */
[----:B0-----:R-:W0:Y:S05]  /*0d50*/  LDS R4, [R4] ;  /* 0x0000000004047984 */ /* 0x001e2a0000000800 */
[----:B------:R-:W3:Y:S02]  /*0d60*/  LDC.64 R8, c[0x0][0x380] ;  /* 0x0000e000ff087b82 */ /* 0x000ee40000000a00 */
[----:B0123--:R-:W-:-:S07]  /*0d70*/  HADD2.F32 R14, -RZ, R10.H0_H0 ;  /* 0x2000000aff0e7230 */ /* 0x00ffce0000004100 */
.L_x_147:
[----:B0-----:R-:W-:-:S06]  /*0d80*/  IMAD.WIDE R10, R5, 0x2, R6 ;  /* 0x00000002050a7825 */ /* 0x001fcc00078e0206 */
[----:B------:R-:W2:Y:S01]  /*0d90*/  LDG.E.U16.CONSTANT R10, desc[UR6][R10.64] ;  /* 0x000000060a0a7981 */ /* 0x000ea2000c1e9500 */
[----:B------:R-:W-:-:S05]  /*0da0*/  VIADD R0, R0, UR8 ;  /* 0x0000000800007c36 */ /* 0x000fca0008000000 */
[----:B------:R-:W-:Y:S01]  /*0db0*/  ISETP.GE.AND P0, PT, R0, R3, PT ;  /* 0x000000030000720c */ /* 0x000fe20003f06270 */
[----:B--2---:R-:W-:-:S05]  /*0dc0*/  HADD2.F32 R13, -RZ, R10.H0_H0 ;  /* 0x2000000aff0d7230 */ /* 0x004fca0000004100 */
[----:B------:R-:W-:-:S04]  /*0dd0*/  FMUL.FTZ R13, R14, R13 ;  /* 0x0000000d0e0d7220 */ /* 0x000fc80000410000 */
[----:B------:R-:W-:-:S05]  /*0de0*/  FMUL.FTZ R13, R4, R13 ;  /* 0x0000000d040d7220 */ /* 0x000fca0000410000 */
[----:B------:R-:W-:Y:S01]  /*0df0*/  F2FP.F16.F32.PACK_AB R11, RZ, R13 ;  /* 0x0000000dff0b723e */ /* 0x000fe200000000ff */
[----:B------:R-:W-:-:S04]  /*0e00*/  IMAD.WIDE R12, R5, 0x2, R8 ;  /* 0x00000002050c7825 */ /* 0x000fc800078e0208 */
[----:B------:R-:W-:Y:S01]  /*0e10*/  IMAD R5, R2, UR8, R5 ;  /* 0x0000000802057c24 */ /* 0x000fe2000f8e0205 */
[----:B------:R0:W-:Y:S01]  /*0e20*/  STG.E.U16 desc[UR6][R12.64], R11 ;  /* 0x0000000b0c007986 */ /* 0x0001e2000c101506 */
[----:B------:R-:W-:Y:S05]  /*0e30*/  @!P0 BRA `(.L_x_147) ;  /* 0xfffffffc00d08947 */ /* 0x000fea000383ffff */
[----:B------:R-:W-:Y:S05]  /*0e40*/  EXIT ;  /* 0x000000000000794d */ /* 0x000fea0003800000 */
.L_x_148:
        /* <DEDUP_REMOVED lines=11> */
.L_x_288:


//--------------------- .text._ZN2at6native46_GLOBAL__N__fbf0e309_13_WeightNorm_cu_b3893b6b31weight_norm_fwd_last_dim_kernelIN3c108BFloat16EfEEvPT_PT0_PKS5_SA_ii --------------------------
	.section	.text._ZN2at6native46_GLOBAL__N__fbf0e309_13_WeightNorm_cu_b3893b6b31weight_norm_fwd_last_dim_kernelIN3c108BFloat16EfEEvPT_PT0_PKS5_SA_ii,"ax",@progbits
	.align	128
.text._ZN2at6native46_GLOBAL__N__fbf0e309_13_WeightNorm_cu_b3893b6b31weight_norm_fwd_last_dim_kernelIN3c108BFloat16EfEEvPT_PT0_PKS5_SA_ii:
        .type           _ZN2at6native46_GLOBAL__N__fbf0e309_13_WeightNorm_cu_b3893b6b31weight_norm_fwd_last_dim_kernelIN3c108BFloat16EfEEvPT_PT0_PKS5_SA_ii,@function
        .size           _ZN2at6native46_GLOBAL__N__fbf0e309_13_WeightNorm_cu_b3893b6b31weight_norm_fwd_last_dim_kernelIN3c108BFloat16EfEEvPT_PT0_PKS5_SA_ii,(.L_x_289 - _ZN2at6native46_GLOBAL__N__fbf0e309_13_WeightNorm_cu_b3893b6b31weight_norm_fwd_last_dim_kernelIN3c108BFloat16EfEEvPT_PT0_PKS5_SA_ii)
        .other          _ZN2at6native46_GLOBAL__N__fbf0e309_13_WeightNorm_cu_b3893b6b31weight_norm_fwd_last_dim_kernelIN3c108BFloat16EfEEvPT_PT0_PKS5_SA_ii,@"STO_CUDA_ENTRY STV_DEFAULT"
_ZN2at6native46_GLOBAL__N__fbf0e309_13_WeightNorm_cu_b3893b6b31weight_norm_fwd_last_dim_kernelIN3c108BFloat16EfEEvPT_PT0_PKS5_SA_ii:
        /* <DEDUP_REMOVED lines=19> */
.L_x_151:
[----:B0-----:R-:W-:-:S06]  /*0130*/  IMAD.WIDE R10, R15, 0x2, R12 ;  /* 0x000000020f0a7825 */ /* 0x001fcc00078e020c */
[----:B------:R-:W2:Y:S01]  /*0140*/  LDG.E.U16.CONSTANT R10, desc[UR6][R10.64] ;  /* 0x000000060a0a7981 */ /* 0x000ea2000c1e9500 */
[----:B------:R-:W-:Y:S02]  /*0150*/  VIADD R8, R8, UR8 ;  /* 0x0000000808087c36 */ /* 0x000fe40008000000 */
[----:B------:R-:W-:-:S03]  /*0160*/  IMAD R15, R2, UR8, R15 ;  /* 0x00000008020f7c24 */ /* 0x000fc6000f8e020f */
[----:B------:R-:W-:Y:S01]  /*0170*/  ISETP.GE.AND P1, PT, R8, R3, PT ;  /* 0x000000030800720c */ /* 0x000fe20003f26270 */
[----:B--2---:R-:W-:-:S04]  /*0180*/  IMAD.U32 R17, R10, 0x10000, RZ ;  /* 0x000100000a117824 */ /* 0x004fc800078e00ff */
[----:B------:R-:W-:-:S08]  /*0190*/  FFMA.FTZ R6, R17, R17, R6 ;  /* 0x0000001111067223 */ /* 0x000fd00000010006 */
[----:B------:R-:W-:Y:S05]  /*01a0*/  @!P1 BRA `(.L_x_151) ;  /* 0xfffffffc00e09947 */ /* 0x000fea000383ffff */
.L_x_150:
[----:B------:R-:W-:Y:S05]  /*01b0*/  BSYNC.RECONVERGENT B0 ;  /* 0x0000000000007941 */ /* 0x000fea0003800200 */
.L_x_149:
        /* <DEDUP_REMOVED lines=150> */
.L_x_152:
        /* <DEDUP_REMOVED lines=9> */
.L_x_155:
[----:B------:R-:W-:Y:S05]  /*0bb0*/  WARPSYNC.ALL ;  /* 0x0000000000007948 */ /* 0x000fea0003800000 */
[----:B------:R0:W1:Y:S02]  /*0bc0*/  SHFL.DOWN PT, R15, R6, R11, 0x1f ;  /* 0x08001f0b060f7589 */ /* 0x00006400000e0000 */
[----:B0-----:R-:W-:-:S04]  /*0bd0*/  SHF.R.U32.HI R11, RZ, 0x1, R11 ;  /* 0x00000001ff0b7819 */ /* 0x001fc8000001160b */
[----:B------:R-:W-:Y:S01]  /*0be0*/  ISETP.GE.U32.AND P1, PT, R11, R4, PT ;  /* 0x000000040b00720c */ /* 0x000fe20003f26070 */
[----:B-1----:R-:W-:-:S12]  /*0bf0*/  FADD.FTZ R6, R15, R6 ;  /* 0x000000060f067221 */ /* 0x002fd80000010000 */
[----:B------:R-:W-:Y:S05]  /*0c00*/  @P1 BRA `(.L_x_155) ;  /* 0xfffffffc00e81947 */ /* 0x000fea000383ffff */
.L_x_154:
[----:B------:R2:W-:Y:S02]  /*0c10*/  @!P2 STS [R13], R6 ;  /* 0x000000060d00a388 */ /* 0x0005e40000000800 */
.L_x_153:
        /* <DEDUP_REMOVED lines=21> */
[----:B0123--:R-:W-:-:S07]  /*0d70*/  IMAD.U32 R14, R10, 0x10000, RZ ;  /* 0x000100000a0e7824 */ /* 0x00ffce00078e00ff */
.L_x_156:
[----:B0-----:R-:W-:-:S06]  /*0d80*/  IMAD.WIDE R10, R5, 0x2, R6 ;  /* 0x00000002050a7825 */ /* 0x001fcc00078e0206 */
[----:B------:R-:W2:Y:S01]  /*0d90*/  LDG.E.U16.CONSTANT R10, desc[UR6][R10.64] ;  /* 0x000000060a0a7981 */ /* 0x000ea2000c1e9500 */
[----:B------:R-:W-:-:S05]  /*0da0*/  VIADD R0, R0, UR8 ;  /* 0x0000000800007c36 */ /* 0x000fca0008000000 */
[----:B------:R-:W-:Y:S01]  /*0db0*/  ISETP.GE.AND P0, PT, R0, R3, PT ;  /* 0x000000030000720c */ /* 0x000fe20003f06270 */
[----:B--2---:R-:W-:-:S04]  /*0dc0*/  IMAD.U32 R13, R10, 0x10000, RZ ;  /* 0x000100000a0d7824 */ /* 0x004fc800078e00ff */
[----:B------:R-:W-:-:S04]  /*0dd0*/  FMUL.FTZ R13, R14, R13 ;  /* 0x0000000d0e0d7220 */ /* 0x000fc80000410000 */
[----:B------:R-:W-:-:S05]  /*0de0*/  FMUL.FTZ R13, R4, R13 ;  /* 0x0000000d040d7220 */ /* 0x000fca0000410000 */
[----:B------:R-:W-:Y:S01]  /*0df0*/  F2FP.BF16.F32.PACK_AB R11, RZ, R13 ;  /* 0x0000000dff0b723e */ /* 0x000fe200000010ff */
[----:B------:R-:W-:-:S04]  /*0e00*/  IMAD.WIDE R12, R5, 0x2, R8 ;  /* 0x00000002050c7825 */ /* 0x000fc800078e0208 */
[----:B------:R-:W-:Y:S01]  /*0e10*/  IMAD R5, R2, UR8, R5 ;  /* 0x0000000802057c24 */ /* 0x000fe2000f8e0205 */
[----:B------:R0:W-:Y:S01]  /*0e20*/  STG.E.U16 desc[UR6][R12.64], R11 ;  /* 0x0000000b0c007986 */ /* 0x0001e2000c101506 */
[----:B------:R-:W-:Y:S05]  /*0e30*/  @!P0 BRA `(.L_x_156) ;  /* 0xfffffffc00d08947 */ /* 0x000fea000383ffff */
[----:B------:R-:W-:Y:S05]  /*0e40*/  EXIT ;  /* 0x000000000000794d */ /* 0x000fea0003800000 */
.L_x_157:
        /* <DEDUP_REMOVED lines=11> */
.L_x_289:


//--------------------- .text._ZN2at6native46_GLOBAL__N__fbf0e309_13_WeightNorm_cu_b3893b6b31weight_norm_fwd_last_dim_kernelIffEEvPT_PT0_PKS3_S8_ii --------------------------
	.section	.text._ZN2at6native46_GLOBAL__N__fbf0e309_13_WeightNorm_cu_b3893b6b31weight_norm_fwd_last_dim_kernelIffEEvPT_PT0_PKS3_S8_ii,"ax",@progbits
	.align	128
.text._ZN2at6native46_GLOBAL__N__fbf0e309_13_WeightNorm_cu_b3893b6b31weight_norm_fwd_last_dim_kernelIffEEvPT_PT0_PKS3_S8_ii:
        .type           _ZN2at6native46_GLOBAL__N__fbf0e309_13_WeightNorm_cu_b3893b6b31weight_norm_fwd_last_dim_kernelIffEEvPT_PT0_PKS3_S8_ii,@function
        .size           _ZN2at6native46_GLOBAL__N__fbf0e309_13_WeightNorm_cu_b3893b6b31weight_norm_fwd_last_dim_kernelIffEEvPT_PT0_PKS3_S8_ii,(.L_x_290 - _ZN2at6native46_GLOBAL__N__fbf0e309_13_WeightNorm_cu_b3893b6b31weight_norm_fwd_last_dim_kernelIffEEvPT_PT0_PKS3_S8_ii)
        .other          _ZN2at6native46_GLOBAL__N__fbf0e309_13_WeightNorm_cu_b3893b6b31weight_norm_fwd_last_dim_kernelIffEEvPT_PT0_PKS3_S8_ii,@"STO_CUDA_ENTRY STV_DEFAULT"
_ZN2at6native46_GLOBAL__N__fbf0e309_13_WeightNorm_cu_b3893b6b31weight_norm_fwd_last_dim_kernelIffEEvPT_PT0_PKS3_S8_ii:
        /* <DEDUP_REMOVED lines=19> */
.L_x_160:
[----:B0-----:R-:W-:-:S06]  /*0130*/  IMAD.WIDE R10, R15, 0x4, R12 ;  /* 0x000000040f0a7825 */ /* 0x001fcc00078e020c */
[----:B------:R-:W2:Y:S01]  /*0140*/  LDG.E.CONSTANT R11, desc[UR6][R10.64] ;  /* 0x000000060a0b7981 */ /* 0x000ea2000c1e9900 */
[----:B------:R-:W-:Y:S02]  /*0150*/  VIADD R8, R8, UR8 ;  /* 0x0000000808087c36 */ /* 0x000fe40008000000 */
[----:B------:R-:W-:-:S03]  /*0160*/  IMAD R15, R2, UR8, R15 ;  /* 0x00000008020f7c24 */ /* 0x000fc6000f8e020f */
[----:B------:R-:W-:Y:S01]  /*0170*/  ISETP.GE.AND P1, PT, R8, R3, PT ;  /* 0x000000030800720c */ /* 0x000fe20003f26270 */
[----:B--2---:R-:W-:-:S12]  /*0180*/  FFMA.FTZ R6, R11, R11, R6 ;  /* 0x0000000b0b067223 */ /* 0x004fd80000010006 */
[----:B------:R-:W-:Y:S05]  /*0190*/  @!P1 BRA `(.L_x_160) ;  /* 0xfffffffc00e49947 */ /* 0x000fea000383ffff */
.L_x_159:
[----:B------:R-:W-:Y:S05]  /*01a0*/  BSYNC.RECONVERGENT B0 ;  /* 0x0000000000007941 */ /* 0x000fea0003800200 */
.L_x_158:
        /* <DEDUP_REMOVED lines=150> */
.L_x_161:
        /* <DEDUP_REMOVED lines=9> */
.L_x_164:
[----:B------:R-:W-:Y:S05]  /*0ba0*/  WARPSYNC.ALL ;  /* 0x0000000000007948 */ /* 0x000fea0003800000 */
[----:B------:R0:W1:Y:S02]  /*0bb0*/  SHFL.DOWN PT, R15, R6, R11, 0x1f ;  /* 0x08001f0b060f7589 */ /* 0x00006400000e0000 */
[----:B0-----:R-:W-:-:S04]  /*0bc0*/  SHF.R.U32.HI R11, RZ, 0x1, R11 ;  /* 0x00000001ff0b7819 */ /* 0x001fc8000001160b */
[----:B------:R-:W-:Y:S01]  /*0bd0*/  ISETP.GE.U32.AND P1, PT, R11, R4, PT ;  /* 0x000000040b00720c */ /* 0x000fe20003f26070 */
[----:B-1----:R-:W-:-:S12]  /*0be0*/  FADD.FTZ R6, R15, R6 ;  /* 0x000000060f067221 */ /* 0x002fd80000010000 */
[----:B------:R-:W-:Y:S05]  /*0bf0*/  @P1 BRA `(.L_x_164) ;  /* 0xfffffffc00e81947 */ /* 0x000fea000383ffff */
.L_x_163:
[----:B------:R2:W-:Y:S02]  /*0c00*/  @!P2 STS [R13], R6 ;  /* 0x000000060d00a388 */ /* 0x0005e40000000800 */
.L_x_162:
        /* <DEDUP_REMOVED lines=17> */
[----:B------:R1:W5:Y:S01]  /*0d20*/  LDG.E.CONSTANT R14, desc[UR6][R6.64] ;  /* 0x00000006060e7981 */ /* 0x000362000c1e9900 */
[----:B------:R-:W2:Y:S03]  /*0d30*/  LDC.64 R12, c[0x0][0x390] ;  /* 0x0000e400ff0c7b82 */ /* 0x000ea60000000a00 */
[----:B0-----:R-:W0:Y:S05]  /*0d40*/  LDS R4, [R4] ;  /* 0x0000000004047984 */ /* 0x001e2a0000000800 */
[----:B------:R-:W3:Y:S02]  /*0d50*/  LDC.64 R10, c[0x0][0x380] ;  /* 0x0000e000ff0a7b82 */ /* 0x000ee40000000a00 */
.L_x_165:
[----:B-12---:R-:W-:-:S06]  /*0d60*/  IMAD.WIDE R6, R5, 0x4, R12 ;  /* 0x0000000405067825 */ /* 0x006fcc00078e020c */
[----:B------:R-:W2:Y:S01]  /*0d70*/  LDG.E.CONSTANT R7, desc[UR6][R6.64] ;  /* 0x0000000606077981 */ /* 0x000ea2000c1e9900 */
[----:B---34-:R-:W-:-:S04]  /*0d80*/  IMAD.WIDE R8, R5, 0x4, R10 ;  /* 0x0000000405087825 */ /* 0x018fc800078e020a */
[----:B------:R-:W-:Y:S02]  /*0d90*/  VIADD R0, R0, UR8 ;  /* 0x0000000800007c36 */ /* 0x000fe40008000000 */
[----:B------:R-:W-:-:S03]  /*0da0*/  IMAD R5, R2, UR8, R5 ;  /* 0x0000000802057c24 */ /* 0x000fc6000f8e0205 */
[----:B------:R-:W-:Y:S01]  /*0db0*/  ISETP.GE.AND P0, PT, R0, R3, PT ;  /* 0x000000030000720c */ /* 0x000fe20003f06270 */
[----:B--2--5:R-:W-:-:S04]  /*0dc0*/  FMUL.FTZ R15, R14, R7 ;  /* 0x000000070e0f7220 */ /* 0x024fc80000410000 */
[----:B0-----:R-:W-:-:S05]  /*0dd0*/  FMUL.FTZ R15, R4, R15 ;  /* 0x0000000f040f7220 */ /* 0x001fca0000410000 */
[----:B------:R4:W-:Y:S03]  /*0de0*/  STG.E desc[UR6][R8.64], R15 ;  /* 0x0000000f08007986 */ /* 0x0009e6000c101906 */
[----:B------:R-:W-:Y:S05]  /*0df0*/  @!P0 BRA `(.L_x_165) ;  /* 0xfffffffc00d88947 */ /* 0x000fea000383ffff */
[----:B------:R-:W-:Y:S05]  /*0e00*/  EXIT ;  /* 0x000000000000794d */ /* 0x000fea0003800000 */
.L_x_166:
        /* <DEDUP_REMOVED lines=15> */
.L_x_290:


//--------------------- .text._ZN2at6native46_GLOBAL__N__fbf0e309_13_WeightNorm_cu_b3893b6b31weight_norm_fwd_last_dim_kernelIddEEvPT_PT0_PKS3_S8_ii --------------------------
	.section	.text._ZN2at6native46_GLOBAL__N__fbf0e309_13_WeightNorm_cu_b3893b6b31weight_norm_fwd_last_dim_kernelIddEEvPT_PT0_PKS3_S8_ii,"ax",@progbits
	.align	128
.text._ZN2at6native46_GLOBAL__N__fbf0e309_13_WeightNorm_cu_b3893b6b31weight_norm_fwd_last_dim_kernelIddEEvPT_PT0_PKS3_S8_ii:
        .type           _ZN2at6native46_GLOBAL__N__fbf0e309_13_WeightNorm_cu_b3893b6b31weight_norm_fwd_last_dim_kernelIddEEvPT_PT0_PKS3_S8_ii,@function
        .size           _ZN2at6native46_GLOBAL__N__fbf0e309_13_WeightNorm_cu_b3893b6b31weight_norm_fwd_last_dim_kernelIddEEvPT_PT0_PKS3_S8_ii,(.L_x_291 - _ZN2at6native46_GLOBAL__N__fbf0e309_13_WeightNorm_cu_b3893b6b31weight_norm_fwd_last_dim_kernelIddEEvPT_PT0_PKS3_S8_ii)
        .other          _ZN2at6native46_GLOBAL__N__fbf0e309_13_WeightNorm_cu_b3893b6b31weight_norm_fwd_last_dim_kernelIddEEvPT_PT0_PKS3_S8_ii,@"STO_CUDA_ENTRY STV_DEFAULT"
_ZN2at6native46_GLOBAL__N__fbf0e309_13_WeightNorm_cu_b3893b6b31weight_norm_fwd_last_dim_kernelIddEEvPT_PT0_PKS3_S8_ii:
[----:B------:R-:W-:Y:S01]  /*0000*/  LDC R1, c[0x0][0x37c] ;  /* 0x0000df00ff017b82 */ /* 0x000fe20000000800 */
[----:B------:R-:W0:Y:S07]  /*0010*/  S2R R9, SR_TID.X ;  /* 0x0000000000097919 */ /* 0x000e2e0000002100 */
[----:B------:R-:W0:Y:S01]  /*0020*/  S2UR UR4, SR_CTAID.X ;  /* 0x00000000000479c3 */ /* 0x000e220000002500 */
[----:B------:R-:W1:Y:S01]  /*0030*/  LDCU.64 UR6, c[0x0][0x358] ;  /* 0x00006b00ff0677ac */ /* 0x000e620008000a00 */
[----:B------:R-:W-:Y:S01]  /*0040*/  BSSY.RECONVERGENT B0, `(.L_x_167) ;  /* 0x0000016000007945 */ /* 0x000fe20003800200 */
[----:B------:R-:W2:Y:S01]  /*0050*/  S2R R0, SR_TID.Y ;  /* 0x0000000000007919 */ /* 0x000ea20000002200 */
[----:B------:R-:W-:-:S04]  /*0060*/  CS2R R2, SRZ ;  /* 0x0000000000027805 */ /* 0x000fc8000001ff00 */
        /* <DEDUP_REMOVED lines=9> */
[----:B------:R-:W-:Y:S01]  /*0100*/  IMAD.MOV.U32 R15, RZ, RZ, R7 ;  /* 0x000000ffff0f7224 */ /* 0x000fe200078e0007 */
[----:B------:R-:W-:Y:S01]  /*0110*/  CS2R R2, SRZ ;  /* 0x0000000000027805 */ /* 0x000fe2000001ff00 */
[----:B------:R-:W-:-:S07]  /*0120*/  IMAD.MOV.U32 R6, RZ, RZ, R0 ;  /* 0x000000ffff067224 */ /* 0x000fce00078e0000 */
.L_x_169:
[----:B0-----:R-:W-:-:S06]  /*0130*/  IMAD.WIDE R10, R15, 0x8, R12 ;  /* 0x000000080f0a7825 */ /* 0x001fcc00078e020c */
[----:B------:R-:W2:Y:S01]  /*0140*/  LDG.E.64.CONSTANT R10, desc[UR6][R10.64] ;  /* 0x000000060a0a7981 */ /* 0x000ea2000c1e9b00 */
[----:B------:R-:W-:Y:S02]  /*0150*/  VIADD R6, R6, UR8 ;  /* 0x0000000806067c36 */ /* 0x000fe40008000000 */
[----:B------:R-:W-:-:S03]  /*0160*/  IMAD R15, R16, UR8, R15 ;  /* 0x00000008100f7c24 */ /* 0x000fc6000f8e020f */
[----:B------:R-:W-:Y:S01]  /*0170*/  ISETP.GE.AND P1, PT, R6, R17, PT ;  /* 0x000000110600720c */ /* 0x000fe20003f26270 */
[----:B--2---:R-:W-:-:S12]  /*0180*/  DFMA R2, R10, R10, R2 ;  /* 0x0000000a0a02722b */ /* 0x004fd80000000002 */
[----:B------:R-:W-:Y:S05]  /*0190*/  @!P1 BRA `(.L_x_169) ;  /* 0xfffffffc00e49947 */ /* 0x000fea000383ffff */
.L_x_168:
[----:B------:R-:W-:Y:S05]  /*01a0*/  BSYNC.RECONVERGENT B0 ;  /* 0x0000000000007941 */ /* 0x000fea0003800200 */
.L_x_167:
        /* <DEDUP_REMOVED lines=150> */
.L_x_170:
[----:B------:R-:W-:-:S13]  /*0b10*/  ISETP.GT.U32.AND P2, PT, R11, 0x1f, PT ;  /* 0x0000001f0b00780c */ /* 0x000fda0003f44070 */
[----:B------:R-:W-:Y:S05]  /*0b20*/  @P2 BRA `(.L_x_171) ;  /* 0x0000000000402947 */ /* 0x000fea0003800000 */
[----:B-1----:R-:W-:Y:S01]  /*0b30*/  @P1 LDS.64 R14, [R13] ;  /* 0x000000000d0e1984 */ /* 0x002fe20000000a00 */
[----:B------:R-:W-:-:S03]  /*0b40*/  ISETP.GT.U32.AND P2, PT, R4, 0x10, PT ;  /* 0x000000100400780c */ /* 0x000fc60003f44070 */
[----:B------:R-:W0:Y:S02]  /*0b50*/  @P1 LDS.64 R16, [R13+0x100] ;  /* 0x000100000d101984 */ /* 0x000e240000000a00 */
[----:B0-----:R-:W-:-:S08]  /*0b60*/  @P1 DADD R2, R14, R16 ;  /* 0x000000000e021229 */ /* 0x001fd00000000010 */
[----:B------:R-:W-:Y:S05]  /*0b70*/  @P2 BRA `(.L_x_172) ;  /* 0x0000000000242947 */ /* 0x000fea0003800000 */
[----:B------:R-:W-:-:S07]  /*0b80*/  IMAD.MOV.U32 R17, RZ, RZ, 0x10 ;  /* 0x00000010ff117424 */ /* 0x000fce00078e00ff */
.L_x_174:
[----:B------:R-:W-:-:S03]  /*0b90*/  UMOV UR5, 0xffffffff ;  /* 0xffffffff00057882 */ /* 0x000fc60000000000 */
[----:B------:R-:W-:Y:S05]  /*0ba0*/  BRA.DIV UR5, `(.L_x_173) ;  /* 0x0000000605047947 */ /* 0x000fea000b800000 */
[----:B------:R0:W1:Y:S04]  /*0bb0*/  SHFL.DOWN PT, R15, R3, R17, 0x1f ;  /* 0x08001f11030f7589 */ /* 0x00006800000e0000 */
[----:B------:R0:W2:Y:S02]  /*0bc0*/  SHFL.DOWN PT, R14, R2, R17, 0x1f ;  /* 0x08001f11020e7589 */ /* 0x0000a400000e0000 */
.L_x_183:
[----:B0-----:R-:W-:Y:S01]  /*0bd0*/  SHF.R.U32.HI R17, RZ, 0x1, R17 ;  /* 0x00000001ff117819 */ /* 0x001fe20000011611 */
[----:B-12---:R-:W-:-:S03]  /*0be0*/  DADD R2, R14, R2 ;  /* 0x000000000e027229 */ /* 0x006fc60000000002 */
[----:B------:R-:W-:-:S13]  /*0bf0*/  ISETP.GE.U32.AND P1, PT, R17, R4, PT ;  /* 0x000000041100720c */ /* 0x000fda0003f26070 */
[----:B------:R-:W-:Y:S05]  /*0c00*/  @P1 BRA `(.L_x_174) ;  /* 0xfffffffc00e01947 */ /* 0x000fea000383ffff */
.L_x_172:
[----:B------:R-:W-:-:S13]  /*0c10*/  ISETP.GE.U32.AND P1, PT, R11, R4, PT ;  /* 0x000000040b00720c */ /* 0x000fda0003f26070 */
[----:B------:R2:W-:Y:S02]  /*0c20*/  @!P1 STS.64 [R13], R2 ;  /* 0x000000020d009388 */ /* 0x0005e40000000a00 */
.L_x_171:
[----:B------:R-:W-:Y:S01]  /*0c30*/  ISETP.NE.AND P1, PT, R0, RZ, PT ;  /* 0x000000ff0000720c */ /* 0x000fe20003f25270 */
[----:B0-2---:R-:W-:Y:S01]  /*0c40*/  IMAD.IADD R2, R6, 0x1, R9 ;  /* 0x0000000106027824 */ /* 0x005fe200078e0209 */
[----:B------:R-:W-:Y:S05]  /*0c50*/  WARPSYNC.ALL ;  /* 0x0000000000007948 */ /* 0x000fea0003800000 */
[----:B------:R-:W-:Y:S01]  /*0c60*/  BAR.SYNC.DEFER_BLOCKING 0x0 ;  /* 0x0000000000007b1d */ /* 0x000fe20000010000 */
[----:B------:R-:W-:-:S05]  /*0c70*/  LEA R2, R2, UR4, 0x3 ;  /* 0x0000000402027c11 */ /* 0x000fca000f8e18ff */
[----:B------:R-:W-:Y:S04]  /*0c80*/  BSSY.RECONVERGENT B0, `(.L_x_175) ;  /* 0x000001f000007945 */ /* 0x000fe80003800200 */
[----:B------:R-:W-:Y:S05]  /*0c90*/  @P1 BRA `(.L_x_176) ;  /* 0x0000000000741947 */ /* 0x000fea0003800000 */
[----:B------:R-:W-:Y:S01]  /*0ca0*/  LEA R10, R9, UR4, 0x3 ;  /* 0x00000004090a7c11 */ /* 0x000fe2000f8e18ff */
[----:B------:R-:W-:Y:S01]  /*0cb0*/  UMOV UR10, 0xf0000000 ;  /* 0xf0000000000a7882 */ /* 0x000fe20000000000 */
[----:B------:R-:W-:Y:S01]  /*0cc0*/  UMOV UR11, 0x380fffff ;  /* 0x380fffff000b7882 */ /* 0x000fe20000000000 */
[----:B------:R-:W0:Y:S01]  /*0cd0*/  LDC.64 R16, c[0x0][0x388] ;  /* 0x0000e200ff107b82 */ /* 0x000e220000000a00 */
[----:B------:R-:W-:Y:S02]  /*0ce0*/  BSSY.RECONVERGENT B1, `(.L_x_177) ;  /* 0x0000017000017945 */ /* 0x000fe40003800200 */
[----:B------:R-:W2:Y:S02]  /*0cf0*/  LDS.64 R10, [R10] ;  /* 0x000000000a0a7984 */ /* 0x000ea40000000a00 */
[----:B--2---:R0:W2:Y:S01]  /*0d00*/  F2F.F32.F64 R3, R10 ;  /* 0x0000000a00037310 */ /* 0x0040a20000301000 */
[----:B------:R-:W-:Y:S01]  /*0d10*/  DSETP.GEU.AND P1, PT, |R10|, UR10, PT ;  /* 0x0000000a0a007e2a */ /* 0x000fe2000bf2e200 */
[----:B0-----:R-:W-:-:S13]  /*0d20*/  IMAD.WIDE R10, R5, 0x8, R16 ;  /* 0x00000008050a7825 */ /* 0x001fda00078e0210 */
[----:B--2---:R-:W-:-:S06]  /*0d30*/  @!P1 FMUL R3, R3, 1.175494350822287508e-38 ;  /* 0x0080000003039820 */ /* 0x004fcc0000400000 */
[----:B------:R-:W0:Y:S02]  /*0d40*/  MUFU.SQRT R3, R3 ;  /* 0x0000000300037308 */ /* 0x000e240000002000 */
[----:B0-----:R-:W-:-:S06]  /*0d50*/  FMUL.FTZ R8, R3, 1 ;  /* 0x3f80000003087820 */ /* 0x001fcc0000410000 */
[----:B------:R-:W1:Y:S08]  /*0d60*/  F2F.F64.F32 R8, R8 ;  /* 0x0000000800087310 */ /* 0x000e700000201800 */
[----:B-1----:R-:W0:Y:S01]  /*0d70*/  MUFU.RCP64H R13, R9 ;  /* 0x00000009000d7308 */ /* 0x002e220000001800 */
[----:B------:R-:W-:Y:S01]  /*0d80*/  VIADD R12, R9, 0x300402 ;  /* 0x00300402090c7836 */ /* 0x000fe20000000000 */
[----:B------:R1:W-:Y:S04]  /*0d90*/  STG.E.64 desc[UR6][R10.64], R8 ;  /* 0x000000080a007986 */ /* 0x0003e8000c101b06 */
[----:B------:R-:W-:Y:S01]  /*0da0*/  FSETP.GEU.AND P1, PT, |R12|, 5.8789094863358348022e-39, PT ;  /* 0x004004020c00780b */ /* 0x000fe20003f2e200 */
[----:B0-----:R-:W-:-:S08]  /*0db0*/  DFMA R14, -R8, R12, 1 ;  /* 0x3ff00000080e742b */ /* 0x001fd0000000010c */
[----:B------:R-:W-:-:S08]  /*0dc0*/  DFMA R14, R14, R14, R14 ;  /* 0x0000000e0e0e722b */ /* 0x000fd0000000000e */
[----:B------:R-:W-:-:S08]  /*0dd0*/  DFMA R14, R12, R14, R12 ;  /* 0x0000000e0c0e722b */ /* 0x000fd0000000000c */
[----:B------:R-:W-:-:S08]  /*0de0*/  DFMA R16, -R8, R14, 1 ;  /* 0x3ff000000810742b */ /* 0x000fd0000000010e */
[----:B------:R-:W-:Y:S01]  /*0df0*/  DFMA R14, R14, R16, R14 ;  /* 0x000000100e0e722b */ /* 0x000fe2000000000e */
[----:B-1----:R-:W-:Y:S10]  /*0e00*/  @P1 BRA `(.L_x_178) ;  /* 0x0000000000101947 */ /* 0x002ff40003800000 */
[----:B------:R-:W-:Y:S02]  /*0e10*/  LOP3.LUT R3, R9, 0x7fffffff, RZ, 0xc0, !PT ;  /* 0x7fffffff09037812 */ /* 0x000fe400078ec0ff */
[----:B------:R-:W-:-:S03]  /*0e20*/  MOV R4, 0xe50 ;  /* 0x00000e5000047802 */ /* 0x000fc60000000f00 */
[----:B------:R-:W-:-:S07]  /*0e30*/  VIADD R12, R3, 0xfff00000 ;  /* 0xfff00000030c7836 */ /* 0x000fce0000000000 */
[----:B------:R-:W-:Y:S05]  /*0e40*/  CALL.REL.NOINC `($__internal_2_$__cuda_sm20_dblrcp_rn_slowpath_v3) ;  /* 0x00000000009c7944 */ /* 0x000fea0003c00000 */
.L_x_178:
[----:B------:R-:W-:Y:S05]  /*0e50*/  BSYNC.RECONVERGENT B1 ;  /* 0x0000000000017941 */ /* 0x000fea0003800200 */
.L_x_177:
[----:B------:R0:W-:Y:S02]  /*0e60*/  STS.64 [R2], R14 ;  /* 0x0000000e02007388 */ /* 0x0001e40000000a00 */
.L_x_176:
[----:B------:R-:W-:Y:S05]  /*0e70*/  BSYNC.RECONVERGENT B0 ;  /* 0x0000000000007941 */ /* 0x000fea0003800200 */
.L_x_175:
[----:B------:R-:W-:Y:S08]  /*0e80*/  BAR.SYNC.DEFER_BLOCKING 0x0 ;  /* 0x0000000000007b1d */ /* 0x000ff00000010000 */
[----:B------:R-:W2:Y:S02]  /*0e90*/  LDC.64 R8, c[0x0][0x398] ;  /* 0x0000e600ff087b82 */ /* 0x000ea40000000a00 */
[----:B--2---:R-:W-:Y:S01]  /*0ea0*/  IMAD.WIDE R4, R5, 0x8, R8 ;  /* 0x0000000805047825 */ /* 0x004fe200078e0208 */
[----:B------:R-:W-:Y:S06]  /*0eb0*/  @!P0 EXIT ;  /* 0x000000000000894d */ /* 0x000fec0003800000 */
[----:B------:R-:W5:Y:S01]  /*0ec0*/  LDG.E.64.CONSTANT R4, desc[UR6][R4.64] ;  /* 0x0000000604047981 */ /* 0x000f62000c1e9b00 */
[----:B------:R-:W2:Y:S03]  /*0ed0*/  LDC.64 R16, c[0x0][0x390] ;  /* 0x0000e400ff107b82 */ /* 0x000ea60000000a00 */
[----:B0-----:R-:W0:Y:S05]  /*0ee0*/  LDS.64 R2, [R2] ;  /* 0x0000000002027984 */ /* 0x001e2a0000000a00 */
[----:B-1----:R-:W1:Y:S08]  /*0ef0*/  LDC.64 R14, c[0x0][0x380] ;  /* 0x0000e000ff0e7b82 */ /* 0x002e700000000a00 */
[----:B------:R-:W3:Y:S02]  /*0f00*/  LDC.64 R18, c[0x0][0x3a0] ;  /* 0x0000e800ff127b82 */ /* 0x000ee40000000a00 */
.L_x_179:
[----:B--2---:R-:W-:-:S06]  /*0f10*/  IMAD.WIDE R8, R7, 0x8, R16 ;  /* 0x0000000807087825 */ /* 0x004fcc00078e0210 */
[----:B------:R-:W2:Y:S01]  /*0f20*/  LDG.E.64.CONSTANT R8, desc[UR6][R8.64] ;  /* 0x0000000608087981 */ /* 0x000ea2000c1e9b00 */
[----:B-1--4-:R-:W-:-:S04]  /*0f30*/  IMAD.WIDE R12, R7, 0x8, R14 ;  /* 0x00000008070c7825 */ /* 0x012fc800078e020e */
[----:B------:R-:W-:Y:S02]  /*0f40*/  VIADD R0, R0, UR8 ;  /* 0x0000000800007c36 */ /* 0x000fe40008000000 */
[----:B---3--:R-:W-:-:S03]  /*0f50*/  IMAD R7, R18, UR8, R7 ;  /* 0x0000000812077c24 */ /* 0x008fc6000f8e0207 */
[----:B------:R-:W-:Y:S01]  /*0f60*/  ISETP.GE.AND P0, PT, R0, R19, PT ;  /* 0x000000130000720c */ /* 0x000fe20003f06270 */
[----:B--2--5:R-:W-:-:S08]  /*0f70*/  DMUL R10, R4, R8 ;  /* 0x00000008040a7228 */ /* 0x024fd00000000000 */
[----:B0-----:R-:W-:-:S07]  /*0f80*/  DMUL R10, R2, R10 ;  /* 0x0000000a020a7228 */ /* 0x001fce0000000000 */
[----:B------:R4:W-:Y:S01]  /*0f90*/  STG.E.64 desc[UR6][R12.64], R10 ;  /* 0x0000000a0c007986 */ /* 0x0009e2000c101b06 */
[----:B------:R-:W-:Y:S05]  /*0fa0*/  @!P0 BRA `(.L_x_179) ;  /* 0xfffffffc00d88947 */ /* 0x000fea000383ffff */
[----:B------:R-:W-:Y:S05]  /*0fb0*/  EXIT ;  /* 0x000000000000794d */ /* 0x000fea0003800000 */
.L_x_173:
[----:B------:R-:W-:Y:S01]  /*0fc0*/  BSSY B0, `(.L_x_180) ;  /* 0x0000007000007945 */ /* 0x000fe20003800000 */
[----:B------:R-:W-:Y:S02]  /*0fd0*/  IMAD.MOV.U32 R19, RZ, RZ, R3 ;  /* 0x000000ffff137224 */ /* 0x000fe400078e0003 */
[----:B------:R-:W-:Y:S02]  /*0fe0*/  IMAD.MOV.U32 R10, RZ, RZ, 0x1f ;  /* 0x0000001fff0a7424 */ /* 0x000fe400078e00ff */
[----:B------:R-:W-:-:S07]  /*0ff0*/  IMAD.MOV.U32 R8, RZ, RZ, -0x1 ;  /* 0xffffffffff087424 */ /* 0x000fce00078e00ff */
[----:B------:R-:W-:Y:S05]  /*1000*/  WARPSYNC.COLLECTIVE R8, `(.L_x_181) ;  /* 0x0000000008087348 */ /* 0x000fea0003c00000 */
[----:B------:R0:W1:Y:S02]  /*1010*/  SHFL.DOWN P1, R14, R19, R17, R10 ;  /* 0x08000011130e7389 */ /* 0x000064000002000a */
[----:B01----:R-:W-:Y:S05]  /*1020*/  ENDCOLLECTIVE ;  /* 0x000000000000791b */ /* 0x003fea0003800000 */
.L_x_181:
[----:B------:R-:W-:Y:S05]  /*1030*/  BSYNC B0 ;  /* 0x0000000000007941 */ /* 0x000fea0003800000 */
.L_x_180:
[----:B------:R-:W-:Y:S02]  /*1040*/  IMAD.MOV.U32 R19, RZ, RZ, R2 ;  /* 0x000000ffff137224 */ /* 0x000fe400078e0002 */
[----:B------:R-:W-:Y:S02]  /*1050*/  IMAD.MOV.U32 R10, RZ, RZ, 0x1f ;  /* 0x0000001fff0a7424 */ /* 0x000fe400078e00ff */
[----:B------:R-:W-:Y:S02]  /*1060*/  IMAD.MOV.U32 R8, RZ, RZ, -0x1 ;  /* 0xffffffffff087424 */ /* 0x000fe400078e00ff */
[----:B------:R-:W-:-:S07]  /*1070*/  IMAD.MOV.U32 R15, RZ, RZ, R14 ;  /* 0x000000ffff0f7224 */ /* 0x000fce00078e000e */
[----:B------:R-:W-:Y:S05]  /*1080*/  WARPSYNC.COLLECTIVE R8, `(.L_x_182) ;  /* 0x0000000008087348 */ /* 0x000fea0003c00000 */
[----:B------:R0:W1:Y:S02]  /*1090*/  SHFL.DOWN P1, R14, R19, R17, R10 ;  /* 0x08000011130e7389 */ /* 0x000064000002000a */
[----:B01----:R-:W-:Y:S05]  /*10a0*/  ENDCOLLECTIVE ;  /* 0x000000000000791b */ /* 0x003fea0003800000 */
.L_x_182:
[----:B------:R-:W-:Y:S05]  /*10b0*/  BRA `(.L_x_183) ;  /* 0xfffffff800c47947 */ /* 0x000fea000383ffff */
        .weak           $__internal_2_$__cuda_sm20_dblrcp_rn_slowpath_v3
        .type           $__internal_2_$__cuda_sm20_dblrcp_rn_slowpath_v3,@function
        .size           $__internal_2_$__cuda_sm20_dblrcp_rn_slowpath_v3,(.L_x_291 - $__internal_2_$__cuda_sm20_dblrcp_rn_slowpath_v3)
$__internal_2_$__cuda_sm20_dblrcp_rn_slowpath_v3:
[----:B------:R-:W-:Y:S01]  /*10c0*/  DSETP.GTU.AND P1, PT, |R8|, +INF , PT ;  /* 0x7ff000000800742a */ /* 0x000fe20003f2c200 */
[----:B------:R-:W-:-:S13]  /*10d0*/  BSSY.RECONVERGENT B2, `(.L_x_184) ;  /* 0x0000023000027945 */ /* 0x000fda0003800200 */
        /* <DEDUP_REMOVED lines=22> */
.L_x_187:
        /* <DEDUP_REMOVED lines=10> */
.L_x_185:
[----:B------:R-:W-:Y:S01]  /*12e0*/  LOP3.LUT R11, R9, 0x80000, RZ, 0xfc, !PT ;  /* 0x00080000090b7812 */ /* 0x000fe200078efcff */
[----:B------:R-:W-:-:S07]  /*12f0*/  IMAD.MOV.U32 R10, RZ, RZ, R8 ;  /* 0x000000ffff0a7224 */ /* 0x000fce00078e0008 */
.L_x_186:
[----:B------:R-:W-:Y:S05]  /*1300*/  BSYNC.RECONVERGENT B2 ;  /* 0x0000000000027941 */ /* 0x000fea0003800200 */
.L_x_184:
[----:B------:R-:W-:Y:S02]  /*1310*/  IMAD.MOV.U32 R8, RZ, RZ, R4 ;  /* 0x000000ffff087224 */ /* 0x000fe400078e0004 */
[----:B------:R-:W-:Y:S02]  /*1320*/  IMAD.MOV.U32 R9, RZ, RZ, 0x0 ;  /* 0x00000000ff097424 */ /* 0x000fe400078e00ff */
[----:B------:R-:W-:Y:S02]  /*1330*/  IMAD.MOV.U32 R14, RZ, RZ, R10 ;  /* 0x000000ffff0e7224 */ /* 0x000fe400078e000a */
[----:B------:R-:W-:Y:S01]  /*1340*/  IMAD.MOV.U32 R15, RZ, RZ, R11 ;  /* 0x000000ffff0f7224 */ /* 0x000fe200078e000b */
[----:B------:R-:W-:Y:S06]  /*1350*/  RET.REL.NODEC R8 `(_ZN2at6native46_GLOBAL__N__fbf0e309_13_WeightNorm_cu_b3893b6b31weight_norm_fwd_last_dim_kernelIddEEvPT_PT0_PKS3_S8_ii) ;  /* 0xffffffec08287950 */ /* 0x000fec0003c3ffff */
.L_x_188:
        /* <DEDUP_REMOVED lines=10> */
.L_x_291:


//--------------------- .text._ZN2at6native46_GLOBAL__N__fbf0e309_13_WeightNorm_cu_b3893b6b32weight_norm_fwd_first_dim_kernelIN3c104HalfEfEEvPT_PT0_PKS5_SA_i --------------------------
	.section	.text._ZN2at6native46_GLOBAL__N__fbf0e309_13_WeightNorm_cu_b3893b6b32weight_norm_fwd_first_dim_kernelIN3c104HalfEfEEvPT_PT0_PKS5_SA_i,"ax",@progbits
	.align	128
.text._ZN2at6native46_GLOBAL__N__fbf0e309_13_WeightNorm_cu_b3893b6b32weight_norm_fwd_first_dim_kernelIN3c104HalfEfEEvPT_PT0_PKS5_SA_i:
        .type           _ZN2at6native46_GLOBAL__N__fbf0e309_13_WeightNorm_cu_b3893b6b32weight_norm_fwd_first_dim_kernelIN3c104HalfEfEEvPT_PT0_PKS5_SA_i,@function
        .size           _ZN2at6native46_GLOBAL__N__fbf0e309_13_WeightNorm_cu_b3893b6b32weight_norm_fwd_first_dim_kernelIN3c104HalfEfEEvPT_PT0_PKS5_SA_i,(.L_x_293 - _ZN2at6native46_GLOBAL__N__fbf0e309_13_WeightNorm_cu_b3893b6b32weight_norm_fwd_first_dim_kernelIN3c104HalfEfEEvPT_PT0_PKS5_SA_i)
        .other          _ZN2at6native46_GLOBAL__N__fbf0e309_13_WeightNorm_cu_b3893b6b32weight_norm_fwd_first_dim_kernelIN3c104HalfEfEEvPT_PT0_PKS5_SA_i,@"STO_CUDA_ENTRY STV_DEFAULT"
_ZN2at6native46_GLOBAL__N__fbf0e309_13_WeightNorm_cu_b3893b6b32weight_norm_fwd_first_dim_kernelIN3c104HalfEfEEvPT_PT0_PKS5_SA_i:
        /* <DEDUP_REMOVED lines=46> */
[----:B------:R-:W-:-:S04]  /*02e0*/  IMAD.MOV.U32 R4, RZ, RZ, RZ ;  /* 0x000000ffff047224 */ /* 0x000fc800078e00ff */
[----:B------:R-:W-:-:S07]  /*02f0*/  IMAD.MOV R10, RZ, RZ, -R6 ;  /* 0x000000ffff0a7224 */ /* 0x000fce00078e0a06 */
.L_x_193:
[----:B0-----:R-:W-:-:S06]  /*0300*/  IMAD.WIDE R6, R11, 0x2, R8 ;  /* 0x000000020b067825 */ /* 0x001fcc00078e0208 */
[----:B------:R-:W2:Y:S01]  /*0310*/  LDG.E.U16.CONSTANT R6, desc[UR6][R6.64] ;  /* 0x0000000606067981 */ /* 0x000ea2000c1e9500 */
[----:B------:R-:W-:Y:S01]  /*0320*/  VIADD R10, R10, 0x1 ;  /* 0x000000010a0a7836 */ /* 0x000fe20000000000 */
[C---:B------:R-:W-:Y:S01]  /*0330*/  IADD3 R5, PT, PT, R2.reuse, R5, RZ ;  /* 0x0000000502057210 */ /* 0x040fe20007ffe0ff */
[----:B------:R-:W-:-:S03]  /*0340*/  IMAD.IADD R11, R2, 0x1, R11 ;  /* 0x00000001020b7824 */ /* 0x000fc600078e020b */
[----:B------:R-:W-:Y:S01]  /*0350*/  ISETP.NE.AND P0, PT, R10, RZ, PT ;  /* 0x000000ff0a00720c */ /* 0x000fe20003f05270 */
[----:B--2---:R-:W-:-:S05]  /*0360*/  HADD2.F32 R13, -RZ, R6.H0_H0 ;  /* 0x20000006ff0d7230 */ /* 0x004fca0000004100 */
[----:B------:R-:W-:-:S07]  /*0370*/  FFMA.FTZ R4, R13, R13, R4 ;  /* 0x0000000d0d047223 */ /* 0x000fce0000010004 */
[----:B------:R-:W-:Y:S05]  /*0380*/  @P0 BRA `(.L_x_193) ;  /* 0xfffffffc00dc0947 */ /* 0x000fea000383ffff */
.L_x_192:
[----:B------:R-:W-:Y:S05]  /*0390*/  BSYNC.RECONVERGENT B1 ;  /* 0x0000000000017941 */ /* 0x000fea0003800200 */
.L_x_191:
[----:B------:R-:W-:Y:S05]  /*03a0*/  @!P1 BRA `(.L_x_190) ;  /* 0x0000000000649947 */ /* 0x000fea0003800000 */
[----:B------:R-:W0:Y:S01]  /*03b0*/  LDC.64 R6, c[0x0][0x390] ;  /* 0x0000e400ff067b82 */ /* 0x000e220000000a00 */
[----:B------:R-:W-:-:S07]  /*03c0*/  IMAD.SHL.U32 R17, R2, 0x2, RZ ;  /* 0x0000000202117824 */ /* 0x000fce00078e00ff */
.L_x_194:
[----:B------:R-:W-:-:S04]  /*03d0*/  IMAD R9, R0, UR8, R5 ;  /* 0x0000000800097c24 */ /* 0x000fc8000f8e0205 */
[----:B0-----:R-:W-:-:S03]  /*03e0*/  IMAD.WIDE R8, R9, 0x2, R6 ;  /* 0x0000000209087825 */ /* 0x001fc600078e0206 */
[----:B------:R-:W-:-:S03]  /*03f0*/  IADD3 R10, P0, PT, R17, R8, RZ ;  /* 0x00000008110a7210 */ /* 0x000fc60007f1e0ff */
[----:B------:R-:W2:Y:S01]  /*0400*/  LDG.E.U16.CONSTANT R8, desc[UR6][R8.64] ;  /* 0x0000000608087981 */ /* 0x000ea2000c1e9500 */
[----:B------:R-:W-:Y:S02]  /*0410*/  IADD3.X R11, PT, PT, RZ, R9, RZ, P0, !PT ;  /* 0x00000009ff0b7210 */ /* 0x000fe400007fe4ff */
[----:B------:R-:W-:-:S03]  /*0420*/  IADD3 R12, P0, PT, R17, R10, RZ ;  /* 0x0000000a110c7210 */ /* 0x000fc60007f1e0ff */
[----:B------:R-:W3:Y:S02]  /*0430*/  LDG.E.U16.CONSTANT R10, desc[UR6][R10.64] ;  /* 0x000000060a0a7981 */ /* 0x000ee4000c1e9500 */
[----:B------:R-:W-:Y:S01]  /*0440*/  IMAD.X R13, RZ, RZ, R11, P0 ;  /* 0x000000ffff0d7224 */ /* 0x000fe200000e060b */
[----:B------:R-:W-:-:S04]  /*0450*/  IADD3 R14, P0, PT, R17, R12, RZ ;  /* 0x0000000c110e7210 */ /* 0x000fc80007f1e0ff */
[----:B------:R-:W4:Y:S01]  /*0460*/  LDG.E.U16.CONSTANT R12, desc[UR6][R12.64] ;  /* 0x000000060c0c7981 */ /* 0x000f22000c1e9500 */
[----:B------:R-:W-:-:S05]  /*0470*/  IMAD.X R15, RZ, RZ, R13, P0 ;  /* 0x000000ffff0f7224 */ /* 0x000fca00000e060d */
[----:B------:R-:W5:Y:S01]  /*0480*/  LDG.E.U16.CONSTANT R14, desc[UR6][R14.64] ;  /* 0x000000060e0e7981 */ /* 0x000f62000c1e9500 */
[----:B------:R-:W-:-:S04]  /*0490*/  LEA R5, R2, R5, 0x2 ;  /* 0x0000000502057211 */ /* 0x000fc800078e10ff */
[----:B------:R-:W-:Y:S01]  /*04a0*/  ISETP.GE.AND P0, PT, R5, UR8, PT ;  /* 0x0000000805007c0c */ /* 0x000fe2000bf06270 */
[----:B--2---:R-:W-:-:S05]  /*04b0*/  HADD2.F32 R19, -RZ, R8.H0_H0 ;  /* 0x20000008ff137230 */ /* 0x004fca0000004100 */
[----:B------:R-:W-:Y:S01]  /*04c0*/  FFMA.FTZ R4, R19, R19, R4 ;  /* 0x0000001313047223 */ /* 0x000fe20000010004 */
[----:B---3--:R-:W-:-:S05]  /*04d0*/  HADD2.F32 R21, -RZ, R10.H0_H0 ;  /* 0x2000000aff157230 */ /* 0x008fca0000004100 */
[----:B------:R-:W-:Y:S01]  /*04e0*/  FFMA.FTZ R4, R21, R21, R4 ;  /* 0x0000001515047223 */ /* 0x000fe20000010004 */
[----:B----4-:R-:W-:-:S05]  /*04f0*/  HADD2.F32 R9, -RZ, R12.H0_H0 ;  /* 0x2000000cff097230 */ /* 0x010fca0000004100 */
[----:B------:R-:W-:Y:S01]  /*0500*/  FFMA.FTZ R4, R9, R9, R4 ;  /* 0x0000000909047223 */ /* 0x000fe20000010004 */
[----:B-----5:R-:W-:-:S05]  /*0510*/  HADD2.F32 R11, -RZ, R14.H0_H0 ;  /* 0x2000000eff0b7230 */ /* 0x020fca0000004100 */
[----:B------:R-:W-:Y:S01]  /*0520*/  FFMA.FTZ R4, R11, R11, R4 ;  /* 0x0000000b0b047223 */ /* 0x000fe20000010004 */
[----:B------:R-:W-:Y:S06]  /*0530*/  @!P0 BRA `(.L_x_194) ;  /* 0xfffffffc00a48947 */ /* 0x000fec000383ffff */
.L_x_190:
[----:B------:R-:W-:Y:S05]  /*0540*/  BSYNC.RECONVERGENT B0 ;  /* 0x0000000000007941 */ /* 0x000fea0003800200 */
.L_x_189:
        /* <DEDUP_REMOVED lines=152> */
.L_x_195:
        /* <DEDUP_REMOVED lines=16> */
.L_x_207:
[----:B------:R-:W-:Y:S01]  /*0fd0*/  ISETP.NE.AND P0, PT, R6, RZ, PT ;  /* 0x000000ff0600720c */ /* 0x000fe20003f05270 */
[----:B-1----:R-:W-:-:S12]  /*0fe0*/  FADD.FTZ R9, R10, R9 ;  /* 0x000000090a097221 */ /* 0x002fd80000010000 */
[----:B------:R2:W-:Y:S02]  /*0ff0*/  @!P0 STS [UR4], R9 ;  /* 0x00000009ff008988 */ /* 0x0005e40008000804 */
.L_x_196:
[----:B------:R-:W-:Y:S05]  /*1000*/  WARPSYNC.ALL ;  /* 0x0000000000007948 */ /* 0x000fea0003800000 */
[----:B------:R-:W-:Y:S01]  /*1010*/  BAR.SYNC.DEFER_BLOCKING 0x0 ;  /* 0x0000000000007b1d */ /* 0x000fe20000010000 */
[C---:B------:R-:W-:Y:S02]  /*1020*/  ISETP.NE.AND P0, PT, R3.reuse, RZ, PT ;  /* 0x000000ff0300720c */ /* 0x040fe40003f05270 */
[----:B------:R-:W-:-:S11]  /*1030*/  ISETP.GE.AND P1, PT, R3, UR8, PT ;  /* 0x0000000803007c0c */ /* 0x000fd6000bf26270 */
[----:B01----:R-:W0:Y:S01]  /*1040*/  @!P0 LDC.64 R6, c[0x0][0x388] ;  /* 0x0000e200ff068b82 */ /* 0x003e220000000a00 */
[----:B------:R-:W1:Y:S01]  /*1050*/  LDS R4, [UR4] ;  /* 0x00000004ff047984 */ /* 0x000e620008000800 */
[----:B0-----:R-:W-:Y:S01]  /*1060*/  @!P0 IMAD.WIDE.U32 R6, R0, 0x4, R6 ;  /* 0x0000000400068825 */ /* 0x001fe200078e0006 */
[----:B-1----:R-:W0:Y:S04]  /*1070*/  MUFU.SQRT R4, R4 ;  /* 0x0000000400047308 */ /* 0x002e280000002000 */
[----:B0-----:R0:W-:Y:S01]  /*1080*/  @!P0 STG.E desc[UR6][R6.64], R4 ;  /* 0x0000000406008986 */ /* 0x0011e2000c101906 */
[----:B------:R-:W-:Y:S05]  /*1090*/  @P1 EXIT ;  /* 0x000000000000194d */ /* 0x000fea0003800000 */
[----:B0-----:R-:W0:Y:S02]  /*10a0*/  LDC.64 R6, c[0x0][0x398] ;  /* 0x0000e600ff067b82 */ /* 0x001e240000000a00 */
[----:B0-----:R-:W-:-:S05]  /*10b0*/  IMAD.WIDE.U32 R6, R0, 0x2, R6 ;  /* 0x0000000200067825 */ /* 0x001fca00078e0006 */
[----:B------:R0:W3:Y:S01]  /*10c0*/  LDG.E.U16.CONSTANT R5, desc[UR6][R6.64] ;  /* 0x0000000606057981 */ /* 0x0000e2000c1e9500 */
[----:B------:R-:W1:Y:S01]  /*10d0*/  I2F.U32.RP R12, R2 ;  /* 0x00000002000c7306 */ /* 0x000e620000209000 */
[----:B------:R-:W-:Y:S01]  /*10e0*/  IMAD.IADD R10, R3, 0x1, R2 ;  /* 0x00000001030a7824 */ /* 0x000fe200078e0202 */
[----:B------:R-:W-:Y:S01]  /*10f0*/  ISETP.NE.U32.AND P2, PT, R2, RZ, PT ;  /* 0x000000ff0200720c */ /* 0x000fe20003f45070 */
[----:B------:R-:W-:Y:S03]  /*1100*/  BSSY.RECONVERGENT B0, `(.L_x_198) ;  /* 0x000002f000007945 */ /* 0x000fe60003800200 */
[C---:B------:R-:W-:Y:S02]  /*1110*/  ISETP.GE.U32.AND P0, PT, R10.reuse, UR8, PT ;  /* 0x000000080a007c0c */ /* 0x040fe4000bf06070 */
[----:B------:R-:W-:Y:S01]  /*1120*/  VIMNMX.U32 R11, PT, PT, R10, UR8, !PT ;  /* 0x000000080a0b7c48 */ /* 0x000fe2000ffe0000 */
[----:B------:R-:W-:Y:S01]  /*1130*/  MUFU.RCP R4, R4 ;  /* 0x0000000400047308 */ /* 0x000fe20000001000 */
[----:B0-----:R-:W-:-:S04]  /*1140*/  SEL R6, RZ, 0x1, P0 ;  /* 0x00000001ff067807 */ /* 0x001fc80000000000 */
[----:B------:R-:W-:-:S03]  /*1150*/  IADD3 R11, PT, PT, R11, -R10, -R6 ;  /* 0x8000000a0b0b7210 */ /* 0x000fc60007ffe806 */
[----:B-1----:R-:W0:Y:S02]  /*1160*/  MUFU.RCP R12, R12 ;  /* 0x0000000c000c7308 */ /* 0x002e240000001000 */
[----:B0-----:R-:W-:-:S06]  /*1170*/  IADD3 R8, PT, PT, R12, 0xffffffe, RZ ;  /* 0x0ffffffe0c087810 */ /* 0x001fcc0007ffe0ff */
[----:B--2---:R0:W1:Y:S02]  /*1180*/  F2I.FTZ.U32.TRUNC.NTZ R9, R8 ;  /* 0x0000000800097305 */ /* 0x004064000021f000 */
[----:B0-----:R-:W-:Y:S02]  /*1190*/  HFMA2 R8, -RZ, RZ, 0, 0 ;  /* 0x00000000ff087431 */ /* 0x001fe400000001ff */
[----:B-1----:R-:W-:-:S04]  /*11a0*/  IMAD.MOV R13, RZ, RZ, -R9 ;  /* 0x000000ffff0d7224 */ /* 0x002fc800078e0a09 */
[----:B------:R-:W-:-:S04]  /*11b0*/  IMAD R13, R13, R2, RZ ;  /* 0x000000020d0d7224 */ /* 0x000fc800078e02ff */
[----:B------:R-:W-:-:S06]  /*11c0*/  IMAD.HI.U32 R12, R9, R13, R8 ;  /* 0x0000000d090c7227 */ /* 0x000fcc00078e0008 */
        /* <DEDUP_REMOVED lines=9> */
[----:B------:R-:W-:-:S05]  /*1260*/  IMAD.IADD R10, R6, 0x1, R7 ;  /* 0x00000001060a7824 */ /* 0x000fca00078e0207 */
[C---:B------:R-:W-:Y:S02]  /*1270*/  LOP3.LUT R6, R10.reuse, 0x3, RZ, 0xc0, !PT ;  /* 0x000000030a067812 */ /* 0x040fe400078ec0ff */
[----:B------:R-:W-:Y:S02]  /*1280*/  ISETP.GE.U32.AND P1, PT, R10, 0x3, PT ;  /* 0x000000030a00780c */ /* 0x000fe40003f26070 */
[----:B------:R-:W-:Y:S01]  /*1290*/  ISETP.NE.AND P0, PT, R6, 0x3, PT ;  /* 0x000000030600780c */ /* 0x000fe20003f05270 */
[----:B---3--:R-:W-:-:S12]  /*12a0*/  HADD2.F32 R5, -RZ, R5.H0_H0 ;  /* 0x20000005ff057230 */ /* 0x008fd80000004100 */
[----:B------:R-:W-:Y:S05]  /*12b0*/  @!P0 BRA `(.L_x_199) ;  /* 0x00000000004c8947 */ /* 0x000fea0003800000 */
[----:B------:R-:W0:Y:S01]  /*12c0*/  LDC.64 R6, c[0x0][0x390] ;  /* 0x0000e400ff067b82 */ /* 0x000e220000000a00 */
[----:B------:R-:W-:Y:S01]  /*12d0*/  IADD3 R10, PT, PT, R10, 0x1, RZ ;  /* 0x000000010a0a7810 */ /* 0x000fe20007ffe0ff */
[----:B------:R-:W-:-:S03]  /*12e0*/  IMAD R15, R0, UR8, R3 ;  /* 0x00000008000f7c24 */ /* 0x000fc6000f8e0203 */
[----:B------:R-:W-:-:S03]  /*12f0*/  LOP3.LUT R10, R10, 0x3, RZ, 0xc0, !PT ;  /* 0x000000030a0a7812 */ /* 0x000fc600078ec0ff */
[----:B------:R-:W1:Y:S02]  /*1300*/  LDC.64 R8, c[0x0][0x380] ;  /* 0x0000e000ff087b82 */ /* 0x000e640000000a00 */
[----:B------:R-:W-:Y:S02]  /*1310*/  IMAD R3, R10, R2, R3 ;  /* 0x000000020a037224 */ /* 0x000fe400078e0203 */
[----:B------:R-:W-:-:S07]  /*1320*/  IMAD.MOV R14, RZ, RZ, -R10 ;  /* 0x000000ffff0e7224 */ /* 0x000fce00078e0a0a */
.L_x_200:
[----:B0-2---:R-:W-:-:S06]  /*1330*/  IMAD.WIDE R12, R15, 0x2, R6 ;  /* 0x000000020f0c7825 */ /* 0x005fcc00078e0206 */
[----:B------:R-:W2:Y:S01]  /*1340*/  LDG.E.U16.CONSTANT R12, desc[UR6][R12.64] ;  /* 0x000000060c0c7981 */ /* 0x000ea2000c1e9500 */
[----:B------:R-:W-:-:S05]  /*1350*/  VIADD R14, R14, 0x1 ;  /* 0x000000010e0e7836 */ /* 0x000fca0000000000 */
[----:B------:R-:W-:Y:S01]  /*1360*/  ISETP.NE.AND P0, PT, R14, RZ, PT ;  /* 0x000000ff0e00720c */ /* 0x000fe20003f05270 */
[----:B--2---:R-:W-:-:S05]  /*1370*/  HADD2.F32 R10, -RZ, R12.H0_H0 ;  /* 0x2000000cff0a7230 */ /* 0x004fca0000004100 */
[----:B------:R-:W-:-:S04]  /*1380*/  FMUL.FTZ R11, R5, R10 ;  /* 0x0000000a050b7220 */ /* 0x000fc80000410000 */
[----:B------:R-:W-:-:S05]  /*1390*/  FMUL.FTZ R11, R4, R11 ;  /* 0x0000000b040b7220 */ /* 0x000fca0000410000 */
[----:B------:R-:W-:Y:S01]  /*13a0*/  F2FP.F16.F32.PACK_AB R13, RZ, R11 ;  /* 0x0000000bff0d723e */ /* 0x000fe200000000ff */
[----:B-1----:R-:W-:Y:S01]  /*13b0*/  IMAD.WIDE R10, R15, 0x2, R8 ;  /* 0x000000020f0a7825 */ /* 0x002fe200078e0208 */
[----:B------:R-:W-:-:S04]  /*13c0*/  IADD3 R15, PT, PT, R2, R15, RZ ;  /* 0x0000000f020f7210 */ /* 0x000fc80007ffe0ff */
[----:B------:R2:W-:Y:S01]  /*13d0*/  STG.E.U16 desc[UR6][R10.64], R13 ;  /* 0x0000000d0a007986 */ /* 0x0005e2000c101506 */
[----:B------:R-:W-:Y:S05]  /*13e0*/  @P0 BRA `(.L_x_200) ;  /* 0xfffffffc00d00947 */ /* 0x000fea000383ffff */
.L_x_199:
[----:B------:R-:W-:Y:S05]  /*13f0*/  BSYNC.RECONVERGENT B0 ;  /* 0x0000000000007941 */ /* 0x000fea0003800200 */
.L_x_198:
[----:B------:R-:W-:Y:S05]  /*1400*/  @!P1 EXIT ;  /* 0x000000000000994d */ /* 0x000fea0003800000 */
[----:B------:R-:W0:Y:S01]  /*1410*/  LDC.64 R6, c[0x0][0x390] ;  /* 0x0000e400ff067b82 */ /* 0x000e220000000a00 */
[----:B--2---:R-:W-:-:S07]  /*1420*/  IMAD.SHL.U32 R10, R2, 0x2, RZ ;  /* 0x00000002020a7824 */ /* 0x004fce00078e00ff */
[----:B------:R-:W1:Y:S02]  /*1430*/  LDC.64 R8, c[0x0][0x380] ;  /* 0x0000e000ff087b82 */ /* 0x000e640000000a00 */
.L_x_201:
[----:B------:R-:W-:-:S04]  /*1440*/  IMAD R15, R0, UR8, R3 ;  /* 0x00000008000f7c24 */ /* 0x000fc8000f8e0203 */
[----:B0-----:R-:W-:-:S03]  /*1450*/  IMAD.WIDE R12, R15, 0x2, R6 ;  /* 0x000000020f0c7825 */ /* 0x001fc600078e0206 */
[C---:B------:R-:W-:Y:S02]  /*1460*/  IADD3 R18, P0, PT, R10.reuse, R12, RZ ;  /* 0x0000000c0a127210 */ /* 0x040fe40007f1e0ff */
[----:B------:R-:W2:Y:S03]  /*1470*/  LDG.E.U16.CONSTANT R11, desc[UR6][R12.64] ;  /* 0x000000060c0b7981 */ /* 0x000ea6000c1e9500 */
[----:B------:R-:W-:Y:S01]  /*1480*/  IMAD.X R19, RZ, RZ, R13, P0 ;  /* 0x000000ffff137224 */ /* 0x000fe200000e060d */
[----:B------:R-:W-:-:S04]  /*1490*/  IADD3 R20, P0, PT, R10, R18, RZ ;  /* 0x000000120a147210 */ /* 0x000fc80007f1e0ff */
[----:B------:R-:W-:Y:S01]  /*14a0*/  IADD3.X R21, PT, PT, RZ, R19, RZ, P0, !PT ;  /* 0x00000013ff157210 */ /* 0x000fe200007fe4ff */
[----:B------:R-:W3:Y:S01]  /*14b0*/  LDG.E.U16.CONSTANT R18, desc[UR6][R18.64] ;  /* 0x0000000612127981 */ /* 0x000ee2000c1e9500 */
[----:B------:R-:W-:-:S03]  /*14c0*/  IADD3 R16, P0, PT, R10, R20, RZ ;  /* 0x000000140a107210 */ /* 0x000fc60007f1e0ff */
[----:B------:R-:W4:Y:S02]  /*14d0*/  LDG.E.U16.CONSTANT R20, desc[UR6][R20.64] ;  /* 0x0000000614147981 */ /* 0x000f24000c1e9500 */
[----:B------:R-:W-:-:S05]  /*14e0*/  IMAD.X R17, RZ, RZ, R21, P0 ;  /* 0x000000ffff117224 */ /* 0x000fca00000e0615 */
[----:B------:R-:W5:Y:S01]  /*14f0*/  LDG.E.U16.CONSTANT R16, desc[UR6][R16.64] ;  /* 0x0000000610107981 */ /* 0x000f62000c1e9500 */
[----:B------:R-:W-:Y:S02]  /*1500*/  IMAD R3, R2, 0x4, R3 ;  /* 0x0000000402037824 */ /* 0x000fe400078e0203 */
[----:B--2---:R-:W-:-:S05]  /*1510*/  HADD2.F32 R14, -RZ, R11.H0_H0 ;  /* 0x2000000bff0e7230 */ /* 0x004fca0000004100 */
[----:B------:R-:W-:Y:S01]  /*1520*/  FMUL.FTZ R11, R5, R14 ;  /* 0x0000000e050b7220 */ /* 0x000fe20000410000 */
[----:B-1----:R-:W-:-:S04]  /*1530*/  IMAD.WIDE R14, R15, 0x2, R8 ;  /* 0x000000020f0e7825 */ /* 0x002fc800078e0208 */
[----:B------:R-:W-:Y:S01]  /*1540*/  FMUL.FTZ R11, R4, R11 ;  /* 0x0000000b040b7220 */ /* 0x000fe20000410000 */
[----:B---3--:R-:W-:Y:S01]  /*1550*/  HADD2.F32 R22, -RZ, R18.H0_H0 ;  /* 0x20000012ff167230 */ /* 0x008fe20000004100 */
[----:B------:R-:W-:-:S03]  /*1560*/  IADD3 R12, P0, PT, R10, R14, RZ ;  /* 0x0000000e0a0c7210 */ /* 0x000fc60007f1e0ff */
[----:B------:R-:W-:Y:S01]  /*1570*/  F2FP.F16.F32.PACK_AB R11, RZ, R11 ;  /* 0x0000000bff0b723e */ /* 0x000fe200000000ff */
[----:B----4-:R-:W-:Y:S02]  /*1580*/  HADD2.F32 R24, -RZ, R20.H0_H0 ;  /* 0x20000014ff187230 */ /* 0x010fe40000004100 */
[----:B------:R-:W-:Y:S01]  /*1590*/  FMUL.FTZ R19, R5, R22 ;  /* 0x0000001605137220 */ /* 0x000fe20000410000 */
[----:B------:R-:W-:Y:S01]  /*15a0*/  IADD3.X R13, PT, PT, RZ, R15, RZ, P0, !PT ;  /* 0x0000000fff0d7210 */ /* 0x000fe200007fe4ff */
[----:B-----5:R-:W-:Y:S01]  /*15b0*/  HADD2.F32 R18, -RZ, R16.H0_H0 ;  /* 0x20000010ff127230 */ /* 0x020fe20000004100 */
[----:B------:R-:W-:Y:S01]  /*15c0*/  PRMT R21, R11, 0x7610, R21 ;  /* 0x000076100b157816 */ /* 0x000fe20000000015 */
[----:B------:R-:W-:Y:S01]  /*15d0*/  FMUL.FTZ R19, R4, R19 ;  /* 0x0000001304137220 */ /* 0x000fe20000410000 */
[C---:B------:R-:W-:Y:S01]  /*15e0*/  FMUL.FTZ R11, R5.reuse, R24 ;  /* 0x00000018050b7220 */ /* 0x040fe20000410000 */
[----:B------:R-:W-:Y:S01]  /*15f0*/  IADD3 R16, P0, PT, R10, R12, RZ ;  /* 0x0000000c0a107210 */ /* 0x000fe20007f1e0ff */
[----:B------:R-:W-:-:S02]  /*1600*/  FMUL.FTZ R17, R5, R18 ;  /* 0x0000001205117220 */ /* 0x000fc40000410000 */
[C---:B------:R-:W-:Y:S01]  /*1610*/  FMUL.FTZ R11, R4.reuse, R11 ;  /* 0x0000000b040b7220 */ /* 0x040fe20000410000 */
[----:B------:R-:W-:Y:S01]  /*1620*/  F2FP.F16.F32.PACK_AB R19, RZ, R19 ;  /* 0x00000013ff13723e */ /* 0x000fe200000000ff */
[----:B------:R-:W-:Y:S01]  /*1630*/  FMUL.FTZ R20, R4, R17 ;  /* 0x0000001104147220 */ /* 0x000fe20000410000 */
[----:B------:R-:W-:Y:S01]  /*1640*/  IMAD.X R17, RZ, RZ, R13, P0 ;  /* 0x000000ffff117224 */ /* 0x000fe200000e060d */
[----:B------:R-:W-:Y:S01]  /*1650*/  IADD3 R18, P0, PT, R10, R16, RZ ;  /* 0x000000100a127210 */ /* 0x000fe20007f1e0ff */
[----:B------:R0:W-:Y:S01]  /*1660*/  STG.E.U16 desc[UR6][R14.64], R21 ;  /* 0x000000150e007986 */ /* 0x0001e2000c101506 */
[----:B------:R-:W-:Y:S02]  /*1670*/  F2FP.F16.F32.PACK_AB R11, RZ, R11 ;  /* 0x0000000bff0b723e */ /* 0x000fe400000000ff */
[----:B------:R-:W-:Y:S02]  /*1680*/  F2FP.F16.F32.PACK_AB R20, RZ, R20 ;  /* 0x00000014ff14723e */ /* 0x000fe400000000ff */
[----:B0-----:R-:W-:-:S02]  /*1690*/  PRMT R15, R19, 0x7610, R15 ;  /* 0x00007610130f7816 */ /* 0x001fc4000000000f */
[----:B------:R-:W-:-:S03]  /*16a0*/  IADD3.X R19, PT, PT, RZ, R17, RZ, P0, !PT ;  /* 0x00000011ff137210 */ /* 0x000fc600007fe4ff */
[----:B------:R2:W-:Y:S04]  /*16b0*/  STG.E.U16 desc[UR6][R12.64], R15 ;  /* 0x0000000f0c007986 */ /* 0x0005e8000c101506 */
[----:B------:R2:W-:Y:S04]  /*16c0*/  STG.E.U16 desc[UR6][R16.64], R11 ;  /* 0x0000000b10007986 */ /* 0x0005e8000c101506 */
[----:B------:R2:W-:Y:S01]  /*16d0*/  STG.E.U16 desc[UR6][R18.64], R20 ;  /* 0x0000001412007986 */ /* 0x0005e2000c101506 */
[----:B------:R-:W-:-:S13]  /*16e0*/  ISETP.GE.AND P0, PT, R3, UR8, PT ;  /* 0x0000000803007c0c */ /* 0x000fda000bf06270 */
[----:B--2---:R-:W-:Y:S05]  /*16f0*/  @!P0 BRA `(.L_x_201) ;  /* 0xfffffffc00508947 */ /* 0x004fea000383ffff */
[----:B------:R-:W-:Y:S05]  /*1700*/  EXIT ;  /* 0x000000000000794d */ /* 0x000fea0003800000 */
.L_x_197:
[----:B------:R-:W-:Y:S01]  /*1710*/  MOV R12, 0x10 ;  /* 0x00000010000c7802 */ /* 0x000fe20000000f00 */
[----:B------:R-:W-:Y:S01]  /*1720*/  IMAD.MOV.U32 R13, RZ, RZ, 0x1f ;  /* 0x0000001fff0d7424 */ /* 0x000fe200078e00ff */
[----:B------:R-:W-:-:S07]  /*1730*/  MOV R11, 0xffffffff ;  /* 0xffffffff000b7802 */ /* 0x000fce0000000f00 */
[----:B-1----:R-:W-:Y:S05]  /*1740*/  WARPSYNC.COLLECTIVE R11, `(.L_x_202) ;  /* 0x000000000b087348 */ /* 0x002fea0003c00000 */
[----:B------:R0:W2:Y:S02]  /*1750*/  SHFL.DOWN P0, R9, R4, R12, R13 ;  /* 0x0800000c04097389 */ /* 0x0000a4000000000d */
[----:B012---:R-:W-:Y:S05]  /*1760*/  ENDCOLLECTIVE ;  /* 0x000000000000791b */ /* 0x007fea0003800000 */
.L_x_202:
[----:B------:R-:W-:Y:S02]  /*1770*/  IMAD.MOV.U32 R12, RZ, RZ, 0x8 ;  /* 0x00000008ff0c7424 */ /* 0x000fe400078e00ff */
[----:B------:R-:W-:-:S04]  /*1780*/  IMAD.MOV.U32 R5, RZ, RZ, R9 ;  /* 0x000000ffff057224 */ /* 0x000fc800078e0009 */
[----:B------:R-:W-:-:S05]  /*1790*/  FADD.FTZ R5, R5, R4 ;  /* 0x0000000405057221 */ /* 0x000fca0000010000 */
[----:B------:R-:W-:-:S07]  /*17a0*/  MOV R4, R5 ;  /* 0x0000000500047202 */ /* 0x000fce0000000f00 */
[----:B------:R-:W-:Y:S05]  /*17b0*/  WARPSYNC.COLLECTIVE R11, `(.L_x_203) ;  /* 0x000000000b087348 */ /* 0x000fea0003c00000 */
[----:B------:R0:W1:Y:S02]  /*17c0*/  SHFL.DOWN P0, R9, R4, R12, R13 ;  /* 0x0800000c04097389 */ /* 0x000064000000000d */
[----:B01----:R-:W-:Y:S05]  /*17d0*/  ENDCOLLECTIVE ;  /* 0x000000000000791b */ /* 0x003fea0003800000 */
.L_x_203:
[----:B------:R-:W-:Y:S01]  /*17e0*/  HFMA2 R12, -RZ, RZ, 0, 2.384185791015625e-07 ;  /* 0x00000004ff0c7431 */ /* 0x000fe200000001ff */
[----:B------:R-:W-:-:S05]  /*17f0*/  MOV R8, R9 ;  /* 0x0000000900087202 */ /* 0x000fca0000000f00 */
[----:B------:R-:W-:-:S04]  /*1800*/  FADD.FTZ R8, R5, R8 ;  /* 0x0000000805087221 */ /* 0x000fc80000010000 */
[----:B------:R-:W-:-:S07]  /*1810*/  IMAD.MOV.U32 R4, RZ, RZ, R8 ;  /* 0x000000ffff047224 */ /* 0x000fce00078e0008 */
[----:B------:R-:W-:Y:S05]  /*1820*/  WARPSYNC.COLLECTIVE R11, `(.L_x_204) ;  /* 0x000000000b087348 */ /* 0x000fea0003c00000 */
[----:B------:R0:W1:Y:S02]  /*1830*/  SHFL.DOWN P0, R9, R4, R12, R13 ;  /* 0x0800000c04097389 */ /* 0x000064000000000d */
[----:B01----:R-:W-:Y:S05]  /*1840*/  ENDCOLLECTIVE ;  /* 0x000000000000791b */ /* 0x003fea0003800000 */
.L_x_204:
[----:B------:R-:W-:Y:S02]  /*1850*/  IMAD.MOV.U32 R12, RZ, RZ, 0x2 ;  /* 0x00000002ff0c7424 */ /* 0x000fe400078e00ff */
[----:B------:R-:W-:-:S04]  /*1860*/  IMAD.MOV.U32 R7, RZ, RZ, R9 ;  /* 0x000000ffff077224 */ /* 0x000fc800078e0009 */
[----:B------:R-:W-:-:S05]  /*1870*/  FADD.FTZ R7, R8, R7 ;  /* 0x0000000708077221 */ /* 0x000fca0000010000 */
[----:B------:R-:W-:-:S07]  /*1880*/  MOV R4, R7 ;  /* 0x0000000700047202 */ /* 0x000fce0000000f00 */
[----:B------:R-:W-:Y:S05]  /*1890*/  WARPSYNC.COLLECTIVE R11, `(.L_x_205) ;  /* 0x000000000b087348 */ /* 0x000fea0003c00000 */
[----:B------:R0:W1:Y:S02]  /*18a0*/  SHFL.DOWN P0, R9, R4, R12, R13 ;  /* 0x0800000c04097389 */ /* 0x000064000000000d */
[----:B01----:R-:W-:Y:S05]  /*18b0*/  ENDCOLLECTIVE ;  /* 0x000000000000791b */ /* 0x003fea0003800000 */
.L_x_205:
[----:B------:R-:W-:Y:S01]  /*18c0*/  HFMA2 R12, -RZ, RZ, 0, 5.9604644775390625e-08 ;  /* 0x00000001ff0c7431 */ /* 0x000fe200000001ff */
[----:B------:R-:W-:-:S05]  /*18d0*/  MOV R10, R9 ;  /* 0x00000009000a7202 */ /* 0x000fca0000000f00 */
[----:B------:R-:W-:-:S04]  /*18e0*/  FADD.FTZ R10, R7, R10 ;  /* 0x0000000a070a7221 */ /* 0x000fc80000010000 */
[----:B------:R-:W-:-:S07]  /*18f0*/  IMAD.MOV.U32 R4, RZ, RZ, R10 ;  /* 0x000000ffff047224 */ /* 0x000fce00078e000a */
[----:B------:R-:W-:Y:S05]  /*1900*/  WARPSYNC.COLLECTIVE R11, `(.L_x_206) ;  /* 0x000000000b087348 */ /* 0x000fea0003c00000 */
[----:B------:R0:W1:Y:S02]  /*1910*/  SHFL.DOWN P0, R9, R4, R12, R13 ;  /* 0x0800000c04097389 */ /* 0x000064000000000d */
[----:B01----:R-:W-:Y:S05]  /*1920*/  ENDCOLLECTIVE ;  /* 0x000000000000791b */ /* 0x003fea0003800000 */
.L_x_206:
[----:B------:R-:W-:Y:S05]  /*1930*/  BRA `(.L_x_207) ;  /* 0xfffffff400a47947 */ /* 0x000fea000383ffff */
.L_x_208:
        /* <DEDUP_REMOVED lines=12> */
.L_x_293:


//--------------------- .text._ZN2at6native46_GLOBAL__N__fbf0e309_13_WeightNorm_cu_b3893b6b32weight_norm_fwd_first_dim_kernelIN3c108BFloat16EfEEvPT_PT0_PKS5_SA_i --------------------------
	.section	.text._ZN2at6native46_GLOBAL__N__fbf0e309_13_WeightNorm_cu_b3893b6b32weight_norm_fwd_first_dim_kernelIN3c108BFloat16EfEEvPT_PT0_PKS5_SA_i,"ax",@progbits
	.align	128
.text._ZN2at6native46_GLOBAL__N__fbf0e309_13_WeightNorm_cu_b3893b6b32weight_norm_fwd_first_dim_kernelIN3c108BFloat16EfEEvPT_PT0_PKS5_SA_i:
        .type           _ZN2at6native46_GLOBAL__N__fbf0e309_13_WeightNorm_cu_b3893b6b32weight_norm_fwd_first_dim_kernelIN3c108BFloat16EfEEvPT_PT0_PKS5_SA_i,@function
        .size           _ZN2at6native46_GLOBAL__N__fbf0e309_13_WeightNorm_cu_b3893b6b32weight_norm_fwd_first_dim_kernelIN3c108BFloat16EfEEvPT_PT0_PKS5_SA_i,(.L_x_294 - _ZN2at6native46_GLOBAL__N__fbf0e309_13_WeightNorm_cu_b3893b6b32weight_norm_fwd_first_dim_kernelIN3c108BFloat16EfEEvPT_PT0_PKS5_SA_i)
        .other          _ZN2at6native46_GLOBAL__N__fbf0e309_13_WeightNorm_cu_b3893b6b32weight_norm_fwd_first_dim_kernelIN3c108BFloat16EfEEvPT_PT0_PKS5_SA_i,@"STO_CUDA_ENTRY STV_DEFAULT"
_ZN2at6native46_GLOBAL__N__fbf0e309_13_WeightNorm_cu_b3893b6b32weight_norm_fwd_first_dim_kernelIN3c108BFloat16EfEEvPT_PT0_PKS5_SA_i:
        /* <DEDUP_REMOVED lines=11> */
[----:B------:R-:W-:Y:S01]  /*00b0*/  IADD3 R6, PT, PT, R3, R2, RZ ;  /* 0x0000000203067210 */ /* 0x000fe20007ffe0ff */
[----:B------:R-:W-:Y:S01]  /*00c0*/  BSSY.RECONVERGENT B1, `(.L_x_211) ;  /* 0x000002d000017945 */ /* 0x000fe20003800200 */
[----:B------:R-:W-:Y:S02]  /*00d0*/  ISETP.NE.U32.AND P2, PT, R2, RZ, PT ;  /* 0x000000ff0200720c */ /* 0x000fe40003f45070 */
[C---:B------:R-:W-:Y:S02]  /*00e0*/  ISETP.GE.U32.AND P0, PT, R6.reuse, UR8, PT ;  /* 0x0000000806007c0c */ /* 0x040fe4000bf06070 */
[----:B------:R-:W-:Y:S02]  /*00f0*/  VIMNMX.U32 R7, PT, PT, R6, UR8, !PT ;  /* 0x0000000806077c48 */ /* 0x000fe4000ffe0000 */
[----:B------:R-:W-:-:S04]  /*0100*/  SEL R8, RZ, 0x1, P0 ;  /* 0x00000001ff087807 */ /* 0x000fc80000000000 */
[----:B------:R-:W-:Y:S01]  /*0110*/  IADD3 R7, PT, PT, R7, -R6, -R8 ;  /* 0x8000000607077210 */ /* 0x000fe20007ffe808 */
[----:B0-----:R-:W0:Y:S02]  /*0120*/  MUFU.RCP R9, R9 ;  /* 0x0000000900097308 */ /* 0x001e240000001000 */
[----:B0-----:R-:W-:-:S06]  /*0130*/  VIADD R4, R9, 0xffffffe ;  /* 0x0ffffffe09047836 */ /* 0x001fcc0000000000 */
[----:B------:R0:W1:Y:S02]  /*0140*/  F2I.FTZ.U32.TRUNC.NTZ R5, R4 ;  /* 0x0000000400057305 */ /* 0x000064000021f000 */
[----:B0-----:R-:W-:Y:S02]  /*0150*/  IMAD.MOV.U32 R4, RZ, RZ, RZ ;  /* 0x000000ffff047224 */ /* 0x001fe400078e00ff */
[----:B-1----:R-:W-:-:S04]  /*0160*/  IMAD.MOV R11, RZ, RZ, -R5 ;  /* 0x000000ffff0b7224 */ /* 0x002fc800078e0a05 */
        /* <DEDUP_REMOVED lines=9> */
[----:B------:R-:W-:Y:S01]  /*0200*/  @P1 VIADD R5, R5, 0x1 ;  /* 0x0000000105051836 */ /* 0x000fe20000000000 */
[----:B------:R-:W-:-:S04]  /*0210*/  @!P2 LOP3.LUT R5, RZ, R2, RZ, 0x33, !PT ;  /* 0x00000002ff05a212 */ /* 0x000fc800078e33ff */
[----:B------:R-:W-:Y:S01]  /*0220*/  IADD3 R6, PT, PT, R8, R5, RZ ;  /* 0x0000000508067210 */ /* 0x000fe20007ffe0ff */
[----:B------:R-:W-:-:S03]  /*0230*/  IMAD.MOV.U32 R5, RZ, RZ, R3 ;  /* 0x000000ffff057224 */ /* 0x000fc600078e0003 */
[C---:B------:R-:W-:Y:S02]  /*0240*/  LOP3.LUT R4, R6.reuse, 0x3, RZ, 0xc0, !PT ;  /* 0x0000000306047812 */ /* 0x040fe400078ec0ff */
[----:B------:R-:W-:Y:S02]  /*0250*/  ISETP.GE.U32.AND P1, PT, R6, 0x3, PT ;  /* 0x000000030600780c */ /* 0x000fe40003f26070 */
[----:B------:R-:W-:Y:S01]  /*0260*/  ISETP.NE.AND P0, PT, R4, 0x3, PT ;  /* 0x000000030400780c */ /* 0x000fe20003f05270 */
[----:B------:R-:W-:-:S12]  /*0270*/  IMAD.MOV.U32 R4, RZ, RZ, RZ ;  /* 0x000000ffff047224 */ /* 0x000fd800078e00ff */
[----:B------:R-:W-:Y:S05]  /*0280*/  @!P0 BRA `(.L_x_212) ;  /* 0x0000000000408947 */ /* 0x000fea0003800000 */
[----:B------:R-:W0:Y:S01]  /*0290*/  LDC.64 R8, c[0x0][0x390] ;  /* 0x0000e400ff087b82 */ /* 0x000e220000000a00 */
[----:B------:R-:W-:Y:S01]  /*02a0*/  IADD3 R4, PT, PT, R6, 0x1, RZ ;  /* 0x0000000106047810 */ /* 0x000fe20007ffe0ff */
[--C-:B------:R-:W-:Y:S02]  /*02b0*/  IMAD R11, R0, UR8, R3.reuse ;  /* 0x00000008000b7c24 */ /* 0x100fe4000f8e0203 */
[----:B------:R-:W-:Y:S01]  /*02c0*/  IMAD.MOV.U32 R5, RZ, RZ, R3 ;  /* 0x000000ffff057224 */ /* 0x000fe200078e0003 */
[----:B------:R-:W-:Y:S01]  /*02d0*/  LOP3.LUT R6, R4, 0x3, RZ, 0xc0, !PT ;  /* 0x0000000304067812 */ /* 0x000fe200078ec0ff */
[----:B------:R-:W-:-:S03]  /*02e0*/  IMAD.MOV.U32 R4, RZ, RZ, RZ ;  /* 0x000000ffff047224 */ /* 0x000fc600078e00ff */
[----:B------:R-:W-:-:S07]  /*02f0*/  IADD3 R10, PT, PT, -R6, RZ, RZ ;  /* 0x000000ff060a7210 */ /* 0x000fce0007ffe1ff */
.L_x_213:
[----:B0-----:R-:W-:-:S06]  /*0300*/  IMAD.WIDE R6, R11, 0x2, R8 ;  /* 0x000000020b067825 */ /* 0x001fcc00078e0208 */
[----:B------:R-:W2:Y:S01]  /*0310*/  LDG.E.U16.CONSTANT R6, desc[UR6][R6.64] ;  /* 0x0000000606067981 */ /* 0x000ea2000c1e9500 */
[----:B------:R-:W-:Y:S01]  /*0320*/  VIADD R10, R10, 0x1 ;  /* 0x000000010a0a7836 */ /* 0x000fe20000000000 */
[C---:B------:R-:W-:Y:S01]  /*0330*/  IADD3 R5, PT, PT, R2.reuse, R5, RZ ;  /* 0x0000000502057210 */ /* 0x040fe20007ffe0ff */
[----:B------:R-:W-:-:S03]  /*0340*/  IMAD.IADD R11, R2, 0x1, R11 ;  /* 0x00000001020b7824 */ /* 0x000fc600078e020b */
[----:B------:R-:W-:Y:S01]  /*0350*/  ISETP.NE.AND P0, PT, R10, RZ, PT ;  /* 0x000000ff0a00720c */ /* 0x000fe20003f05270 */
[----:B--2---:R-:W-:-:S04]  /*0360*/  IMAD.U32 R13, R6, 0x10000, RZ ;  /* 0x00010000060d7824 */ /* 0x004fc800078e00ff */
[----:B------:R-:W-:-:S08]  /*0370*/  FFMA.FTZ R4, R13, R13, R4 ;  /* 0x0000000d0d047223 */ /* 0x000fd00000010004 */
[----:B------:R-:W-:Y:S05]  /*0380*/  @P0 BRA `(.L_x_213) ;  /* 0xfffffffc00dc0947 */ /* 0x000fea000383ffff */
.L_x_212:
[----:B------:R-:W-:Y:S05]  /*0390*/  BSYNC.RECONVERGENT B1 ;  /* 0x0000000000017941 */ /* 0x000fea0003800200 */
.L_x_211:
[----:B------:R-:W-:Y:S05]  /*03a0*/  @!P1 BRA `(.L_x_210) ;  /* 0x0000000000649947 */ /* 0x000fea0003800000 */
[----:B------:R-:W0:Y:S01]  /*03b0*/  LDC.64 R6, c[0x0][0x390] ;  /* 0x0000e400ff067b82 */ /* 0x000e220000000a00 */
[----:B------:R-:W-:-:S07]  /*03c0*/  IMAD.SHL.U32 R17, R2, 0x2, RZ ;  /* 0x0000000202117824 */ /* 0x000fce00078e00ff */
.L_x_214:
        /* <DEDUP_REMOVED lines=12> */
[----:B------:R-:W-:-:S05]  /*0490*/  IMAD R5, R2, 0x4, R5 ;  /* 0x0000000402057824 */ /* 0x000fca00078e0205 */
[----:B------:R-:W-:Y:S02]  /*04a0*/  ISETP.GE.AND P0, PT, R5, UR8, PT ;  /* 0x0000000805007c0c */ /* 0x000fe4000bf06270 */
[----:B--2---:R-:W-:-:S05]  /*04b0*/  SHF.L.U32 R19, R8, 0x10, RZ ;  /* 0x0000001008137819 */ /* 0x004fca00000006ff */
[----:B------:R-:W-:Y:S01]  /*04c0*/  FFMA.FTZ R4, R19, R19, R4 ;  /* 0x0000001313047223 */ /* 0x000fe20000010004 */
[----:B---3--:R-:W-:-:S04]  /*04d0*/  IMAD.U32 R21, R10, 0x10000, RZ ;  /* 0x000100000a157824 */ /* 0x008fc800078e00ff */
[----:B------:R-:W-:Y:S01]  /*04e0*/  FFMA.FTZ R4, R21, R21, R4 ;  /* 0x0000001515047223 */ /* 0x000fe20000010004 */
[----:B----4-:R-:W-:-:S05]  /*04f0*/  SHF.L.U32 R9, R12, 0x10, RZ ;  /* 0x000000100c097819 */ /* 0x010fca00000006ff */
[----:B------:R-:W-:Y:S01]  /*0500*/  FFMA.FTZ R4, R9, R9, R4 ;  /* 0x0000000909047223 */ /* 0x000fe20000010004 */
[----:B-----5:R-:W-:-:S04]  /*0510*/  IMAD.U32 R11, R14, 0x10000, RZ ;  /* 0x000100000e0b7824 */ /* 0x020fc800078e00ff */
[----:B------:R-:W-:Y:S01]  /*0520*/  FFMA.FTZ R4, R11, R11, R4 ;  /* 0x0000000b0b047223 */ /* 0x000fe20000010004 */
[----:B------:R-:W-:Y:S06]  /*0530*/  @!P0 BRA `(.L_x_214) ;  /* 0xfffffffc00a48947 */ /* 0x000fec000383ffff */
.L_x_210:
[----:B------:R-:W-:Y:S05]  /*0540*/  BSYNC.RECONVERGENT B0 ;  /* 0x0000000000007941 */ /* 0x000fea0003800200 */
.L_x_209:
        /* <DEDUP_REMOVED lines=152> */
.L_x_215:
        /* <DEDUP_REMOVED lines=16> */
.L_x_227:
[----:B------:R-:W-:Y:S01]  /*0fd0*/  ISETP.NE.AND P0, PT, R6, RZ, PT ;  /* 0x000000ff0600720c */ /* 0x000fe20003f05270 */
[----:B-1----:R-:W-:-:S12]  /*0fe0*/  FADD.FTZ R9, R10, R9 ;  /* 0x000000090a097221 */ /* 0x002fd80000010000 */
[----:B------:R2:W-:Y:S02]  /*0ff0*/  @!P0 STS [UR4], R9 ;  /* 0x00000009ff008988 */ /* 0x0005e40008000804 */
.L_x_216:
        /* <DEDUP_REMOVED lines=14> */
[----:B------:R-:W-:Y:S01]  /*10e0*/  IADD3 R10, PT, PT, R3, R2, RZ ;  /* 0x00000002030a7210 */ /* 0x000fe20007ffe0ff */
[----:B------:R-:W-:Y:S01]  /*10f0*/  BSSY.RECONVERGENT B0, `(.L_x_218) ;  /* 0x0000030000007945 */ /* 0x000fe20003800200 */
[----:B------:R-:W-:Y:S02]  /*1100*/  ISETP.NE.U32.AND P2, PT, R2, RZ, PT ;  /* 0x000000ff0200720c */ /* 0x000fe40003f45070 */
[C---:B------:R-:W-:Y:S02]  /*1110*/  ISETP.GE.U32.AND P0, PT, R10.reuse, UR8, PT ;  /* 0x000000080a007c0c */ /* 0x040fe4000bf06070 */
[----:B------:R-:W-:Y:S01]  /*1120*/  VIMNMX.U32 R11, PT, PT, R10, UR8, !PT ;  /* 0x000000080a0b7c48 */ /* 0x000fe2000ffe0000 */
[----:B------:R-:W-:Y:S01]  /*1130*/  MUFU.RCP R4, R4 ;  /* 0x0000000400047308 */ /* 0x000fe20000001000 */
[----:B0-----:R-:W-:-:S04]  /*1140*/  SEL R6, RZ, 0x1, P0 ;  /* 0x00000001ff067807 */ /* 0x001fc80000000000 */
[----:B------:R-:W-:-:S03]  /*1150*/  IADD3 R11, PT, PT, R11, -R10, -R6 ;  /* 0x8000000a0b0b7210 */ /* 0x000fc60007ffe806 */
[----:B-1----:R-:W0:Y:S02]  /*1160*/  MUFU.RCP R12, R12 ;  /* 0x0000000c000c7308 */ /* 0x002e240000001000 */
[----:B0-----:R-:W-:-:S06]  /*1170*/  VIADD R8, R12, 0xffffffe ;  /* 0x0ffffffe0c087836 */ /* 0x001fcc0000000000 */
[----:B--2---:R0:W1:Y:S02]  /*1180*/  F2I.FTZ.U32.TRUNC.NTZ R9, R8 ;  /* 0x0000000800097305 */ /* 0x004064000021f000 */
        /* <DEDUP_REMOVED lines=13> */
[----:B------:R-:W-:-:S04]  /*1260*/  IADD3 R10, PT, PT, R6, R7, RZ ;  /* 0x00000007060a7210 */ /* 0x000fc80007ffe0ff */
[C---:B------:R-:W-:Y:S02]  /*1270*/  LOP3.LUT R6, R10.reuse, 0x3, RZ, 0xc0, !PT ;  /* 0x000000030a067812 */ /* 0x040fe400078ec0ff */
[----:B------:R-:W-:Y:S02]  /*1280*/  ISETP.GE.U32.AND P1, PT, R10, 0x3, PT ;  /* 0x000000030a00780c */ /* 0x000fe40003f26070 */
[----:B------:R-:W-:Y:S01]  /*1290*/  ISETP.NE.AND P0, PT, R6, 0x3, PT ;  /* 0x000000030600780c */ /* 0x000fe20003f05270 */
[----:B---3--:R-:W-:-:S12]  /*12a0*/  IMAD.U32 R5, R5, 0x10000, RZ ;  /* 0x0001000005057824 */ /* 0x008fd800078e00ff */
[----:B------:R-:W-:Y:S05]  /*12b0*/  @!P0 BRA `(.L_x_219) ;  /* 0x00000000004c8947 */ /* 0x000fea0003800000 */
[----:B------:R-:W0:Y:S01]  /*12c0*/  LDC.64 R6, c[0x0][0x390] ;  /* 0x0000e400ff067b82 */ /* 0x000e220000000a00 */
[----:B------:R-:W-:Y:S02]  /*12d0*/  VIADD R10, R10, 0x1 ;  /* 0x000000010a0a7836 */ /* 0x000fe40000000000 */
[----:B------:R-:W-:-:S03]  /*12e0*/  IMAD R15, R0, UR8, R3 ;  /* 0x00000008000f7c24 */ /* 0x000fc6000f8e0203 */
[----:B------:R-:W-:Y:S02]  /*12f0*/  LOP3.LUT R10, R10, 0x3, RZ, 0xc0, !PT ;  /* 0x000000030a0a7812 */ /* 0x000fe400078ec0ff */
[----:B------:R-:W1:Y:S02]  /*1300*/  LDC.64 R8, c[0x0][0x380] ;  /* 0x0000e000ff087b82 */ /* 0x000e640000000a00 */
[C---:B------:R-:W-:Y:S01]  /*1310*/  IADD3 R14, PT, PT, -R10.reuse, RZ, RZ ;  /* 0x000000ff0a0e7210 */ /* 0x040fe20007ffe1ff */
[----:B------:R-:W-:-:S07]  /*1320*/  IMAD R3, R10, R2, R3 ;  /* 0x000000020a037224 */ /* 0x000fce00078e0203 */
.L_x_220:
[----:B0-2---:R-:W-:-:S06]  /*1330*/  IMAD.WIDE R12, R15, 0x2, R6 ;  /* 0x000000020f0c7825 */ /* 0x005fcc00078e0206 */
[----:B------:R-:W2:Y:S01]  /*1340*/  LDG.E.U16.CONSTANT R12, desc[UR6][R12.64] ;  /* 0x000000060c0c7981 */ /* 0x000ea2000c1e9500 */
[----:B------:R-:W-:-:S05]  /*1350*/  VIADD R14, R14, 0x1 ;  /* 0x000000010e0e7836 */ /* 0x000fca0000000000 */
[----:B------:R-:W-:Y:S01]  /*1360*/  ISETP.NE.AND P0, PT, R14, RZ, PT ;  /* 0x000000ff0e00720c */ /* 0x000fe20003f05270 */
[----:B--2---:R-:W-:-:S04]  /*1370*/  IMAD.U32 R10, R12, 0x10000, RZ ;  /* 0x000100000c0a7824 */ /* 0x004fc800078e00ff */
[----:B------:R-:W-:-:S04]  /*1380*/  FMUL.FTZ R11, R5, R10 ;  /* 0x0000000a050b7220 */ /* 0x000fc80000410000 */
[----:B------:R-:W-:-:S05]  /*1390*/  FMUL.FTZ R11, R4, R11 ;  /* 0x0000000b040b7220 */ /* 0x000fca0000410000 */
[----:B------:R-:W-:Y:S01]  /*13a0*/  F2FP.BF16.F32.PACK_AB R13, RZ, R11 ;  /* 0x0000000bff0d723e */ /* 0x000fe200000010ff */
[----:B-1----:R-:W-:Y:S01]  /*13b0*/  IMAD.WIDE R10, R15, 0x2, R8 ;  /* 0x000000020f0a7825 */ /* 0x002fe200078e0208 */
[----:B------:R-:W-:-:S04]  /*13c0*/  IADD3 R15, PT, PT, R2, R15, RZ ;  /* 0x0000000f020f7210 */ /* 0x000fc80007ffe0ff */
[----:B------:R2:W-:Y:S01]  /*13d0*/  STG.E.U16 desc[UR6][R10.64], R13 ;  /* 0x0000000d0a007986 */ /* 0x0005e2000c101506 */
[----:B------:R-:W-:Y:S05]  /*13e0*/  @P0 BRA `(.L_x_220) ;  /* 0xfffffffc00d00947 */ /* 0x000fea000383ffff */
.L_x_219:
[----:B------:R-:W-:Y:S05]  /*13f0*/  BSYNC.RECONVERGENT B0 ;  /* 0x0000000000007941 */ /* 0x000fea0003800200 */
.L_x_218:
[----:B------:R-:W-:Y:S05]  /*1400*/  @!P1 EXIT ;  /* 0x000000000000994d */ /* 0x000fea0003800000 */
[----:B------:R-:W0:Y:S01]  /*1410*/  LDC.64 R6, c[0x0][0x390] ;  /* 0x0000e400ff067b82 */ /* 0x000e220000000a00 */
[----:B--2---:R-:W-:-:S07]  /*1420*/  IMAD.SHL.U32 R10, R2, 0x2, RZ ;  /* 0x00000002020a7824 */ /* 0x004fce00078e00ff */
[----:B------:R-:W1:Y:S02]  /*1430*/  LDC.64 R8, c[0x0][0x380] ;  /* 0x0000e000ff087b82 */ /* 0x000e640000000a00 */
.L_x_221:
        /* <DEDUP_REMOVED lines=12> */
[----:B------:R-:W-:Y:S01]  /*1500*/  LEA R3, R2, R3, 0x2 ;  /* 0x0000000302037211 */ /* 0x000fe200078e10ff */
[----:B--2---:R-:W-:-:S04]  /*1510*/  IMAD.U32 R14, R11, 0x10000, RZ ;  /* 0x000100000b0e7824 */ /* 0x004fc800078e00ff */
[----:B------:R-:W-:Y:S01]  /*1520*/  FMUL.FTZ R11, R5, R14 ;  /* 0x0000000e050b7220 */ /* 0x000fe20000410000 */
[----:B-1----:R-:W-:-:S04]  /*1530*/  IMAD.WIDE R14, R15, 0x2, R8 ;  /* 0x000000020f0e7825 */ /* 0x002fc800078e0208 */
[----:B------:R-:W-:Y:S01]  /*1540*/  FMUL.FTZ R11, R4, R11 ;  /* 0x0000000b040b7220 */ /* 0x000fe20000410000 */
[----:B---3--:R-:W-:Y:S02]  /*1550*/  SHF.L.U32 R22, R18, 0x10, RZ ;  /* 0x0000001012167819 */ /* 0x008fe400000006ff */
[----:B------:R-:W-:Y:S02]  /*1560*/  IADD3 R12, P0, PT, R10, R14, RZ ;  /* 0x0000000e0a0c7210 */ /* 0x000fe40007f1e0ff */
[----:B------:R-:W-:Y:S01]  /*1570*/  F2FP.BF16.F32.PACK_AB R11, RZ, R11 ;  /* 0x0000000bff0b723e */ /* 0x000fe200000010ff */
[----:B------:R-:W-:Y:S01]  /*1580*/  FMUL.FTZ R19, R5, R22 ;  /* 0x0000001605137220 */ /* 0x000fe20000410000 */
[----:B----4-:R-:W-:Y:S01]  /*1590*/  IMAD.U32 R24, R20, 0x10000, RZ ;  /* 0x0001000014187824 */ /* 0x010fe200078e00ff */
[----:B------:R-:W-:Y:S01]  /*15a0*/  IADD3.X R13, PT, PT, RZ, R15, RZ, P0, !PT ;  /* 0x0000000fff0d7210 */ /* 0x000fe200007fe4ff */
[----:B-----5:R-:W-:Y:S01]  /*15b0*/  IMAD.U32 R18, R16, 0x10000, RZ ;  /* 0x0001000010127824 */ /* 0x020fe200078e00ff */
[----:B------:R-:W-:Y:S01]  /*15c0*/  PRMT R21, R11, 0x7610, R21 ;  /* 0x000076100b157816 */ /* 0x000fe20000000015 */
[----:B------:R-:W-:Y:S01]  /*15d0*/  FMUL.FTZ R19, R4, R19 ;  /* 0x0000001304137220 */ /* 0x000fe20000410000 */
[----:B------:R-:W-:Y:S01]  /*15e0*/  IADD3 R16, P0, PT, R10, R12, RZ ;  /* 0x0000000c0a107210 */ /* 0x000fe20007f1e0ff */
[C---:B------:R-:W-:Y:S01]  /*15f0*/  FMUL.FTZ R17, R5.reuse, R18 ;  /* 0x0000001205117220 */ /* 0x040fe20000410000 */
[----:B------:R-:W-:-:S02]  /*1600*/  FMUL.FTZ R11, R5, R24 ;  /* 0x00000018050b7220 */ /* 0x000fc40000410000 */
[----:B------:R-:W-:Y:S01]  /*1610*/  F2FP.BF16.F32.PACK_AB R19, RZ, R19 ;  /* 0x00000013ff13723e */ /* 0x000fe200000010ff */
[C---:B------:R-:W-:Y:S01]  /*1620*/  FMUL.FTZ R20, R4.reuse, R17 ;  /* 0x0000001104147220 */ /* 0x040fe20000410000 */
[----:B------:R-:W-:Y:S01]  /*1630*/  FMUL.FTZ R11, R4, R11 ;  /* 0x0000000b040b7220 */ /* 0x000fe20000410000 */
[----:B------:R-:W-:Y:S01]  /*1640*/  IMAD.X R17, RZ, RZ, R13, P0 ;  /* 0x000000ffff117224 */ /* 0x000fe200000e060d */
[----:B------:R-:W-:Y:S01]  /*1650*/  IADD3 R18, P0, PT, R10, R16, RZ ;  /* 0x000000100a127210 */ /* 0x000fe20007f1e0ff */
[----:B------:R0:W-:Y:S01]  /*1660*/  STG.E.U16 desc[UR6][R14.64], R21 ;  /* 0x000000150e007986 */ /* 0x0001e2000c101506 */
[----:B------:R-:W-:Y:S02]  /*1670*/  F2FP.BF16.F32.PACK_AB R20, RZ, R20 ;  /* 0x00000014ff14723e */ /* 0x000fe400000010ff */
[----:B------:R-:W-:Y:S02]  /*1680*/  F2FP.BF16.F32.PACK_AB R11, RZ, R11 ;  /* 0x0000000bff0b723e */ /* 0x000fe400000010ff */
[----:B0-----:R-:W-:Y:S01]  /*1690*/  PRMT R15, R19, 0x7610, R15 ;  /* 0x00007610130f7816 */ /* 0x001fe2000000000f */
[----:B------:R-:W-:-:S04]  /*16a0*/  IMAD.X R19, RZ, RZ, R17, P0 ;  /* 0x000000ffff137224 */ /* 0x000fc800000e0611 */
[----:B------:R2:W-:Y:S04]  /*16b0*/  STG.E.U16 desc[UR6][R12.64], R15 ;  /* 0x0000000f0c007986 */ /* 0x0005e8000c101506 */
[----:B------:R2:W-:Y:S04]  /*16c0*/  STG.E.U16 desc[UR6][R16.64], R11 ;  /* 0x0000000b10007986 */ /* 0x0005e8000c101506 */
[----:B------:R2:W-:Y:S01]  /*16d0*/  STG.E.U16 desc[UR6][R18.64], R20 ;  /* 0x0000001412007986 */ /* 0x0005e2000c101506 */
[----:B------:R-:W-:-:S13]  /*16e0*/  ISETP.GE.AND P0, PT, R3, UR8, PT ;  /* 0x0000000803007c0c */ /* 0x000fda000bf06270 */
[----:B--2---:R-:W-:Y:S05]  /*16f0*/  @!P0 BRA `(.L_x_221) ;  /* 0xfffffffc00508947 */ /* 0x004fea000383ffff */
[----:B------:R-:W-:Y:S05]  /*1700*/  EXIT ;  /* 0x000000000000794d */ /* 0x000fea0003800000 */
.L_x_217:
[----:B------:R-:W-:Y:S01]  /*1710*/  IMAD.MOV.U32 R12, RZ, RZ, 0x10 ;  /* 0x00000010ff0c7424 */ /* 0x000fe200078e00ff */
[----:B------:R-:W-:Y:S01]  /*1720*/  MOV R11, 0xffffffff ;  /* 0xffffffff000b7802 */ /* 0x000fe20000000f00 */
[----:B------:R-:W-:-:S07]  /*1730*/  IMAD.MOV.U32 R13, RZ, RZ, 0x1f ;  /* 0x0000001fff0d7424 */ /* 0x000fce00078e00ff */
[----:B-1----:R-:W-:Y:S05]  /*1740*/  WARPSYNC.COLLECTIVE R11, `(.L_x_222) ;  /* 0x000000000b087348 */ /* 0x002fea0003c00000 */
[----:B------:R0:W2:Y:S02]  /*1750*/  SHFL.DOWN P0, R9, R4, R12, R13 ;  /* 0x0800000c04097389 */ /* 0x0000a4000000000d */
[----:B012---:R-:W-:Y:S05]  /*1760*/  ENDCOLLECTIVE ;  /* 0x000000000000791b */ /* 0x007fea0003800000 */
.L_x_222:
[----:B------:R-:W-:Y:S02]  /*1770*/  HFMA2 R12, -RZ, RZ, 0, 4.76837158203125e-07 ;  /* 0x00000008ff0c7431 */ /* 0x000fe400000001ff */
[----:B------:R-:W-:-:S04]  /*1780*/  IMAD.MOV.U32 R5, RZ, RZ, R9 ;  /* 0x000000ffff057224 */ /* 0x000fc800078e0009 */
[----:B------:R-:W-:-:S04]  /*1790*/  FADD.FTZ R5, R5, R4 ;  /* 0x0000000405057221 */ /* 0x000fc80000010000 */
[----:B------:R-:W-:-:S07]  /*17a0*/  IMAD.MOV.U32 R4, RZ, RZ, R5 ;  /* 0x000000ffff047224 */ /* 0x000fce00078e0005 */
[----:B------:R-:W-:Y:S05]  /*17b0*/  WARPSYNC.COLLECTIVE R11, `(.L_x_223) ;  /* 0x000000000b087348 */ /* 0x000fea0003c00000 */
[----:B------:R0:W1:Y:S02]  /*17c0*/  SHFL.DOWN P0, R9, R4, R12, R13 ;  /* 0x0800000c04097389 */ /* 0x000064000000000d */
[----:B01----:R-:W-:Y:S05]  /*17d0*/  ENDCOLLECTIVE ;  /* 0x000000000000791b */ /* 0x003fea0003800000 */
.L_x_223:
[----:B------:R-:W-:Y:S01]  /*17e0*/  MOV R12, 0x4 ;  /* 0x00000004000c7802 */ /* 0x000fe20000000f00 */
[----:B------:R-:W-:-:S04]  /*17f0*/  IMAD.MOV.U32 R8, RZ, RZ, R9 ;  /* 0x000000ffff087224 */ /* 0x000fc800078e0009 */
[----:B------:R-:W-:-:S04]  /*1800*/  FADD.FTZ R8, R5, R8 ;  /* 0x0000000805087221 */ /* 0x000fc80000010000 */
[----:B------:R-:W-:-:S07]  /*1810*/  IMAD.MOV.U32 R4, RZ, RZ, R8 ;  /* 0x000000ffff047224 */ /* 0x000fce00078e0008 */
[----:B------:R-:W-:Y:S05]  /*1820*/  WARPSYNC.COLLECTIVE R11, `(.L_x_224) ;  /* 0x000000000b087348 */ /* 0x000fea0003c00000 */
[----:B------:R0:W1:Y:S02]  /*1830*/  SHFL.DOWN P0, R9, R4, R12, R13 ;  /* 0x0800000c04097389 */ /* 0x000064000000000d */
[----:B01----:R-:W-:Y:S05]  /*1840*/  ENDCOLLECTIVE ;  /* 0x000000000000791b */ /* 0x003fea0003800000 */
.L_x_224:
[----:B------:R-:W-:Y:S02]  /*1850*/  HFMA2 R12, -RZ, RZ, 0, 1.1920928955078125e-07 ;  /* 0x00000002ff0c7431 */ /* 0x000fe400000001ff */
[----:B------:R-:W-:-:S04]  /*1860*/  IMAD.MOV.U32 R7, RZ, RZ, R9 ;  /* 0x000000ffff077224 */ /* 0x000fc800078e0009 */
[----:B------:R-:W-:-:S04]  /*1870*/  FADD.FTZ R7, R8, R7 ;  /* 0x0000000708077221 */ /* 0x000fc80000010000 */
[----:B------:R-:W-:-:S07]  /*1880*/  IMAD.MOV.U32 R4, RZ, RZ, R7 ;  /* 0x000000ffff047224 */ /* 0x000fce00078e0007 */
[----:B------:R-:W-:Y:S05]  /*1890*/  WARPSYNC.COLLECTIVE R11, `(.L_x_225) ;  /* 0x000000000b087348 */ /* 0x000fea0003c00000 */
[----:B------:R0:W1:Y:S02]  /*18a0*/  SHFL.DOWN P0, R9, R4, R12, R13 ;  /* 0x0800000c04097389 */ /* 0x000064000000000d */
[----:B01----:R-:W-:Y:S05]  /*18b0*/  ENDCOLLECTIVE ;  /* 0x000000000000791b */ /* 0x003fea0003800000 */
.L_x_225:
[----:B------:R-:W-:Y:S01]  /*18c0*/  MOV R12, 0x1 ;  /* 0x00000001000c7802 */ /* 0x000fe20000000f00 */
[----:B------:R-:W-:-:S04]  /*18d0*/  IMAD.MOV.U32 R10, RZ, RZ, R9 ;  /* 0x000000ffff0a7224 */ /* 0x000fc800078e0009 */
[----:B------:R-:W-:-:S04]  /*18e0*/  FADD.FTZ R10, R7, R10 ;  /* 0x0000000a070a7221 */ /* 0x000fc80000010000 */
[----:B------:R-:W-:-:S07]  /*18f0*/  IMAD.MOV.U32 R4, RZ, RZ, R10 ;  /* 0x000000ffff047224 */ /* 0x000fce00078e000a */
[----:B------:R-:W-:Y:S05]  /*1900*/  WARPSYNC.COLLECTIVE R11, `(.L_x_226) ;  /* 0x000000000b087348 */ /* 0x000fea0003c00000 */
[----:B------:R0:W1:Y:S02]  /*1910*/  SHFL.DOWN P0, R9, R4, R12, R13 ;  /* 0x0800000c04097389 */ /* 0x000064000000000d */
[----:B01----:R-:W-:Y:S05]  /*1920*/  ENDCOLLECTIVE ;  /* 0x000000000000791b */ /* 0x003fea0003800000 */
.L_x_226:
[----:B------:R-:W-:Y:S05]  /*1930*/  BRA `(.L_x_227) ;  /* 0xfffffff400a47947 */ /* 0x000fea000383ffff */
.L_x_228:
        /* <DEDUP_REMOVED lines=12> */
.L_x_294:


//--------------------- .text._ZN2at6native46_GLOBAL__N__fbf0e309_13_WeightNorm_cu_b3893b6b32weight_norm_fwd_first_dim_kernelIffEEvPT_PT0_PKS3_S8_i --------------------------
	.section	.text._ZN2at6native46_GLOBAL__N__fbf0e309_13_WeightNorm_cu_b3893b6b32weight_norm_fwd_first_dim_kernelIffEEvPT_PT0_PKS3_S8_i,"ax",@progbits
	.align	128
.text._ZN2at6native46_GLOBAL__N__fbf0e309_13_WeightNorm_cu_b3893b6b32weight_norm_fwd_first_dim_kernelIffEEvPT_PT0_PKS3_S8_i:
        .type           _ZN2at6native46_GLOBAL__N__fbf0e309_13_WeightNorm_cu_b3893b6b32weight_norm_fwd_first_dim_kernelIffEEvPT_PT0_PKS3_S8_i,@function
        .size           _ZN2at6native46_GLOBAL__N__fbf0e309_13_WeightNorm_cu_b3893b6b32weight_norm_fwd_first_dim_kernelIffEEvPT_PT0_PKS3_S8_i,(.L_x_295 - _ZN2at6native46_GLOBAL__N__fbf0e309_13_WeightNorm_cu_b3893b6b32weight_norm_fwd_first_dim_kernelIffEEvPT_PT0_PKS3_S8_i)
        .other          _ZN2at6native46_GLOBAL__N__fbf0e309_13_WeightNorm_cu_b3893b6b32weight_norm_fwd_first_dim_kernelIffEEvPT_PT0_PKS3_S8_i,@"STO_CUDA_ENTRY STV_DEFAULT"
_ZN2at6native46_GLOBAL__N__fbf0e309_13_WeightNorm_cu_b3893b6b32weight_norm_fwd_first_dim_kernelIffEEvPT_PT0_PKS3_S8_i:
        /* <DEDUP_REMOVED lines=18> */
[----:B0-----:R-:W0:Y:S01]  /*0120*/  MUFU.RCP R9, R9 ;  /* 0x0000000900097308 */ /* 0x001e220000001000 */
[----:B------:R-:W-:Y:S02]  /*0130*/  IMAD.MOV.U32 R6, RZ, RZ, RZ ;  /* 0x000000ffff067224 */ /* 0x000fe400078e00ff */
[----:B0-----:R-:W-:-:S05]  /*0140*/  VIADD R4, R9, 0xffffffe ;  /* 0x0ffffffe09047836 */ /* 0x001fca0000000000 */
        /* <DEDUP_REMOVED lines=11> */
[----:B------:R-:W-:Y:S02]  /*0200*/  ISETP.GE.U32.AND P1, PT, R7, R2, PT ;  /* 0x000000020700720c */ /* 0x000fe40003f26070 */
[----:B------:R-:W-:-:S11]  /*0210*/  MOV R7, R3 ;  /* 0x0000000300077202 */ /* 0x000fd60000000f00 */
[----:B------:R-:W-:Y:S02]  /*0220*/  @P1 IADD3 R5, PT, PT, R5, 0x1, RZ ;  /* 0x0000000105051810 */ /* 0x000fe40007ffe0ff */
[----:B------:R-:W-:-:S05]  /*0230*/  @!P2 LOP3.LUT R5, RZ, R2, RZ, 0x33, !PT ;  /* 0x00000002ff05a212 */ /* 0x000fca00078e33ff */
[----:B------:R-:W-:-:S05]  /*0240*/  IMAD.IADD R4, R8, 0x1, R5 ;  /* 0x0000000108047824 */ /* 0x000fca00078e0205 */
[C---:B------:R-:W-:Y:S02]  /*0250*/  LOP3.LUT R5, R4.reuse, 0x3, RZ, 0xc0, !PT ;  /* 0x0000000304057812 */ /* 0x040fe400078ec0ff */
[----:B------:R-:W-:Y:S02]  /*0260*/  ISETP.GE.U32.AND P1, PT, R4, 0x3, PT ;  /* 0x000000030400780c */ /* 0x000fe40003f26070 */
[----:B------:R-:W-:-:S13]  /*0270*/  ISETP.NE.AND P0, PT, R5, 0x3, PT ;  /* 0x000000030500780c */ /* 0x000fda0003f05270 */
[----:B------:R-:W-:Y:S05]  /*0280*/  @!P0 BRA `(.L_x_232) ;  /* 0x00000000003c8947 */ /* 0x000fea0003800000 */
[----:B------:R-:W0:Y:S01]  /*0290*/  LDC.64 R8, c[0x0][0x390] ;  /* 0x0000e400ff087b82 */ /* 0x000e220000000a00 */
[----:B------:R-:W-:Y:S01]  /*02a0*/  VIADD R4, R4, 0x1 ;  /* 0x0000000104047836 */ /* 0x000fe20000000000 */
[----:B------:R-:W-:Y:S01]  /*02b0*/  MOV R7, R3 ;  /* 0x0000000300077202 */ /* 0x000fe20000000f00 */
[----:B------:R-:W-:Y:S02]  /*02c0*/  IMAD R11, R0, UR8, R3 ;  /* 0x00000008000b7c24 */ /* 0x000fe4000f8e0203 */
[----:B------:R-:W-:Y:S01]  /*02d0*/  IMAD.MOV.U32 R6, RZ, RZ, RZ ;  /* 0x000000ffff067224 */ /* 0x000fe200078e00ff */
[----:B------:R-:W-:-:S05]  /*02e0*/  LOP3.LUT R4, R4, 0x3, RZ, 0xc0, !PT ;  /* 0x0000000304047812 */ /* 0x000fca00078ec0ff */
[----:B------:R-:W-:-:S07]  /*02f0*/  IMAD.MOV R10, RZ, RZ, -R4 ;  /* 0x000000ffff0a7224 */ /* 0x000fce00078e0a04 */
.L_x_233:
[----:B0-----:R-:W-:-:S06]  /*0300*/  IMAD.WIDE R4, R11, 0x4, R8 ;  /* 0x000000040b047825 */ /* 0x001fcc00078e0208 */
[----:B------:R-:W2:Y:S01]  /*0310*/  LDG.E.CONSTANT R5, desc[UR6][R4.64] ;  /* 0x0000000604057981 */ /* 0x000ea2000c1e9900 */
[----:B------:R-:W-:Y:S01]  /*0320*/  VIADD R10, R10, 0x1 ;  /* 0x000000010a0a7836 */ /* 0x000fe20000000000 */
[C---:B------:R-:W-:Y:S01]  /*0330*/  IADD3 R7, PT, PT, R2.reuse, R7, RZ ;  /* 0x0000000702077210 */ /* 0x040fe20007ffe0ff */
[----:B------:R-:W-:-:S03]  /*0340*/  IMAD.IADD R11, R2, 0x1, R11 ;  /* 0x00000001020b7824 */ /* 0x000fc600078e020b */
[----:B------:R-:W-:Y:S01]  /*0350*/  ISETP.NE.AND P0, PT, R10, RZ, PT ;  /* 0x000000ff0a00720c */ /* 0x000fe20003f05270 */
[----:B--2---:R-:W-:-:S12]  /*0360*/  FFMA.FTZ R6, R5, R5, R6 ;  /* 0x0000000505067223 */ /* 0x004fd80000010006 */
[----:B------:R-:W-:Y:S05]  /*0370*/  @P0 BRA `(.L_x_233) ;  /* 0xfffffffc00e00947 */ /* 0x000fea000383ffff */
.L_x_232:
[----:B------:R-:W-:Y:S05]  /*0380*/  BSYNC.RECONVERGENT B1 ;  /* 0x0000000000017941 */ /* 0x000fea0003800200 */
.L_x_231:
[----:B------:R-:W-:Y:S05]  /*0390*/  @!P1 BRA `(.L_x_230) ;  /* 0x0000000000549947 */ /* 0x000fea0003800000 */
[----:B------:R-:W0:Y:S01]  /*03a0*/  LDC.64 R4, c[0x0][0x390] ;  /* 0x0000e400ff047b82 */ /* 0x000e220000000a00 */
[----:B------:R-:W-:-:S07]  /*03b0*/  IMAD.SHL.U32 R17, R2, 0x4, RZ ;  /* 0x0000000402117824 */ /* 0x000fce00078e00ff */
.L_x_234:
[----:B------:R-:W-:-:S04]  /*03c0*/  IMAD R9, R0, UR8, R7 ;  /* 0x0000000800097c24 */ /* 0x000fc8000f8e0207 */
[----:B0-----:R-:W-:-:S03]  /*03d0*/  IMAD.WIDE R8, R9, 0x4, R4 ;  /* 0x0000000409087825 */ /* 0x001fc600078e0204 */
[----:B------:R-:W-:-:S04]  /*03e0*/  IADD3 R10, P0, PT, R17, R8, RZ ;  /* 0x00000008110a7210 */ /* 0x000fc80007f1e0ff */
[----:B------:R-:W-:Y:S02]  /*03f0*/  IADD3.X R11, PT, PT, RZ, R9, RZ, P0, !PT ;  /* 0x00000009ff0b7210 */ /* 0x000fe400007fe4ff */
[C---:B------:R-:W-:Y:S01]  /*0400*/  IADD3 R12, P0, PT, R17.reuse, R10, RZ ;  /* 0x0000000a110c7210 */ /* 0x040fe20007f1e0ff */
[----:B------:R-:W2:Y:S04]  /*0410*/  LDG.E.CONSTANT R9, desc[UR6][R8.64] ;  /* 0x0000000608097981 */ /* 0x000ea8000c1e9900 */
[----:B------:R-:W-:Y:S01]  /*0420*/  IMAD.X R13, RZ, RZ, R11, P0 ;  /* 0x000000ffff0d7224 */ /* 0x000fe200000e060b */
[----:B------:R-:W-:Y:S01]  /*0430*/  IADD3 R14, P0, PT, R17, R12, RZ ;  /* 0x0000000c110e7210 */ /* 0x000fe20007f1e0ff */
[----:B------:R-:W3:Y:S04]  /*0440*/  LDG.E.CONSTANT R11, desc[UR6][R10.64] ;  /* 0x000000060a0b7981 */ /* 0x000ee8000c1e9900 */
[----:B------:R-:W-:-:S02]  /*0450*/  IMAD.X R15, RZ, RZ, R13, P0 ;  /* 0x000000ffff0f7224 */ /* 0x000fc400000e060d */
[----:B------:R-:W4:Y:S04]  /*0460*/  LDG.E.CONSTANT R13, desc[UR6][R12.64] ;  /* 0x000000060c0d7981 */ /* 0x000f28000c1e9900 */
        /* <DEDUP_REMOVED lines=8> */
.L_x_230:
[----:B------:R-:W-:Y:S05]  /*04f0*/  BSYNC.RECONVERGENT B0 ;  /* 0x0000000000007941 */ /* 0x000fea0003800200 */
.L_x_229:
        /* <DEDUP_REMOVED lines=152> */
.L_x_235:
[----:B------:R-:W-:-:S13]  /*0e80*/  ISETP.GT.U32.AND P1, PT, R5, 0x1f, PT ;  /* 0x0000001f0500780c */ /* 0x000fda0003f24070 */
[----:B------:R-:W-:Y:S05]  /*0e90*/  @P1 BRA `(.L_x_236) ;  /* 0x0000000000441947 */ /* 0x000fea0003800000 */
[----:B-1----:R-:W-:Y:S01]  /*0ea0*/  @P0 LDS R4, [R7] ;  /* 0x0000000007040984 */ /* 0x002fe20000000800 */
        /* <DEDUP_REMOVED lines=13> */
.L_x_247:
[----:B------:R-:W-:Y:S01]  /*0f80*/  ISETP.NE.AND P0, PT, R5, RZ, PT ;  /* 0x000000ff0500720c */ /* 0x000fe20003f05270 */
[----:B-1----:R-:W-:-:S12]  /*0f90*/  FADD.FTZ R11, R8, R11 ;  /* 0x0000000b080b7221 */ /* 0x002fd80000010000 */
[----:B------:R2:W-:Y:S02]  /*0fa0*/  @!P0 STS [UR4], R11 ;  /* 0x0000000bff008988 */ /* 0x0005e40008000804 */
.L_x_236:
        /* <DEDUP_REMOVED lines=10> */
[----:B------:R-:W1:Y:S01]  /*1050*/  I2F.U32.RP R12, R2 ;  /* 0x00000002000c7306 */ /* 0x000e620000209000 */
[----:B0-----:R-:W0:Y:S07]  /*1060*/  LDC.64 R6, c[0x0][0x398] ;  /* 0x0000e600ff067b82 */ /* 0x001e2e0000000a00 */
[----:B-1----:R-:W1:Y:S01]  /*1070*/  MUFU.RCP R12, R12 ;  /* 0x0000000c000c7308 */ /* 0x002e620000001000 */
[----:B------:R-:W-:Y:S02]  /*1080*/  IMAD.IADD R10, R3, 0x1, R2 ;  /* 0x00000001030a7824 */ /* 0x000fe400078e0202 */
[----:B0-----:R-:W-:Y:S01]  /*1090*/  IMAD.WIDE.U32 R6, R0, 0x4, R6 ;  /* 0x0000000400067825 */ /* 0x001fe200078e0006 */
[----:B-1----:R-:W-:-:S04]  /*10a0*/  IADD3 R8, PT, PT, R12, 0xffffffe, RZ ;  /* 0x0ffffffe0c087810 */ /* 0x002fc80007ffe0ff */
[----:B------:R0:W5:Y:S01]  /*10b0*/  LDG.E.CONSTANT R4, desc[UR6][R6.64] ;  /* 0x0000000606047981 */ /* 0x000162000c1e9900 */
[C---:B------:R-:W-:Y:S01]  /*10c0*/  ISETP.GE.U32.AND P0, PT, R10.reuse, UR8, PT ;  /* 0x000000080a007c0c */ /* 0x040fe2000bf06070 */
[----:B------:R-:W-:Y:S01]  /*10d0*/  MUFU.RCP R5, R5 ;  /* 0x0000000500057308 */ /* 0x000fe20000001000 */
[----:B--2---:R-:W-:Y:S01]  /*10e0*/  VIMNMX.U32 R11, PT, PT, R10, UR8, !PT ;  /* 0x000000080a0b7c48 */ /* 0x004fe2000ffe0000 */
[----:B------:R-:W-:Y:S01]  /*10f0*/  BSSY.RECONVERGENT B0, `(.L_x_238) ;  /* 0x0000028000007945 */ /* 0x000fe20003800200 */
[----:B------:R-:W-:-:S05]  /*1100*/  ISETP.NE.U32.AND P2, PT, R2, RZ, PT ;  /* 0x000000ff0200720c */ /* 0x000fca0003f45070 */
[----:B------:R1:W2:Y:S01]  /*1110*/  F2I.FTZ.U32.TRUNC.NTZ R9, R8 ;  /* 0x0000000800097305 */ /* 0x0002a2000021f000 */
[----:B0-----:R-:W-:-:S04]  /*1120*/  SEL R6, RZ, 0x1, P0 ;  /* 0x00000001ff067807 */ /* 0x001fc80000000000 */
[----:B------:R-:W-:Y:S01]  /*1130*/  IADD3 R11, PT, PT, R11, -R10, -R6 ;  /* 0x8000000a0b0b7210 */ /* 0x000fe20007ffe806 */
[----:B-1----:R-:W-:Y:S02]  /*1140*/  HFMA2 R8, -RZ, RZ, 0, 0 ;  /* 0x00000000ff087431 */ /* 0x002fe400000001ff */
[----:B--2---:R-:W-:-:S04]  /*1150*/  IMAD.MOV R13, RZ, RZ, -R9 ;  /* 0x000000ffff0d7224 */ /* 0x004fc800078e0a09 */
        /* <DEDUP_REMOVED lines=14> */
[----:B------:R-:W-:-:S13]  /*1240*/  ISETP.NE.AND P0, PT, R6, 0x3, PT ;  /* 0x000000030600780c */ /* 0x000fda0003f05270 */
        /* <DEDUP_REMOVED lines=8> */
.L_x_240:
[----:B0-----:R-:W-:-:S06]  /*12d0*/  IMAD.WIDE R12, R15, 0x4, R6 ;  /* 0x000000040f0c7825 */ /* 0x001fcc00078e0206 */
[----:B--2---:R-:W2:Y:S01]  /*12e0*/  LDG.E.CONSTANT R13, desc[UR6][R12.64] ;  /* 0x000000060c0d7981 */ /* 0x004ea2000c1e9900 */
[----:B-1----:R-:W-:Y:S01]  /*12f0*/  IMAD.WIDE R10, R15, 0x4, R8 ;  /* 0x000000040f0a7825 */ /* 0x002fe200078e0208 */
[----:B------:R-:W-:-:S03]  /*1300*/  IADD3 R15, PT, PT, R2, R15, RZ ;  /* 0x0000000f020f7210 */ /* 0x000fc60007ffe0ff */
[----:B------:R-:W-:-:S05]  /*1310*/  VIADD R14, R14, 0x1 ;  /* 0x000000010e0e7836 */ /* 0x000fca0000000000 */
[----:B------:R-:W-:Y:S01]  /*1320*/  ISETP.NE.AND P0, PT, R14, RZ, PT ;  /* 0x000000ff0e00720c */ /* 0x000fe20003f05270 */
[----:B--2--5:R-:W-:-:S04]  /*1330*/  FMUL.FTZ R16, R4, R13 ;  /* 0x0000000d04107220 */ /* 0x024fc80000410000 */
[----:B------:R-:W-:-:S05]  /*1340*/  FMUL.FTZ R17, R5, R16 ;  /* 0x0000001005117220 */ /* 0x000fca0000410000 */
[----:B------:R2:W-:Y:S03]  /*1350*/  STG.E desc[UR6][R10.64], R17 ;  /* 0x000000110a007986 */ /* 0x0005e6000c101906 */
[----:B------:R-:W-:Y:S05]  /*1360*/  @P0 BRA `(.L_x_240) ;  /* 0xfffffffc00d80947 */ /* 0x000fea000383ffff */
.L_x_239:
[----:B------:R-:W-:Y:S05]  /*1370*/  BSYNC.RECONVERGENT B0 ;  /* 0x0000000000007941 */ /* 0x000fea0003800200 */
.L_x_238:
[----:B------:R-:W-:Y:S05]  /*1380*/  @!P1 EXIT ;  /* 0x000000000000994d */ /* 0x000fea0003800000 */
[----:B------:R-:W0:Y:S01]  /*1390*/  LDC.64 R6, c[0x0][0x390] ;  /* 0x0000e400ff067b82 */ /* 0x000e220000000a00 */
[----:B------:R-:W-:-:S07]  /*13a0*/  IMAD.SHL.U32 R2, R2, 0x4, RZ ;  /* 0x0000000402027824 */ /* 0x000fce00078e00ff */
[----:B------:R-:W1:Y:S02]  /*13b0*/  LDC.64 R8, c[0x0][0x380] ;  /* 0x0000e000ff087b82 */ /* 0x000e640000000a00 */
.L_x_241:
[----:B---3--:R-:W-:-:S04]  /*13c0*/  IMAD R13, R0, UR8, R3 ;  /* 0x00000008000d7c24 */ /* 0x008fc8000f8e0203 */
[----:B0-----:R-:W-:-:S03]  /*13d0*/  IMAD.WIDE R14, R13, 0x4, R6 ;  /* 0x000000040d0e7825 */ /* 0x001fc600078e0206 */
[----:B------:R-:W-:-:S05]  /*13e0*/  IADD3 R16, P0, PT, R2, R14, RZ ;  /* 0x0000000e02107210 */ /* 0x000fca0007f1e0ff */
[----:B--2---:R-:W-:Y:S01]  /*13f0*/  IMAD.X R17, RZ, RZ, R15, P0 ;  /* 0x000000ffff117224 */ /* 0x004fe200000e060f */
[C---:B------:R-:W-:Y:S01]  /*1400*/  IADD3 R18, P0, PT, R2.reuse, R16, RZ ;  /* 0x0000001002127210 */ /* 0x040fe20007f1e0ff */
[----:B------:R0:W2:Y:S03]  /*1410*/  LDG.E.CONSTANT R15, desc[UR6][R14.64] ;  /* 0x000000060e0f7981 */ /* 0x0000a6000c1e9900 */
[----:B------:R-:W-:Y:S02]  /*1420*/  IADD3.X R19, PT, PT, RZ, R17, RZ, P0, !PT ;  /* 0x00000011ff137210 */ /* 0x000fe400007fe4ff */
[----:B------:R-:W-:Y:S01]  /*1430*/  IADD3 R20, P0, PT, R2, R18, RZ ;  /* 0x0000001202147210 */ /* 0x000fe20007f1e0ff */
[----:B------:R3:W4:Y:S04]  /*1440*/  LDG.E.CONSTANT R17, desc[UR6][R16.64] ;  /* 0x0000000610117981 */ /* 0x000728000c1e9900 */
[----:B------:R-:W-:Y:S01]  /*1450*/  IMAD.X R21, RZ, RZ, R19, P0 ;  /* 0x000000ffff157224 */ /* 0x000fe200000e0613 */
[----:B------:R4:W4:Y:S05]  /*1460*/  LDG.E.CONSTANT R25, desc[UR6][R18.64] ;  /* 0x0000000612197981 */ /* 0x00092a000c1e9900 */
[----:B------:R-:W4:Y:S01]  /*1470*/  LDG.E.CONSTANT R21, desc[UR6][R20.64] ;  /* 0x0000000614157981 */ /* 0x000f22000c1e9900 */
[----:B-1----:R-:W-:-:S04]  /*1480*/  IMAD.WIDE R12, R13, 0x4, R8 ;  /* 0x000000040d0c7825 */ /* 0x002fc800078e0208 */
[C---:B------:R-:W-:Y:S01]  /*1490*/  IMAD.IADD R3, R2.reuse, 0x1, R3 ;  /* 0x0000000102037824 */ /* 0x040fe200078e0203 */
[----:B------:R-:W-:-:S05]  /*14a0*/  IADD3 R10, P0, PT, R2, R12, RZ ;  /* 0x0000000c020a7210 */ /* 0x000fca0007f1e0ff */
[----:B------:R-:W-:Y:S01]  /*14b0*/  IMAD.X R11, RZ, RZ, R13, P0 ;  /* 0x000000ffff0b7224 */ /* 0x000fe200000e060d */
[----:B0-----:R-:W-:Y:S01]  /*14c0*/  IADD3 R14, P0, PT, R2, R10, RZ ;  /* 0x0000000a020e7210 */ /* 0x001fe20007f1e0ff */
[----:B--2--5:R-:W-:-:S03]  /*14d0*/  FMUL.FTZ R22, R4, R15 ;  /* 0x0000000f04167220 */ /* 0x024fc60000410000 */
[----:B------:R-:W-:Y:S02]  /*14e0*/  IADD3.X R15, PT, PT, RZ, R11, RZ, P0, !PT ;  /* 0x0000000bff0f7210 */ /* 0x000fe400007fe4ff */
[----:B---3--:R-:W-:Y:S01]  /*14f0*/  IADD3 R16, P0, PT, R2, R14, RZ ;  /* 0x0000000e02107210 */ /* 0x008fe20007f1e0ff */
[----:B------:R-:W-:Y:S01]  /*1500*/  FMUL.FTZ R23, R5, R22 ;  /* 0x0000001605177220 */ /* 0x000fe20000410000 */
[----:B----4-:R-:W-:-:S03]  /*1510*/  FMUL.FTZ R22, R4, R17 ;  /* 0x0000001104167220 */ /* 0x010fc60000410000 */
[----:B------:R-:W-:Y:S01]  /*1520*/  IMAD.X R17, RZ, RZ, R15, P0 ;  /* 0x000000ffff117224 */ /* 0x000fe200000e060f */
[----:B------:R3:W-:Y:S01]  /*1530*/  STG.E desc[UR6][R12.64], R23 ;  /* 0x000000170c007986 */ /* 0x0007e2000c101906 */
[----:B------:R-:W-:Y:S01]  /*1540*/  FMUL.FTZ R19, R5, R22 ;  /* 0x0000001605137220 */ /* 0x000fe20000410000 */
[----:B------:R-:W-:Y:S01]  /*1550*/  FMUL.FTZ R18, R4, R25 ;  /* 0x0000001904127220 */ /* 0x000fe20000410000 */
[----:B------:R-:W-:-:S03]  /*1560*/  ISETP.GE.AND P0, PT, R3, UR8, PT ;  /* 0x0000000803007c0c */ /* 0x000fc6000bf06270 */
[----:B------:R3:W-:Y:S01]  /*1570*/  STG.E desc[UR6][R10.64], R19 ;  /* 0x000000130a007986 */ /* 0x0007e2000c101906 */
[----:B------:R-:W-:Y:S01]  /*1580*/  FMUL.FTZ R20, R4, R21 ;  /* 0x0000001504147220 */ /* 0x000fe20000410000 */
[----:B------:R-:W-:-:S03]  /*1590*/  FMUL.FTZ R21, R5, R18 ;  /* 0x0000001205157220 */ /* 0x000fc60000410000 */
[----:B------:R-:W-:Y:S02]  /*15a0*/  FMUL.FTZ R25, R5, R20 ;  /* 0x0000001405197220 */ /* 0x000fe40000410000 */
[----:B------:R3:W-:Y:S04]  /*15b0*/  STG.E desc[UR6][R14.64], R21 ;  /* 0x000000150e007986 */ /* 0x0007e8000c101906 */
[----:B------:R3:W-:Y:S01]  /*15c0*/  STG.E desc[UR6][R16.64], R25 ;  /* 0x0000001910007986 */ /* 0x0007e2000c101906 */
[----:B------:R-:W-:Y:S05]  /*15d0*/  @!P0 BRA `(.L_x_241) ;  /* 0xfffffffc00788947 */ /* 0x000fea000383ffff */
[----:B------:R-:W-:Y:S05]  /*15e0*/  EXIT ;  /* 0x000000000000794d */ /* 0x000fea0003800000 */
.L_x_237:
[----:B------:R-:W-:Y:S01]  /*15f0*/  MOV R13, 0x10 ;  /* 0x00000010000d7802 */ /* 0x000fe20000000f00 */
[----:B------:R-:W-:Y:S02]  /*1600*/  IMAD.MOV.U32 R15, RZ, RZ, 0x1f ;  /* 0x0000001fff0f7424 */ /* 0x000fe400078e00ff */
[----:B------:R-:W-:-:S07]  /*1610*/  IMAD.MOV.U32 R10, RZ, RZ, -0x1 ;  /* 0xffffffffff0a7424 */ /* 0x000fce00078e00ff */
[----:B------:R-:W-:Y:S05]  /*1620*/  WARPSYNC.COLLECTIVE R10, `(.L_x_242) ;  /* 0x000000000a087348 */ /* 0x000fea0003c00000 */
[----:B------:R0:W1:Y:S02]  /*1630*/  SHFL.DOWN P0, R11, R6, R13, R15 ;  /* 0x0800000d060b7389 */ /* 0x000064000000000f */
[----:B01----:R-:W-:Y:S05]  /*1640*/  ENDCOLLECTIVE ;  /* 0x000000000000791b */ /* 0x003fea0003800000 */
.L_x_242:
[----:B------:R-:W-:Y:S01]  /*1650*/  IMAD.MOV.U32 R13, RZ, RZ, 0x8 ;  /* 0x00000008ff0d7424 */ /* 0x000fe200078e00ff */
[----:B------:R-:W-:-:S05]  /*1660*/  MOV R7, R11 ;  /* 0x0000000b00077202 */ /* 0x000fca0000000f00 */
[----:B------:R-:W-:-:S04]  /*1670*/  FADD.FTZ R7, R7, R6 ;  /* 0x0000000607077221 */ /* 0x000fc80000010000 */
[----:B------:R-:W-:-:S07]  /*1680*/  IMAD.MOV.U32 R6, RZ, RZ, R7 ;  /* 0x000000ffff067224 */ /* 0x000fce00078e0007 */
[----:B------:R-:W-:Y:S05]  /*1690*/  WARPSYNC.COLLECTIVE R10, `(.L_x_243) ;  /* 0x000000000a087348 */ /* 0x000fea0003c00000 */
[----:B------:R0:W1:Y:S02]  /*16a0*/  SHFL.DOWN P0, R11, R6, R13, R15 ;  /* 0x0800000d060b7389 */ /* 0x000064000000000f */
[----:B01----:R-:W-:Y:S05]  /*16b0*/  ENDCOLLECTIVE ;  /* 0x000000000000791b */ /* 0x003fea0003800000 */
.L_x_243:
[----:B------:R-:W-:Y:S01]  /*16c0*/  HFMA2 R13, -RZ, RZ, 0, 2.384185791015625e-07 ;  /* 0x00000004ff0d7431 */ /* 0x000fe200000001ff */
[----:B------:R-:W-:-:S05]  /*16d0*/  MOV R4, R11 ;  /* 0x0000000b00047202 */ /* 0x000fca0000000f00 */
[----:B------:R-:W-:-:S04]  /*16e0*/  FADD.FTZ R4, R7, R4 ;  /* 0x0000000407047221 */ /* 0x000fc80000010000 */
[----:B------:R-:W-:-:S07]  /*16f0*/  IMAD.MOV.U32 R6, RZ, RZ, R4 ;  /* 0x000000ffff067224 */ /* 0x000fce00078e0004 */
[----:B------:R-:W-:Y:S05]  /*1700*/  WARPSYNC.COLLECTIVE R10, `(.L_x_244) ;  /* 0x000000000a087348 */ /* 0x000fea0003c00000 */
[----:B------:R0:W1:Y:S02]  /*1710*/  SHFL.DOWN P0, R11, R6, R13, R15 ;  /* 0x0800000d060b7389 */ /* 0x000064000000000f */
[----:B01----:R-:W-:Y:S05]  /*1720*/  ENDCOLLECTIVE ;  /* 0x000000000000791b */ /* 0x003fea0003800000 */
.L_x_244:
[----:B------:R-:W-:Y:S02]  /*1730*/  IMAD.MOV.U32 R13, RZ, RZ, 0x2 ;  /* 0x00000002ff0d7424 */ /* 0x000fe400078e00ff */
[----:B------:R-:W-:-:S04]  /*1740*/  IMAD.MOV.U32 R9, RZ, RZ, R11 ;  /* 0x000000ffff097224 */ /* 0x000fc800078e000b */
[----:B------:R-:W-:-:S05]  /*1750*/  FADD.FTZ R9, R4, R9 ;  /* 0x0000000904097221 */ /* 0x000fca0000010000 */
[----:B------:R-:W-:-:S07]  /*1760*/  MOV R6, R9 ;  /* 0x0000000900067202 */ /* 0x000fce0000000f00 */
[----:B------:R-:W-:Y:S05]  /*1770*/  WARPSYNC.COLLECTIVE R10, `(.L_x_245) ;  /* 0x000000000a087348 */ /* 0x000fea0003c00000 */
[----:B------:R0:W1:Y:S02]  /*1780*/  SHFL.DOWN P0, R11, R6, R13, R15 ;  /* 0x0800000d060b7389 */ /* 0x000064000000000f */
[----:B01----:R-:W-:Y:S05]  /*1790*/  ENDCOLLECTIVE ;  /* 0x000000000000791b */ /* 0x003fea0003800000 */
.L_x_245:
[----:B------:R-:W-:Y:S01]  /*17a0*/  HFMA2 R13, -RZ, RZ, 0, 5.9604644775390625e-08 ;  /* 0x00000001ff0d7431 */ /* 0x000fe200000001ff */
[----:B------:R-:W-:-:S05]  /*17b0*/  MOV R8, R11 ;  /* 0x0000000b00087202 */ /* 0x000fca0000000f00 */
[----:B------:R-:W-:-:S04]  /*17c0*/  FADD.FTZ R8, R9, R8 ;  /* 0x0000000809087221 */ /* 0x000fc80000010000 */
[----:B------:R-:W-:-:S07]  /*17d0*/  IMAD.MOV.U32 R6, RZ, RZ, R8 ;  /* 0x000000ffff067224 */ /* 0x000fce00078e0008 */
[----:B------:R-:W-:Y:S05]  /*17e0*/  WARPSYNC.COLLECTIVE R10, `(.L_x_246) ;  /* 0x000000000a087348 */ /* 0x000fea0003c00000 */
[----:B------:R0:W1:Y:S02]  /*17f0*/  SHFL.DOWN P0, R11, R6, R13, R15 ;  /* 0x0800000d060b7389 */ /* 0x000064000000000f */
[----:B01----:R-:W-:Y:S05]  /*1800*/  ENDCOLLECTIVE ;  /* 0x000000000000791b */ /* 0x003fea0003800000 */
.L_x_246:
[----:B------:R-:W-:Y:S05]  /*1810*/  BRA `(.L_x_247) ;  /* 0xfffffff400d87947 */ /* 0x000fea000383ffff */
.L_x_248:
        /* <DEDUP_REMOVED lines=14> */
.L_x_295:


//--------------------- .text._ZN2at6native46_GLOBAL__N__fbf0e309_13_WeightNorm_cu_b3893b6b32weight_norm_fwd_first_dim_kernelIddEEvPT_PT0_PKS3_S8_i --------------------------
	.section	.text._ZN2at6native46_GLOBAL__N__fbf0e309_13_WeightNorm_cu_b3893b6b32weight_norm_fwd_first_dim_kernelIddEEvPT_PT0_PKS3_S8_i,"ax",@progbits
	.align	128
.text._ZN2at6native46_GLOBAL__N__fbf0e309_13_WeightNorm_cu_b3893b6b32weight_norm_fwd_first_dim_kernelIddEEvPT_PT0_PKS3_S8_i:
        .type           _ZN2at6native46_GLOBAL__N__fbf0e309_13_WeightNorm_cu_b3893b6b32weight_norm_fwd_first_dim_kernelIddEEvPT_PT0_PKS3_S8_i,@function
        .size           _ZN2at6native46_GLOBAL__N__fbf0e309_13_WeightNorm_cu_b3893b6b32weight_norm_fwd_first_dim_kernelIddEEvPT_PT0_PKS3_S8_i,(.L_x_296 - _ZN2at6native46_GLOBAL__N__fbf0e309_13_WeightNorm_cu_b3893b6b32weight_norm_fwd_first_dim_kernelIddEEvPT_PT0_PKS3_S8_i)
        .other          _ZN2at6native46_GLOBAL__N__fbf0e309_13_WeightNorm_cu_b3893b6b32weight_norm_fwd_first_dim_kernelIddEEvPT_PT0_PKS3_S8_i,@"STO_CUDA_ENTRY STV_DEFAULT"
_ZN2at6native46_GLOBAL__N__fbf0e309_13_WeightNorm_cu_b3893b6b32weight_norm_fwd_first_dim_kernelIddEEvPT_PT0_PKS3_S8_i:
        /* <DEDUP_REMOVED lines=19> */
[----:B0-----:R-:W-:Y:S02]  /*0130*/  VIADD R2, R7, 0xffffffe ;  /* 0x0ffffffe07027836 */ /* 0x001fe40000000000 */
[----:B------:R-:W-:-:S04]  /*0140*/  IMAD.MOV.U32 R7, RZ, RZ, R23 ;  /* 0x000000ffff077224 */ /* 0x000fc800078e0017 */
        /* <DEDUP_REMOVED lines=17> */
[----:B------:R-:W-:Y:S02]  /*0260*/  ISETP.NE.AND P0, PT, R2, 0x3, PT ;  /* 0x000000030200780c */ /* 0x000fe40003f05270 */
[----:B------:R-:W-:-:S11]  /*0270*/  CS2R R2, SRZ ;  /* 0x0000000000027805 */ /* 0x000fd6000001ff00 */
[----:B------:R-:W-:Y:S05]  /*0280*/  @!P0 BRA `(.L_x_252) ;  /* 0x00000000003c8947 */ /* 0x000fea0003800000 */
[----:B------:R-:W0:Y:S01]  /*0290*/  LDC.64 R8, c[0x0][0x390] ;  /* 0x0000e400ff087b82 */ /* 0x000e220000000a00 */
[----:B------:R-:W-:Y:S02]  /*02a0*/  VIADD R2, R6, 0x1 ;  /* 0x0000000106027836 */ /* 0x000fe40000000000 */
[--C-:B------:R-:W-:Y:S02]  /*02b0*/  IMAD R11, R0, UR8, R23.reuse ;  /* 0x00000008000b7c24 */ /* 0x100fe4000f8e0217 */
[----:B------:R-:W-:Y:S01]  /*02c0*/  IMAD.MOV.U32 R7, RZ, RZ, R23 ;  /* 0x000000ffff077224 */ /* 0x000fe200078e0017 */
[----:B------:R-:W-:Y:S02]  /*02d0*/  LOP3.LUT R4, R2, 0x3, RZ, 0xc0, !PT ;  /* 0x0000000302047812 */ /* 0x000fe400078ec0ff */
[----:B------:R-:W-:-:S03]  /*02e0*/  CS2R R2, SRZ ;  /* 0x0000000000027805 */ /* 0x000fc6000001ff00 */
[----:B------:R-:W-:-:S07]  /*02f0*/  IMAD.MOV R6, RZ, RZ, -R4 ;  /* 0x000000ffff067224 */ /* 0x000fce00078e0a04 */
.L_x_253:
[----:B0-----:R-:W-:-:S06]  /*0300*/  IMAD.WIDE R4, R11, 0x8, R8 ;  /* 0x000000080b047825 */ /* 0x001fcc00078e0208 */
[----:B------:R-:W2:Y:S01]  /*0310*/  LDG.E.64.CONSTANT R4, desc[UR6][R4.64] ;  /* 0x0000000604047981 */ /* 0x000ea2000c1e9b00 */
[----:B------:R-:W-:Y:S01]  /*0320*/  IADD3 R6, PT, PT, R6, 0x1, RZ ;  /* 0x0000000106067810 */ /* 0x000fe20007ffe0ff */
[C---:B------:R-:W-:Y:S02]  /*0330*/  IMAD.IADD R7, R20.reuse, 0x1, R7 ;  /* 0x0000000114077824 */ /* 0x040fe400078e0207 */
[----:B------:R-:W-:Y:S01]  /*0340*/  IMAD.IADD R11, R20, 0x1, R11 ;  /* 0x00000001140b7824 */ /* 0x000fe200078e020b */
[----:B------:R-:W-:Y:S01]  /*0350*/  ISETP.NE.AND P0, PT, R6, RZ, PT ;  /* 0x000000ff0600720c */ /* 0x000fe20003f05270 */
[----:B--2---:R-:W-:-:S12]  /*0360*/  DFMA R2, R4, R4, R2 ;  /* 0x000000040402722b */ /* 0x004fd80000000002 */
[----:B------:R-:W-:Y:S05]  /*0370*/  @P0 BRA `(.L_x_253) ;  /* 0xfffffffc00e00947 */ /* 0x000fea000383ffff */
.L_x_252:
[----:B------:R-:W-:Y:S05]  /*0380*/  BSYNC.RECONVERGENT B1 ;  /* 0x0000000000017941 */ /* 0x000fea0003800200 */
.L_x_251:
[----:B------:R-:W-:Y:S05]  /*0390*/  @!P1 BRA `(.L_x_250) ;  /* 0x0000000000549947 */ /* 0x000fea0003800000 */
[----:B------:R-:W0:Y:S01]  /*03a0*/  LDC.64 R4, c[0x0][0x390] ;  /* 0x0000e400ff047b82 */ /* 0x000e220000000a00 */
[----:B------:R-:W-:-:S07]  /*03b0*/  IMAD.SHL.U32 R6, R20, 0x8, RZ ;  /* 0x0000000814067824 */ /* 0x000fce00078e00ff */
.L_x_254:
[----:B------:R-:W-:-:S04]  /*03c0*/  IMAD R15, R0, UR8, R7 ;  /* 0x00000008000f7c24 */ /* 0x000fc8000f8e0207 */
[----:B0-----:R-:W-:-:S03]  /*03d0*/  IMAD.WIDE R14, R15, 0x8, R4 ;  /* 0x000000080f0e7825 */ /* 0x001fc600078e0204 */
[C---:B------:R-:W-:Y:S02]  /*03e0*/  IADD3 R18, P0, PT, R6.reuse, R14, RZ ;  /* 0x0000000e06127210 */ /* 0x040fe40007f1e0ff */
[----:B------:R-:W2:Y:S03]  /*03f0*/  LDG.E.64.CONSTANT R10, desc[UR6][R14.64] ;  /* 0x000000060e0a7981 */ /* 0x000ea6000c1e9b00 */
[----:B------:R-:W-:Y:S01]  /*0400*/  IMAD.X R19, RZ, RZ, R15, P0 ;  /* 0x000000ffff137224 */ /* 0x000fe200000e060f */
[----:B------:R-:W-:-:S04]  /*0410*/  IADD3 R24, P0, PT, R6, R18, RZ ;  /* 0x0000001206187210 */ /* 0x000fc80007f1e0ff */
[----:B------:R-:W3:Y:S01]  /*0420*/  LDG.E.64.CONSTANT R8, desc[UR6][R18.64] ;  /* 0x0000000612087981 */ /* 0x000ee2000c1e9b00 */
[----:B------:R-:W-:Y:S01]  /*0430*/  IMAD.X R25, RZ, RZ, R19, P0 ;  /* 0x000000ffff197224 */ /* 0x000fe200000e0613 */
[----:B------:R-:W-:-:S04]  /*0440*/  IADD3 R16, P0, PT, R6, R24, RZ ;  /* 0x0000001806107210 */ /* 0x000fc80007f1e0ff */
[----:B------:R-:W4:Y:S01]  /*0450*/  LDG.E.64.CONSTANT R12, desc[UR6][R24.64] ;  /* 0x00000006180c7981 */ /* 0x000f22000c1e9b00 */
[----:B------:R-:W-:-:S06]  /*0460*/  IMAD.X R17, RZ, RZ, R25, P0 ;  /* 0x000000ffff117224 */ /* 0x000fcc00000e0619 */
[----:B------:R-:W5:Y:S01]  /*0470*/  LDG.E.64.CONSTANT R16, desc[UR6][R16.64] ;  /* 0x0000000610107981 */ /* 0x000f62000c1e9b00 */
[----:B------:R-:W-:-:S04]  /*0480*/  LEA R7, R20, R7, 0x2 ;  /* 0x0000000714077211 */ /* 0x000fc800078e10ff */
[----:B------:R-:W-:Y:S01]  /*0490*/  ISETP.GE.AND P0, PT, R7, UR8, PT ;  /* 0x0000000807007c0c */ /* 0x000fe2000bf06270 */
[----:B--2---:R-:W-:-:S08]  /*04a0*/  DFMA R2, R10, R10, R2 ;  /* 0x0000000a0a02722b */ /* 0x004fd00000000002 */
[----:B---3--:R-:W-:-:S08]  /*04b0*/  DFMA R2, R8, R8, R2 ;  /* 0x000000080802722b */ /* 0x008fd00000000002 */
[----:B----4-:R-:W-:-:S08]  /*04c0*/  DFMA R2, R12, R12, R2 ;  /* 0x0000000c0c02722b */ /* 0x010fd00000000002 */
[----:B-----5:R-:W-:Y:S01]  /*04d0*/  DFMA R2, R16, R16, R2 ;  /* 0x000000101002722b */ /* 0x020fe20000000002 */
[----:B------:R-:W-:Y:S10]  /*04e0*/  @!P0 BRA `(.L_x_254) ;  /* 0xfffffffc00b48947 */ /* 0x000ff4000383ffff */
.L_x_250:
[----:B------:R-:W-:Y:S05]  /*04f0*/  BSYNC.RECONVERGENT B0 ;  /* 0x0000000000007941 */ /* 0x000fea0003800200 */
.L_x_249:
        /* <DEDUP_REMOVED lines=151> */
[----:B------:R-:W-:Y:S06]  /*0e70*/  BAR.SYNC.DEFER_BLOCKING 0x0 ;  /* 0x0000000000007b1d */ /* 0x000fec0000010000 */
.L_x_255:
        /* <DEDUP_REMOVED lines=25> */
.L_x_273:
[----:B------:R-:W-:Y:S01]  /*1010*/  ISETP.NE.AND P0, PT, R5, RZ, PT ;  /* 0x000000ff0500720c */ /* 0x000fe20003f05270 */
[----:B-1----:R-:W-:-:S06]  /*1020*/  IMAD.MOV.U32 R5, RZ, RZ, R6 ;  /* 0x000000ffff057224 */ /* 0x002fcc00078e0006 */
[----:B--2---:R-:W-:-:S07]  /*1030*/  DADD R4, R2, R4 ;  /* 0x0000000002047229 */ /* 0x004fce0000000004 */
[----:B------:R2:W-:Y:S04]  /*1040*/  @!P0 STS.64 [UR4], R4 ;  /* 0x00000004ff008988 */ /* 0x0005e80008000a04 */
.L_x_256:
[----:B------:R-:W-:Y:S05]  /*1050*/  WARPSYNC.ALL ;  /* 0x0000000000007948 */ /* 0x000fea0003800000 */
[----:B0-----:R-:W0:Y:S08]  /*1060*/  LDC.64 R2, c[0x0][0x398] ;  /* 0x0000e600ff027b82 */ /* 0x001e300000000a00 */
[----:B------:R-:W-:Y:S01]  /*1070*/  BAR.SYNC.DEFER_BLOCKING 0x0 ;  /* 0x0000000000007b1d */ /* 0x000fe20000010000 */
[----:B0-----:R-:W-:-:S05]  /*1080*/  IMAD.WIDE.U32 R2, R0, 0x8, R2 ;  /* 0x0000000800027825 */ /* 0x001fca00078e0002 */
[----:B--2---:R-:W0:Y:S04]  /*1090*/  LDS.64 R4, [UR4] ;  /* 0x00000004ff047984 */ /* 0x004e280008000a00 */
[----:B------:R-:W5:Y:S01]  /*10a0*/  LDG.E.64.CONSTANT R2, desc[UR6][R2.64] ;  /* 0x0000000602027981 */ /* 0x000f62000c1e9b00 */
[----:B------:R-:W-:Y:S01]  /*10b0*/  UMOV UR4, 0xf0000000 ;  /* 0xf000000000047882 */ /* 0x000fe20000000000 */
[----:B------:R-:W-:Y:S01]  /*10c0*/  UMOV UR5, 0x380fffff ;  /* 0x380fffff00057882 */ /* 0x000fe20000000000 */
[----:B0-----:R-:W0:Y:S01]  /*10d0*/  F2F.F32.F64 R14, R4 ;  /* 0x00000004000e7310 */ /* 0x001e220000301000 */
[----:B------:R-:W-:-:S14]  /*10e0*/  DSETP.GEU.AND P0, PT, |R4|, UR4, PT ;  /* 0x0000000404007e2a */ /* 0x000fdc000bf0e200 */
[----:B0-----:R-:W-:Y:S01]  /*10f0*/  @!P0 FMUL R14, R14, 1.175494350822287508e-38 ;  /* 0x008000000e0e8820 */ /* 0x001fe20000400000 */
[----:B------:R-:W-:-:S05]  /*1100*/  ISETP.NE.AND P0, PT, R23, RZ, PT ;  /* 0x000000ff1700720c */ /* 0x000fca0003f05270 */
[----:B------:R-:W1:Y:S08]  /*1110*/  MUFU.SQRT R14, R14 ;  /* 0x0000000e000e7308 */ /* 0x000e700000002000 */
[----:B------:R-:W0:Y:S01]  /*1120*/  @!P0 LDC.64 R12, c[0x0][0x388] ;  /* 0x0000e200ff0c8b82 */ /* 0x000e220000000a00 */
[----:B-1----:R-:W-:-:S06]  /*1130*/  FMUL.FTZ R8, R14, 1 ;  /* 0x3f8000000e087820 */ /* 0x002fcc0000410000 */
[----:B------:R-:W1:Y:S08]  /*1140*/  F2F.F64.F32 R8, R8 ;  /* 0x0000000800087310 */ /* 0x000e700000201800 */
[----:B-1----:R-:W1:Y:S01]  /*1150*/  MUFU.RCP64H R11, R9 ;  /* 0x00000009000b7308 */ /* 0x002e620000001800 */
[----:B------:R-:W-:-:S05]  /*1160*/  VIADD R10, R9, 0x300402 ;  /* 0x00300402090a7836 */ /* 0x000fca0000000000 */
[----:B------:R-:W-:Y:S01]  /*1170*/  FSETP.GEU.AND P1, PT, |R10|, 5.8789094863358348022e-39, PT ;  /* 0x004004020a00780b */ /* 0x000fe20003f2e200 */
[----:B-1----:R-:W-:-:S08]  /*1180*/  DFMA R6, -R8, R10, 1 ;  /* 0x3ff000000806742b */ /* 0x002fd0000000010a */
[----:B------:R-:W-:Y:S01]  /*1190*/  DFMA R4, R6, R6, R6 ;  /* 0x000000060604722b */ /* 0x000fe20000000006 */
[----:B0-----:R-:W-:-:S05]  /*11a0*/  @!P0 IMAD.WIDE.U32 R6, R0, 0x8, R12 ;  /* 0x0000000800068825 */ /* 0x001fca00078e000c */
[----:B------:R0:W-:Y:S02]  /*11b0*/  @!P0 STG.E.64 desc[UR6][R6.64], R8 ;  /* 0x0000000806008986 */ /* 0x0001e4000c101b06 */
[----:B------:R-:W-:Y:S01]  /*11c0*/  DFMA R4, R10, R4, R10 ;  /* 0x000000040a04722b */ /* 0x000fe2000000000a */
[----:B------:R-:W-:-:S07]  /*11d0*/  ISETP.GE.AND P0, PT, R23, UR8, PT ;  /* 0x0000000817007c0c */ /* 0x000fce000bf06270 */
[----:B------:R-:W-:-:S08]  /*11e0*/  DFMA R12, -R8, R4, 1 ;  /* 0x3ff00000080c742b */ /* 0x000fd00000000104 */
[----:B------:R-:W-:Y:S01]  /*11f0*/  DFMA R4, R4, R12, R4 ;  /* 0x0000000c0404722b */ /* 0x000fe20000000004 */
[----:B0-----:R-:W-:Y:S10]  /*1200*/  @P1 BRA `(.L_x_258) ;  /* 0x0000000000101947 */ /* 0x001ff40003800000 */
[----:B------:R-:W-:Y:S02]  /*1210*/  LOP3.LUT R4, R9, 0x7fffffff, RZ, 0xc0, !PT ;  /* 0x7fffffff09047812 */ /* 0x000fe400078ec0ff */
[----:B------:R-:W-:Y:S02]  /*1220*/  MOV R6, 0x1250 ;  /* 0x0000125000067802 */ /* 0x000fe40000000f00 */
[----:B------:R-:W-:-:S07]  /*1230*/  IADD3 R10, PT, PT, R4, -0x100000, RZ ;  /* 0xfff00000040a7810 */ /* 0x000fce0007ffe0ff */
[----:B-----5:R-:W-:Y:S05]  /*1240*/  CALL.REL.NOINC `($__internal_3_$__cuda_sm20_dblrcp_rn_slowpath_v3) ;  /* 0x0000000800547944 */ /* 0x020fea0003c00000 */
.L_x_258:
[----:B------:R-:W-:Y:S05]  /*1250*/  @P0 EXIT ;  /* 0x000000000000094d */ /* 0x000fea0003800000 */
[----:B------:R-:W0:Y:S01]  /*1260*/  I2F.U32.RP R11, R20 ;  /* 0x00000014000b7306 */ /* 0x000e220000209000 */
[----:B------:R-:W1:Y:S01]  /*1270*/  LDCU UR4, c[0x0][0x3a0] ;  /* 0x00007400ff0477ac */ /* 0x000e620008000800 */
[----:B------:R-:W-:Y:S01]  /*1280*/  IMAD.IADD R8, R23, 0x1, R20 ;  /* 0x0000000117087824 */ /* 0x000fe200078e0214 */
[----:B------:R-:W-:Y:S01]  /*1290*/  ISETP.NE.U32.AND P2, PT, R20, RZ, PT ;  /* 0x000000ff1400720c */ /* 0x000fe20003f45070 */
[----:B------:R-:W-:Y:S04]  /*12a0*/  BSSY.RECONVERGENT B0, `(.L_x_259) ;  /* 0x000002b000007945 */ /* 0x000fe80003800200 */
[----:B0-----:R-:W0:Y:S01]  /*12b0*/  MUFU.RCP R11, R11 ;  /* 0x0000000b000b7308 */ /* 0x001e220000001000 */
[C---:B-1----:R-:W-:Y:S02]  /*12c0*/  ISETP.GE.U32.AND P0, PT, R8.reuse, UR4, PT ;  /* 0x0000000408007c0c */ /* 0x042fe4000bf06070 */
[----:B------:R-:W-:-:S02]  /*12d0*/  VIMNMX.U32 R9, PT, PT, R8, UR4, !PT ;  /* 0x0000000408097c48 */ /* 0x000fc4000ffe0000 */
[----:B------:R-:W-:-:S04]  /*12e0*/  SEL R10, RZ, 0x1, P0 ;  /* 0x00000001ff0a7807 */ /* 0x000fc80000000000 */
[----:B------:R-:W-:Y:S01]  /*12f0*/  IADD3 R9, PT, PT, R9, -R8, -R10 ;  /* 0x8000000809097210 */ /* 0x000fe20007ffe80a */
[----:B0-----:R-:W-:-:S04]  /*1300*/  VIADD R6, R11, 0xffffffe ;  /* 0x0ffffffe0b067836 */ /* 0x001fc80000000000 */
        /* <DEDUP_REMOVED lines=25> */
[----:B------:R-:W-:-:S07]  /*14a0*/  IMAD.MOV R16, RZ, RZ, -R10 ;  /* 0x000000ffff107224 */ /* 0x000fce00078e0a0a */
.L_x_261:
[----:B0-----:R-:W-:-:S06]  /*14b0*/  IMAD.WIDE R12, R17, 0x8, R8 ;  /* 0x00000008110c7825 */ /* 0x001fcc00078e0208 */
[----:B--2---:R-:W2:Y:S01]  /*14c0*/  LDG.E.64.CONSTANT R12, desc[UR6][R12.64] ;  /* 0x000000060c0c7981 */ /* 0x004ea2000c1e9b00 */
[----:B------:R-:W-:-:S04]  /*14d0*/  IADD3 R16, PT, PT, R16, 0x1, RZ ;  /* 0x0000000110107810 */ /* 0x000fc80007ffe0ff */
[----:B------:R-:W-:Y:S01]  /*14e0*/  ISETP.NE.AND P0, PT, R16, RZ, PT ;  /* 0x000000ff1000720c */ /* 0x000fe20003f05270 */
[----:B--2--5:R-:W-:-:S08]  /*14f0*/  DMUL R10, R2, R12 ;  /* 0x0000000c020a7228 */ /* 0x024fd00000000000 */
[----:B------:R-:W-:Y:S01]  /*1500*/  DMUL R14, R10, R4 ;  /* 0x000000040a0e7228 */ /* 0x000fe20000000000 */
[----:B-1----:R-:W-:-:S04]  /*1510*/  IMAD.WIDE R10, R17, 0x8, R6 ;  /* 0x00000008110a7825 */ /* 0x002fc800078e0206 */
[----:B------:R-:W-:Y:S02]  /*1520*/  IMAD.IADD R17, R20, 0x1, R17 ;  /* 0x0000000114117824 */ /* 0x000fe400078e0211 */
[----:B------:R2:W-:Y:S01]  /*1530*/  STG.E.64 desc[UR6][R10.64], R14 ;  /* 0x0000000e0a007986 */ /* 0x0005e2000c101b06 */
[----:B------:R-:W-:Y:S05]  /*1540*/  @P0 BRA `(.L_x_261) ;  /* 0xfffffffc00d80947 */ /* 0x000fea000383ffff */
.L_x_260:
[----:B------:R-:W-:Y:S05]  /*1550*/  BSYNC.RECONVERGENT B0 ;  /* 0x0000000000007941 */ /* 0x000fea0003800200 */
.L_x_259:
[----:B------:R-:W-:Y:S05]  /*1560*/  @!P1 EXIT ;  /* 0x000000000000994d */ /* 0x000fea0003800000 */
[----:B------:R-:W0:Y:S01]  /*1570*/  LDC.64 R6, c[0x0][0x390] ;  /* 0x0000e400ff067b82 */ /* 0x000e220000000a00 */
[----:B------:R-:W-:-:S07]  /*1580*/  IMAD.SHL.U32 R21, R20, 0x8, RZ ;  /* 0x0000000814157824 */ /* 0x000fce00078e00ff */
[----:B------:R-:W1:Y:S02]  /*1590*/  LDC.64 R8, c[0x0][0x380] ;  /* 0x0000e000ff087b82 */ /* 0x000e640000000a00 */
.L_x_262:
[----:B------:R-:W-:-:S04]  /*15a0*/  IMAD R27, R0, UR4, R23 ;  /* 0x00000004001b7c24 */ /* 0x000fc8000f8e0217 */
[----:B0-2---:R-:W-:-:S03]  /*15b0*/  IMAD.WIDE R14, R27, 0x8, R6 ;  /* 0x000000081b0e7825 */ /* 0x005fc600078e0206 */
[C---:B------:R-:W-:Y:S02]  /*15c0*/  IADD3 R12, P0, PT, R21.reuse, R14, RZ ;  /* 0x0000000e150c7210 */ /* 0x040fe40007f1e0ff */
[----:B------:R-:W2:Y:S03]  /*15d0*/  LDG.E.64.CONSTANT R10, desc[UR6][R14.64] ;  /* 0x000000060e0a7981 */ /* 0x000ea6000c1e9b00 */
[----:B------:R-:W-:Y:S01]  /*15e0*/  IMAD.X R13, RZ, RZ, R15, P0 ;  /* 0x000000ffff0d7224 */ /* 0x000fe200000e060f */
[----:B------:R-:W-:-:S05]  /*15f0*/  IADD3 R16, P0, PT, R21, R12, RZ ;  /* 0x0000000c15107210 */ /* 0x000fca0007f1e0ff */
[----:B------:R-:W-:Y:S01]  /*1600*/  IMAD.X R17, RZ, RZ, R13, P0 ;  /* 0x000000ffff117224 */ /* 0x000fe200000e060d */
[----:B------:R-:W-:Y:S01]  /*1610*/  IADD3 R18, P0, PT, R21, R16, RZ ;  /* 0x0000001015127210 */ /* 0x000fe20007f1e0ff */
[----:B------:R-:W3:Y:S04]  /*1620*/  LDG.E.64.CONSTANT R12, desc[UR6][R12.64] ;  /* 0x000000060c0c7981 */ /* 0x000ee8000c1e9b00 */
[----:B------:R-:W-:Y:S02]  /*1630*/  IMAD.X R19, RZ, RZ, R17, P0 ;  /* 0x000000ffff137224 */ /* 0x000fe400000e0611 */
[----:B------:R-:W4:Y:S04]  /*1640*/  LDG.E.64.CONSTANT R16, desc[UR6][R16.64] ;  /* 0x0000000610107981 */ /* 0x000f28000c1e9b00 */
[----:B------:R-:W4:Y:S01]  /*1650*/  LDG.E.64.CONSTANT R24, desc[UR6][R18.64] ;  /* 0x0000000612187981 */ /* 0x000f22000c1e9b00 */
[----:B-1----:R-:W-:-:S04]  /*1660*/  IMAD.WIDE R26, R27, 0x8, R8 ;  /* 0x000000081b1a7825 */ /* 0x002fc800078e0208 */
[----:B------:R-:W-:Y:S01]  /*1670*/  IMAD R23, R20, 0x4, R23 ;  /* 0x0000000414177824 */ /* 0x000fe200078e0217 */
[----:B--2--5:R-:W-:-:S08]  /*1680*/  DMUL R10, R2, R10 ;  /* 0x0000000a020a7228 */ /* 0x024fd00000000000 */
[----:B------:R-:W-:Y:S01]  /*1690*/  DMUL R28, R10, R4 ;  /* 0x000000040a1c7228 */ /* 0x000fe20000000000 */
[----:B------:R-:W-:Y:S01]  /*16a0*/  IADD3 R10, P0, PT, R21, R26, RZ ;  /* 0x0000001a150a7210 */ /* 0x000fe20007f1e0ff */
[----:B---3--:R-:W-:-:S03]  /*16b0*/  DMUL R12, R2, R12 ;  /* 0x0000000c020c7228 */ /* 0x008fc60000000000 */
[----:B------:R-:W-:Y:S02]  /*16c0*/  IADD3.X R11, PT, PT, RZ, R27, RZ, P0, !PT ;  /* 0x0000001bff0b7210 */ /* 0x000fe400007fe4ff */
[C---:B------:R-:W-:Y:S01]  /*16d0*/  IADD3 R14, P0, PT, R21.reuse, R10, RZ ;  /* 0x0000000a150e7210 */ /* 0x040fe20007f1e0ff */
[C---:B----4-:R-:W-:Y:S02]  /*16e0*/  DMUL R16, R2.reuse, R16 ;  /* 0x0000001002107228 */ /* 0x050fe40000000000 */
[----:B------:R-:W-:Y:S02]  /*16f0*/  DMUL R24, R2, R24 ;  /* 0x0000001802187228 */ /* 0x000fe40000000000 */
[----:B------:R-:W-:Y:S01]  /*1700*/  IMAD.X R15, RZ, RZ, R11, P0 ;  /* 0x000000ffff0f7224 */ /* 0x000fe200000e060b */
[----:B------:R-:W-:Y:S01]  /*1710*/  IADD3 R18, P0, PT, R21, R14, RZ ;  /* 0x0000000e15127210 */ /* 0x000fe20007f1e0ff */
[-C--:B------:R-:W-:Y:S02]  /*1720*/  DMUL R12, R12, R4.reuse ;  /* 0x000000040c0c7228 */ /* 0x080fe40000000000 */
[----:B------:R-:W-:-:S02]  /*1730*/  DMUL R16, R16, R4 ;  /* 0x0000000410107228 */ /* 0x000fc40000000000 */
[----:B------:R-:W-:Y:S01]  /*1740*/  DMUL R24, R24, R4 ;  /* 0x0000000418187228 */ /* 0x000fe20000000000 */
[----:B------:R-:W-:Y:S01]  /*1750*/  IMAD.X R19, RZ, RZ, R15, P0 ;  /* 0x000000ffff137224 */ /* 0x000fe200000e060f */
[----:B------:R3:W-:Y:S04]  /*1760*/  STG.E.64 desc[UR6][R26.64], R28 ;  /* 0x0000001c1a007986 */ /* 0x0007e8000c101b06 */
[----:B------:R3:W-:Y:S04]  /*1770*/  STG.E.64 desc[UR6][R10.64], R12 ;  /* 0x0000000c0a007986 */ /* 0x0007e8000c101b06 */
[----:B------:R3:W-:Y:S04]  /*1780*/  STG.E.64 desc[UR6][R14.64], R16 ;  /* 0x000000100e007986 */ /* 0x0007e8000c101b06 */
[----:B------:R3:W-:Y:S01]  /*1790*/  STG.E.64 desc[UR6][R18.64], R24 ;  /* 0x0000001812007986 */ /* 0x0007e2000c101b06 */
[----:B------:R-:W-:-:S13]  /*17a0*/  ISETP.GE.AND P0, PT, R23, UR4, PT ;  /* 0x0000000417007c0c */ /* 0x000fda000bf06270 */
[----:B---3--:R-:W-:Y:S05]  /*17b0*/  @!P0 BRA `(.L_x_262) ;  /* 0xfffffffc00788947 */ /* 0x008fea000383ffff */
[----:B------:R-:W-:Y:S05]  /*17c0*/  EXIT ;  /* 0x000000000000794d */ /* 0x000fea0003800000 */
.L_x_257:
[----:B------:R-:W-:Y:S01]  /*17d0*/  IMAD.MOV.U32 R13, RZ, RZ, R3 ;  /* 0x000000ffff0d7224 */ /* 0x000fe200078e0003 */
[----:B------:R-:W-:Y:S01]  /*17e0*/  MOV R15, 0x1f ;  /* 0x0000001f000f7802 */ /* 0x000fe20000000f00 */
[----:B------:R-:W-:Y:S02]  /*17f0*/  IMAD.MOV.U32 R14, RZ, RZ, 0x10 ;  /* 0x00000010ff0e7424 */ /* 0x000fe400078e00ff */
[----:B------:R-:W-:-:S07]  /*1800*/  IMAD.MOV.U32 R12, RZ, RZ, -0x1 ;  /* 0xffffffffff0c7424 */ /* 0x000fce00078e00ff */
[----:B------:R-:W-:Y:S05]  /*1810*/  WARPSYNC.COLLECTIVE R12, `(.L_x_263) ;  /* 0x000000000c087348 */ /* 0x000fea0003c00000 */
[----:B------:R0:W1:Y:S02]  /*1820*/  SHFL.DOWN P0, R4, R13, R14, R15 ;  /* 0x0800000e0d047389 */ /* 0x000064000000000f */
[----:B01----:R-:W-:Y:S05]  /*1830*/  ENDCOLLECTIVE ;  /* 0x000000000000791b */ /* 0x003fea0003800000 */
.L_x_263:
[----:B------:R-:W-:Y:S02]  /*1840*/  IMAD.MOV.U32 R13, RZ, RZ, R2 ;  /* 0x000000ffff0d7224 */ /* 0x000fe400078e0002 */
[----:B------:R-:W-:-:S07]  /*1850*/  IMAD.MOV.U32 R7, RZ, RZ, R4 ;  /* 0x000000ffff077224 */ /* 0x000fce00078e0004 */
[----:B------:R-:W-:Y:S05]  /*1860*/  WARPSYNC.COLLECTIVE R12, `(.L_x_264) ;  /* 0x000000000c087348 */ /* 0x000fea0003c00000 */
[----:B------:R0:W1:Y:S02]  /*1870*/  SHFL.DOWN P0, R4, R13, R14, R15 ;  /* 0x0800000e0d047389 */ /* 0x000064000000000f */
[----:B01----:R-:W-:Y:S05]  /*1880*/  ENDCOLLECTIVE ;  /* 0x000000000000791b */ /* 0x003fea0003800000 */
.L_x_264:
[----:B------:R-:W-:Y:S01]  /*1890*/  MOV R14, 0x8 ;  /* 0x00000008000e7802 */ /* 0x000fe20000000f00 */
[----:B------:R-:W-:-:S06]  /*18a0*/  IMAD.MOV.U32 R6, RZ, RZ, R4 ;  /* 0x000000ffff067224 */ /* 0x000fcc00078e0004 */
[----:B------:R-:W-:-:S10]  /*18b0*/  DADD R6, R6, R2 ;  /* 0x0000000006067229 */ /* 0x000fd40000000002 */
[----:B------:R-:W-:-:S07]  /*18c0*/  IMAD.MOV.U32 R13, RZ, RZ, R7 ;  /* 0x000000ffff0d7224 */ /* 0x000fce00078e0007 */
[----:B------:R-:W-:Y:S05]  /*18d0*/  WARPSYNC.COLLECTIVE R12, `(.L_x_265) ;  /* 0x000000000c087348 */ /* 0x000fea0003c00000 */
[----:B------:R0:W1:Y:S02]  /*18e0*/  SHFL.DOWN P0, R4, R13, R14, R15 ;  /* 0x0800000e0d047389 */ /* 0x000064000000000f */
[----:B01----:R-:W-:Y:S05]  /*18f0*/  ENDCOLLECTIVE ;  /* 0x000000000000791b */ /* 0x003fea0003800000 */
.L_x_265:
[----:B------:R-:W-:Y:S02]  /*1900*/  IMAD.MOV.U32 R13, RZ, RZ, R6 ;  /* 0x000000ffff0d7224 */ /* 0x000fe400078e0006 */
[----:B------:R-:W-:-:S07]  /*1910*/  IMAD.MOV.U32 R9, RZ, RZ, R4 ;  /* 0x000000ffff097224 */ /* 0x000fce00078e0004 */
[----:B------:R-:W-:Y:S05]  /*1920*/  WARPSYNC.COLLECTIVE R12, `(.L_x_266) ;  /* 0x000000000c087348 */ /* 0x000fea0003c00000 */
[----:B------:R0:W1:Y:S02]  /*1930*/  SHFL.DOWN P0, R4, R13, R14, R15 ;  /* 0x0800000e0d047389 */ /* 0x000064000000000f */
[----:B01----:R-:W-:Y:S05]  /*1940*/  ENDCOLLECTIVE ;  /* 0x000000000000791b */ /* 0x003fea0003800000 */
.L_x_266:
[----:B------:R-:W-:Y:S02]  /*1950*/  IMAD.MOV.U32 R14, RZ, RZ, 0x4 ;  /* 0x00000004ff0e7424 */ /* 0x000fe400078e00ff */
[----:B------:R-:W-:-:S06]  /*1960*/  IMAD.MOV.U32 R8, RZ, RZ, R4 ;  /* 0x000000ffff087224 */ /* 0x000fcc00078e0004 */
[----:B------:R-:W-:-:S10]  /*1970*/  DADD R8, R6, R8 ;  /* 0x0000000006087229 */ /* 0x000fd40000000008 */
[----:B------:R-:W-:-:S07]  /*1980*/  IMAD.MOV.U32 R13, RZ, RZ, R9 ;  /* 0x000000ffff0d7224 */ /* 0x000fce00078e0009 */
[----:B------:R-:W-:Y:S05]  /*1990*/  WARPSYNC.COLLECTIVE R12, `(.L_x_267) ;  /* 0x000000000c087348 */ /* 0x000fea0003c00000 */
[----:B------:R0:W1:Y:S02]  /*19a0*/  SHFL.DOWN P0, R4, R13, R14, R15 ;  /* 0x0800000e0d047389 */ /* 0x000064000000000f */
[----:B01----:R-:W-:Y:S05]  /*19b0*/  ENDCOLLECTIVE ;  /* 0x000000000000791b */ /* 0x003fea0003800000 */
.L_x_267:
[----:B------:R-:W-:Y:S01]  /*19c0*/  IMAD.MOV.U32 R13, RZ, RZ, R8 ;  /* 0x000000ffff0d7224 */ /* 0x000fe200078e0008 */
[----:B------:R-:W-:-:S07]  /*19d0*/  MOV R11, R4 ;  /* 0x00000004000b7202 */ /* 0x000fce0000000f00 */
[----:B------:R-:W-:Y:S05]  /*19e0*/  WARPSYNC.COLLECTIVE R12, `(.L_x_268) ;  /* 0x000000000c087348 */ /* 0x000fea0003c00000 */
[----:B------:R0:W1:Y:S02]  /*19f0*/  SHFL.DOWN P0, R4, R13, R14, R15 ;  /* 0x0800000e0d047389 */ /* 0x000064000000000f */
[----:B01----:R-:W-:Y:S05]  /*1a00*/  ENDCOLLECTIVE ;  /* 0x000000000000791b */ /* 0x003fea0003800000 */
.L_x_268:
[----:B------:R-:W-:Y:S02]  /*1a10*/  IMAD.MOV.U32 R14, RZ, RZ, 0x2 ;  /* 0x00000002ff0e7424 */ /* 0x000fe400078e00ff */
[----:B------:R-:W-:-:S06]  /*1a20*/  IMAD.MOV.U32 R10, RZ, RZ, R4 ;  /* 0x000000ffff0a7224 */ /* 0x000fcc00078e0004 */
[----:B------:R-:W-:-:S10]  /*1a30*/  DADD R10, R8, R10 ;  /* 0x00000000080a7229 */ /* 0x000fd4000000000a */
[----:B------:R-:W-:-:S07]  /*1a40*/  IMAD.MOV.U32 R13, RZ, RZ, R11 ;  /* 0x000000ffff0d7224 */ /* 0x000fce00078e000b */
[----:B------:R-:W-:Y:S05]  /*1a50*/  WARPSYNC.COLLECTIVE R12, `(.L_x_269) ;  /* 0x000000000c087348 */ /* 0x000fea0003c00000 */
[----:B------:R0:W1:Y:S02]  /*1a60*/  SHFL.DOWN P0, R4, R13, R14, R15 ;  /* 0x0800000e0d047389 */ /* 0x000064000000000f */
[----:B01----:R-:W-:Y:S05]  /*1a70*/  ENDCOLLECTIVE ;  /* 0x000000000000791b */ /* 0x003fea0003800000 */
.L_x_269:
[----:B------:R-:W-:Y:S01]  /*1a80*/  MOV R13, R10 ;  /* 0x0000000a000d7202 */ /* 0x000fe20000000f00 */
[----:B------:R-:W-:-:S07]  /*1a90*/  IMAD.MOV.U32 R3, RZ, RZ, R4 ;  /* 0x000000ffff037224 */ /* 0x000fce00078e0004 */
[----:B------:R-:W-:Y:S05]  /*1aa0*/  WARPSYNC.COLLECTIVE R12, `(.L_x_270) ;  /* 0x000000000c087348 */ /* 0x000fea0003c00000 */
[----:B------:R0:W1:Y:S02]  /*1ab0*/  SHFL.DOWN P0, R4, R13, R14, R15 ;  /* 0x0800000e0d047389 */ /* 0x000064000000000f */
[----:B01----:R-:W-:Y:S05]  /*1ac0*/  ENDCOLLECTIVE ;  /* 0x000000000000791b */ /* 0x003fea0003800000 */
.L_x_270:
[----:B------:R-:W-:Y:S02]  /*1ad0*/  IMAD.MOV.U32 R14, RZ, RZ, 0x1 ;  /* 0x00000001ff0e7424 */ /* 0x000fe400078e00ff */
[----:B------:R-:W-:-:S06]  /*1ae0*/  IMAD.MOV.U32 R2, RZ, RZ, R4 ;  /* 0x000000ffff027224 */ /* 0x000fcc00078e0004 */
[----:B------:R-:W-:-:S10]  /*1af0*/  DADD R2, R10, R2 ;  /* 0x000000000a027229 */ /* 0x000fd40000000002 */
[----:B------:R-:W-:-:S07]  /*1b00*/  IMAD.MOV.U32 R13, RZ, RZ, R3 ;  /* 0x000000ffff0d7224 */ /* 0x000fce00078e0003 */
[----:B------:R-:W-:Y:S05]  /*1b10*/  WARPSYNC.COLLECTIVE R12, `(.L_x_271) ;  /* 0x000000000c087348 */ /* 0x000fea0003c00000 */
[----:B------:R0:W1:Y:S02]  /*1b20*/  SHFL.DOWN P0, R4, R13, R14, R15 ;  /* 0x0800000e0d047389 */ /* 0x000064000000000f */
[----:B01----:R-:W-:Y:S05]  /*1b30*/  ENDCOLLECTIVE ;  /* 0x000000000000791b */ /* 0x003fea0003800000 */
.L_x_271:
[----:B------:R-:W-:Y:S02]  /*1b40*/  IMAD.MOV.U32 R13, RZ, RZ, R2 ;  /* 0x000000ffff0d7224 */ /* 0x000fe400078e0002 */
[----:B------:R-:W-:-:S07]  /*1b50*/  IMAD.MOV.U32 R6, RZ, RZ, R4 ;  /* 0x000000ffff067224 */ /* 0x000fce00078e0004 */
[----:B------:R-:W-:Y:S05]  /*1b60*/  WARPSYNC.COLLECTIVE R12, `(.L_x_272) ;  /* 0x000000000c087348 */ /* 0x000fea0003c00000 */
[----:B------:R0:W1:Y:S02]  /*1b70*/  SHFL.DOWN P0, R4, R13, R14, R15 ;  /* 0x0800000e0d047389 */ /* 0x000064000000000f */
[----:B01----:R-:W-:Y:S05]  /*1b80*/  ENDCOLLECTIVE ;  /* 0x000000000000791b */ /* 0x003fea0003800000 */
.L_x_272:
[----:B------:R-:W-:Y:S05]  /*1b90*/  BRA `(.L_x_273) ;  /* 0xfffffff4001c7947 */ /* 0x000fea000383ffff */
        .weak           $__internal_3_$__cuda_sm20_dblrcp_rn_slowpath_v3
        .type           $__internal_3_$__cuda_sm20_dblrcp_rn_slowpath_v3,@function
        .size           $__internal_3_$__cuda_sm20_dblrcp_rn_slowpath_v3,(.L_x_296 - $__internal_3_$__cuda_sm20_dblrcp_rn_slowpath_v3)
$__internal_3_$__cuda_sm20_dblrcp_rn_slowpath_v3:
[----:B------:R-:W-:Y:S01]  /*1ba0*/  MOV R4, R8 ;  /* 0x0000000800047202 */ /* 0x000fe20000000f00 */
        /* <DEDUP_REMOVED lines=24> */
.L_x_276:
[----:B------:R-:W-:Y:S01]  /*1d30*/  DMUL R4, R4, 8.11296384146066816958e+31 ;  /* 0x4690000004047828 */ /* 0x000fe20000000000 */
[----:B------:R-:W-:-:S05]  /*1d40*/  MOV R8, R10 ;  /* 0x0000000a00087202 */ /* 0x000fca0000000f00 */
        /* <DEDUP_REMOVED lines=8> */
.L_x_274:
[----:B------:R-:W-:Y:S01]  /*1dd0*/  LOP3.LUT R9, R5, 0x80000, RZ, 0xfc, !PT ;  /* 0x0008000005097812 */ /* 0x000fe200078efcff */
[----:B------:R-:W-:-:S07]  /*1de0*/  IMAD.MOV.U32 R8, RZ, RZ, R4 ;  /* 0x000000ffff087224 */ /* 0x000fce00078e0004 */
.L_x_275:
[----:B------:R-:W-:Y:S02]  /*1df0*/  IMAD.MOV.U32 R7, RZ, RZ, 0x0 ;  /* 0x00000000ff077424 */ /* 0x000fe400078e00ff */
[----:B------:R-:W-:Y:S02]  /*1e00*/  IMAD.MOV.U32 R4, RZ, RZ, R8 ;  /* 0x000000ffff047224 */ /* 0x000fe400078e0008 */
[----:B------:R-:W-:Y:S01]  /*1e10*/  IMAD.MOV.U32 R5, RZ, RZ, R9 ;  /* 0x000000ffff057224 */ /* 0x000fe200078e0009 */
[----:B------:R-:W-:Y:S06]  /*1e20*/  RET.REL.NODEC R6 `(_ZN2at6native46_GLOBAL__N__fbf0e309_13_WeightNorm_cu_b3893b6b32weight_norm_fwd_first_dim_kernelIddEEvPT_PT0_PKS3_S8_i) ;  /* 0xffffffe006747950 */ /* 0x000fec0003c3ffff */
.L_x_277:
        /* <DEDUP_REMOVED lines=13> */
.L_x_296:


//--------------------- .nv.shared._ZN2at6native46_GLOBAL__N__fbf0e309_13_WeightNorm_cu_b3893b6b31weight_norm_bwd_last_dim_kernelIN3c104HalfEfEEvPT_S6_PKS5_S8_S8_PKT0_ii --------------------------
	.section	.nv.shared._ZN2at6native46_GLOBAL__N__fbf0e309_13_WeightNorm_cu_b3893b6b31weight_norm_bwd_last_dim_kernelIN3c104HalfEfEEvPT_S6_PKS5_S8_S8_PKT0_ii,"aw",@nobits
	.sectionflags	@""
	.align	16
	.zero		1024


//--------------------- .nv.shared.reserved.0     --------------------------
	.section	.nv.shared.reserved.0,"aw",@nobits
	.weak		__nv_reservedSMEM_offset_0_alias
	.size		__nv_reservedSMEM_offset_0_alias, 0, 64
	.other		__nv_reservedSMEM_offset_0_alias,@"STO_CUDA_RESERVED_SHARED STV_DEFAULT"
__nv_reservedSMEM_offset_0_alias:
	.zero		0
	.zero		64


//--------------------- .nv.global                --------------------------
	.section	.nv.global,"aw",@nobits
.nv.global:
	.type		_ZN44_INTERNAL_fbf0e309_13_WeightNorm_cu_b3893b6b4cuda3std3__48in_placeE,@object
	.size		_ZN44_INTERNAL_fbf0e309_13_WeightNorm_cu_b3893b6b4cuda3std3__48in_placeE,(_ZN44_INTERNAL_fbf0e309_13_WeightNorm_cu_b3893b6b4cuda3std6ranges3__45__cpo8distanceE - _ZN44_INTERNAL_fbf0e309_13_WeightNorm_cu_b3893b6b4cuda3std3__48in_placeE)
_ZN44_INTERNAL_fbf0e309_13_WeightNorm_cu_b3893b6b4cuda3std3__48in_placeE:
	.zero		1
	.type		_ZN44_INTERNAL_fbf0e309_13_WeightNorm_cu_b3893b6b4cuda3std6ranges3__45__cpo8distanceE,@object
	.size		_ZN44_INTERNAL_fbf0e309_13_WeightNorm_cu_b3893b6b4cuda3std6ranges3__45__cpo8distanceE,(_ZN44_INTERNAL_fbf0e309_13_WeightNorm_cu_b3893b6b4cuda3std3__45__cpo6cbeginE - _ZN44_INTERNAL_fbf0e309_13_WeightNorm_cu_b3893b6b4cuda3std6ranges3__45__cpo8distanceE)
_ZN44_INTERNAL_fbf0e309_13_WeightNorm_cu_b3893b6b4cuda3std6ranges3__45__cpo8distanceE:
	.zero		1
	.type		_ZN44_INTERNAL_fbf0e309_13_WeightNorm_cu_b3893b6b4cuda3std3__45__cpo6cbeginE,@object
	.size		_ZN44_INTERNAL_fbf0e309_13_WeightNorm_cu_b3893b6b4cuda3std3__45__cpo6cbeginE,(_ZN44_INTERNAL_fbf0e309_13_WeightNorm_cu_b3893b6b4cuda3std6ranges3__45__cpo7advanceE - _ZN44_INTERNAL_fbf0e309_13_WeightNorm_cu_b3893b6b4cuda3std3__45__cpo6cbeginE)
_ZN44_INTERNAL_fbf0e309_13_WeightNorm_cu_b3893b6b4cuda3std3__45__cpo6cbeginE:
	.zero		1
	.type		_ZN44_INTERNAL_fbf0e309_13_WeightNorm_cu_b3893b6b4cuda3std6ranges3__45__cpo7advanceE,@object
	.size		_ZN44_INTERNAL_fbf0e309_13_WeightNorm_cu_b3893b6b4cuda3std6ranges3__45__cpo7advanceE,(_ZN44_INTERNAL_fbf0e309_13_WeightNorm_cu_b3893b6b4cuda3std3__45__cpo7crbeginE - _ZN44_INTERNAL_fbf0e309_13_WeightNorm_cu_b3893b6b4cuda3std6ranges3__45__cpo7advanceE)
_ZN44_INTERNAL_fbf0e309_13_WeightNorm_cu_b3893b6b4cuda3std6ranges3__45__cpo7advanceE:
	.zero		1
	.type		_ZN44_INTERNAL_fbf0e309_13_WeightNorm_cu_b3893b6b4cuda3std3__45__cpo7crbeginE,@object
	.size		_ZN44_INTERNAL_fbf0e309_13_WeightNorm_cu_b3893b6b4cuda3std3__45__cpo7crbeginE,(_ZN44_INTERNAL_fbf0e309_13_WeightNorm_cu_b3893b6b4cuda3std6ranges3__45__cpo4dataE - _ZN44_INTERNAL_fbf0e309_13_WeightNorm_cu_b3893b6b4cuda3std3__45__cpo7crbeginE)
_ZN44_INTERNAL_fbf0e309_13_WeightNorm_cu_b3893b6b4cuda3std3__45__cpo7crbeginE:
	.zero		1
	.type		_ZN44_INTERNAL_fbf0e309_13_WeightNorm_cu_b3893b6b4cuda3std6ranges3__45__cpo4dataE,@object
	.size		_ZN44_INTERNAL_fbf0e309_13_WeightNorm_cu_b3893b6b4cuda3std6ranges3__45__cpo4dataE,(_ZN44_INTERNAL_fbf0e309_13_WeightNorm_cu_b3893b6b4cuda3std6ranges3__45__cpo5beginE - _ZN44_INTERNAL_fbf0e309_13_WeightNorm_cu_b3893b6b4cuda3std6ranges3__45__cpo4dataE)
_ZN44_INTERNAL_fbf0e309_13_WeightNorm_cu_b3893b6b4cuda3std6ranges3__45__cpo4dataE:
	.zero		1
	.type		_ZN44_INTERNAL_fbf0e309_13_WeightNorm_cu_b3893b6b4cuda3std6ranges3__45__cpo5beginE,@object
	.size		_ZN44_INTERNAL_fbf0e309_13_WeightNorm_cu_b3893b6b4cuda3std6ranges3__45__cpo5beginE,(_ZN44_INTERNAL_fbf0e309_13_WeightNorm_cu_b3893b6b4cuda3std3__446_GLOBAL__N__fbf0e309_13_WeightNorm_cu_b3893b6b6ignoreE - _ZN44_INTERNAL_fbf0e309_13_WeightNorm_cu_b3893b6b4cuda3std6ranges3__45__cpo5beginE)
_ZN44_INTERNAL_fbf0e309_13_WeightNorm_cu_b3893b6b4cuda3std6ranges3__45__cpo5beginE:
	.zero		1
	.type		_ZN44_INTERNAL_fbf0e309_13_WeightNorm_cu_b3893b6b4cuda3std3__446_GLOBAL__N__fbf0e309_13_WeightNorm_cu_b3893b6b6ignoreE,@object
	.size		_ZN44_INTERNAL_fbf0e309_13_WeightNorm_cu_b3893b6b4cuda3std3__446_GLOBAL__N__fbf0e309_13_WeightNorm_cu_b3893b6b6ignoreE,(_ZN44_INTERNAL_fbf0e309_13_WeightNorm_cu_b3893b6b4cuda3std6ranges3__45__cpo4sizeE - _ZN44_INTERNAL_fbf0e309_13_WeightNorm_cu_b3893b6b4cuda3std3__446_GLOBAL__N__fbf0e309_13_WeightNorm_cu_b3893b6b6ignoreE)
_ZN44_INTERNAL_fbf0e309_13_WeightNorm_cu_b3893b6b4cuda3std3__446_GLOBAL__N__fbf0e309_13_WeightNorm_cu_b3893b6b6ignoreE:
	.zero		1
	.type		_ZN44_INTERNAL_fbf0e309_13_WeightNorm_cu_b3893b6b4cuda3std6ranges3__45__cpo4sizeE,@object
	.size		_ZN44_INTERNAL_fbf0e309_13_WeightNorm_cu_b3893b6b4cuda3std6ranges3__45__cpo4sizeE,(_ZN44_INTERNAL_fbf0e309_13_WeightNorm_cu_b3893b6b4cuda3std3__45__cpo5beginE - _ZN44_INTERNAL_fbf0e309_13_WeightNorm_cu_b3893b6b4cuda3std6ranges3__45__cpo4sizeE)
_ZN44_INTERNAL_fbf0e309_13_WeightNorm_cu_b3893b6b4cuda3std6ranges3__45__cpo4sizeE:
	.zero		1
	.type		_ZN44_INTERNAL_fbf0e309_13_WeightNorm_cu_b3893b6b4cuda3std3__45__cpo5beginE,@object
	.size		_ZN44_INTERNAL_fbf0e309_13_WeightNorm_cu_b3893b6b4cuda3std3__45__cpo5beginE,(_ZN44_INTERNAL_fbf0e309_13_WeightNorm_cu_b3893b6b4cuda3std6ranges3__45__cpo6cbeginE - _ZN44_INTERNAL_fbf0e309_13_WeightNorm_cu_b3893b6b4cuda3std3__45__cpo5beginE)
_ZN44_INTERNAL_fbf0e309_13_WeightNorm_cu_b3893b6b4cuda3std3__45__cpo5beginE:
	.zero		1
	.type		_ZN44_INTERNAL_fbf0e309_13_WeightNorm_cu_b3893b6b4cuda3std6ranges3__45__cpo6cbeginE,@object
	.size		_ZN44_INTERNAL_fbf0e309_13_WeightNorm_cu_b3893b6b4cuda3std6ranges3__45__cpo6cbeginE,(_ZN44_INTERNAL_fbf0e309_13_WeightNorm_cu_b3893b6b4cuda3std3__45__cpo6rbeginE - _ZN44_INTERNAL_fbf0e309_13_WeightNorm_cu_b3893b6b4cuda3std6ranges3__45__cpo6cbeginE)
_ZN44_INTERNAL_fbf0e309_13_WeightNorm_cu_b3893b6b4cuda3std6ranges3__45__cpo6cbeginE:
	.zero		1
	.type		_ZN44_INTERNAL_fbf0e309_13_WeightNorm_cu_b3893b6b4cuda3std3__45__cpo6rbeginE,@object
	.size		_ZN44_INTERNAL_fbf0e309_13_WeightNorm_cu_b3893b6b4cuda3std3__45__cpo6rbeginE,(_ZN44_INTERNAL_fbf0e309_13_WeightNorm_cu_b3893b6b4cuda3std6ranges3__45__cpo4nextE - _ZN44_INTERNAL_fbf0e309_13_WeightNorm_cu_b3893b6b4cuda3std3__45__cpo6rbeginE)
_ZN44_INTERNAL_fbf0e309_13_WeightNorm_cu_b3893b6b4cuda3std3__45__cpo6rbeginE:
	.zero		1
	.type		_ZN44_INTERNAL_fbf0e309_13_WeightNorm_cu_b3893b6b4cuda3std6ranges3__45__cpo4nextE,@object
	.size		_ZN44_INTERNAL_fbf0e309_13_WeightNorm_cu_b3893b6b4cuda3std6ranges3__45__cpo4nextE,(_ZN44_INTERNAL_fbf0e309_13_WeightNorm_cu_b3893b6b4cuda3std6ranges3__45__cpo4swapE - _ZN44_INTERNAL_fbf0e309_13_WeightNorm_cu_b3893b6b4cuda3std6ranges3__45__cpo4nextE)
_ZN44_INTERNAL_fbf0e309_13_WeightNorm_cu_b3893b6b4cuda3std6ranges3__45__cpo4nextE:
	.zero		1
	.type		_ZN44_INTERNAL_fbf0e309_13_WeightNorm_cu_b3893b6b4cuda3std6ranges3__45__cpo4swapE,@object
	.size		_ZN44_INTERNAL_fbf0e309_13_WeightNorm_cu_b3893b6b4cuda3std6ranges3__45__cpo4swapE,(_ZN44_INTERNAL_fbf0e309_13_WeightNorm_cu_b3893b6b4cuda3std3__420unreachable_sentinelE - _ZN44_INTERNAL_fbf0e309_13_WeightNorm_cu_b3893b6b4cuda3std6ranges3__45__cpo4swapE)
_ZN44_INTERNAL_fbf0e309_13_WeightNorm_cu_b3893b6b4cuda3std6ranges3__45__cpo4swapE:
	.zero		1
	.type		_ZN44_INTERNAL_fbf0e309_13_WeightNorm_cu_b3893b6b4cuda3std3__420unreachable_sentinelE,@object
	.size		_ZN44_INTERNAL_fbf0e309_13_WeightNorm_cu_b3893b6b4cuda3std3__420unreachable_sentinelE,(_ZN44_INTERNAL_fbf0e309_13_WeightNorm_cu_b3893b6b6thrust24THRUST_300001_SM_1000_NS6system6detail10sequential3seqE - _ZN44_INTERNAL_fbf0e309_13_WeightNorm_cu_b3893b6b4cuda3std3__420unreachable_sentinelE)
_ZN44_INTERNAL_fbf0e309_13_WeightNorm_cu_b3893b6b4cuda3std3__420unreachable_sentinelE:
	.zero		1
	.type		_ZN44_INTERNAL_fbf0e309_13_WeightNorm_cu_b3893b6b6thrust24THRUST_300001_SM_1000_NS6system6detail10sequential3seqE,@object
	.size		_ZN44_INTERNAL_fbf0e309_13_WeightNorm_cu_b3893b6b6thrust24THRUST_300001_SM_1000_NS6system6detail10sequential3seqE,(_ZN44_INTERNAL_fbf0e309_13_WeightNorm_cu_b3893b6b4cuda3std3__45__cpo4cendE - _ZN44_INTERNAL_fbf0e309_13_WeightNorm_cu_b3893b6b6thrust24THRUST_300001_SM_1000_NS6system6detail10sequential3seqE)
_ZN44_INTERNAL_fbf0e309_13_WeightNorm_cu_b3893b6b6thrust24THRUST_300001_SM_1000_NS6system6detail10sequential3seqE:
	.zero		1
	.type		_ZN44_INTERNAL_fbf0e309_13_WeightNorm_cu_b3893b6b4cuda3std3__45__cpo4cendE,@object
	.size		_ZN44_INTERNAL_fbf0e309_13_WeightNorm_cu_b3893b6b4cuda3std3__45__cpo4cendE,(_ZN44_INTERNAL_fbf0e309_13_WeightNorm_cu_b3893b6b4cuda3std6ranges3__45__cpo9iter_swapE - _ZN44_INTERNAL_fbf0e309_13_WeightNorm_cu_b3893b6b4cuda3std3__45__cpo4cendE)
_ZN44_INTERNAL_fbf0e309_13_WeightNorm_cu_b3893b6b4cuda3std3__45__cpo4cendE:
	.zero		1
	.type		_ZN44_INTERNAL_fbf0e309_13_WeightNorm_cu_b3893b6b4cuda3std6ranges3__45__cpo9iter_swapE,@object
	.size		_ZN44_INTERNAL_fbf0e309_13_WeightNorm_cu_b3893b6b4cuda3std6ranges3__45__cpo9iter_swapE,(_ZN44_INTERNAL_fbf0e309_13_WeightNorm_cu_b3893b6b4cuda3std3__45__cpo5crendE - _ZN44_INTERNAL_fbf0e309_13_WeightNorm_cu_b3893b6b4cuda3std6ranges3__45__cpo9iter_swapE)
_ZN44_INTERNAL_fbf0e309_13_WeightNorm_cu_b3893b6b4cuda3std6ranges3__45__cpo9iter_swapE:
	.zero		1
	.type		_ZN44_INTERNAL_fbf0e309_13_WeightNorm_cu_b3893b6b4cuda3std3__45__cpo5crendE,@object
	.size		_ZN44_INTERNAL_fbf0e309_13_WeightNorm_cu_b3893b6b4cuda3std3__45__cpo5crendE,(_ZN44_INTERNAL_fbf0e309_13_WeightNorm_cu_b3893b6b4cuda3std6ranges3__45__cpo5cdataE - _ZN44_INTERNAL_fbf0e309_13_WeightNorm_cu_b3893b6b4cuda3std3__45__cpo5crendE)
_ZN44_INTERNAL_fbf0e309_13_WeightNorm_cu_b3893b6b4cuda3std3__45__cpo5crendE:
	.zero		1
	.type		_ZN44_INTERNAL_fbf0e309_13_WeightNorm_cu_b3893b6b4cuda3std6ranges3__45__cpo5cdataE,@object
	.size		_ZN44_INTERNAL_fbf0e309_13_WeightNorm_cu_b3893b6b4cuda3std6ranges3__45__cpo5cdataE,(_ZN44_INTERNAL_fbf0e309_13_WeightNorm_cu_b3893b6b4cuda3std6ranges3__45__cpo3endE - _ZN44_INTERNAL_fbf0e309_13_WeightNorm_cu_b3893b6b4cuda3std6ranges3__45__cpo5cdataE)
_ZN44_INTERNAL_fbf0e309_13_WeightNorm_cu_b3893b6b4cuda3std6ranges3__45__cpo5cdataE:
	.zero		1
	.type		_ZN44_INTERNAL_fbf0e309_13_WeightNorm_cu_b3893b6b4cuda3std6ranges3__45__cpo3endE,@object
	.size		_ZN44_INTERNAL_fbf0e309_13_WeightNorm_cu_b3893b6b4cuda3std6ranges3__45__cpo3endE,(_ZN44_INTERNAL_fbf0e309_13_WeightNorm_cu_b3893b6b4cuda3std3__419piecewise_constructE - _ZN44_INTERNAL_fbf0e309_13_WeightNorm_cu_b3893b6b4cuda3std6ranges3__45__cpo3endE)
_ZN44_INTERNAL_fbf0e309_13_WeightNorm_cu_b3893b6b4cuda3std6ranges3__45__cpo3endE:
	.zero		1
	.type		_ZN44_INTERNAL_fbf0e309_13_WeightNorm_cu_b3893b6b4cuda3std3__419piecewise_constructE,@object
	.size		_ZN44_INTERNAL_fbf0e309_13_WeightNorm_cu_b3893b6b4cuda3std3__419piecewise_constructE,(_ZN44_INTERNAL_fbf0e309_13_WeightNorm_cu_b3893b6b4cuda3std6ranges3__45__cpo5ssizeE - _ZN44_INTERNAL_fbf0e309_13_WeightNorm_cu_b3893b6b4cuda3std3__419piecewise_constructE)
_ZN44_INTERNAL_fbf0e309_13_WeightNorm_cu_b3893b6b4cuda3std3__419piecewise_constructE:
	.zero		1
	.type		_ZN44_INTERNAL_fbf0e309_13_WeightNorm_cu_b3893b6b4cuda3std6ranges3__45__cpo5ssizeE,@object
	.size		_ZN44_INTERNAL_fbf0e309_13_WeightNorm_cu_b3893b6b4cuda3std6ranges3__45__cpo5ssizeE,(_ZN44_INTERNAL_fbf0e309_13_WeightNorm_cu_b3893b6b4cuda3std3__45__cpo3endE - _ZN44_INTERNAL_fbf0e309_13_WeightNorm_cu_b3893b6b4cuda3std6ranges3__45__cpo5ssizeE)
_ZN44_INTERNAL_fbf0e309_13_WeightNorm_cu_b3893b6b4cuda3std6ranges3__45__cpo5ssizeE:
	.zero		1
	.type		_ZN44_INTERNAL_fbf0e309_13_WeightNorm_cu_b3893b6b4cuda3std3__45__cpo3endE,@object
	.size		_ZN44_INTERNAL_fbf0e309_13_WeightNorm_cu_b3893b6b4cuda3std3__45__cpo3endE,(_ZN44_INTERNAL_fbf0e309_13_WeightNorm_cu_b3893b6b4cuda3std6ranges3__45__cpo4cendE - _ZN44_INTERNAL_fbf0e309_13_WeightNorm_cu_b3893b6b4cuda3std3__45__cpo3endE)
_ZN44_INTERNAL_fbf0e309_13_WeightNorm_cu_b3893b6b4cuda3std3__45__cpo3endE:
	.zero		1
	.type		_ZN44_INTERNAL_fbf0e309_13_WeightNorm_cu_b3893b6b4cuda3std6ranges3__45__cpo4cendE,@object
	.size		_ZN44_INTERNAL_fbf0e309_13_WeightNorm_cu_b3893b6b4cuda3std6ranges3__45__cpo4cendE,(_ZN44_INTERNAL_fbf0e309_13_WeightNorm_cu_b3893b6b4cuda3std3__45__cpo4rendE - _ZN44_INTERNAL_fbf0e309_13_WeightNorm_cu_b3893b6b4cuda3std6ranges3__45__cpo4cendE)
_ZN44_INTERNAL_fbf0e309_13_WeightNorm_cu_b3893b6b4cuda3std6ranges3__45__cpo4cendE:
	.zero		1
	.type		_ZN44_INTERNAL_fbf0e309_13_WeightNorm_cu_b3893b6b4cuda3std3__45__cpo4rendE,@object
	.size		_ZN44_INTERNAL_fbf0e309_13_WeightNorm_cu_b3893b6b4cuda3std3__45__cpo4rendE,(_ZN44_INTERNAL_fbf0e309_13_WeightNorm_cu_b3893b6b4cuda3std6ranges3__45__cpo4prevE - _ZN44_INTERNAL_fbf0e309_13_WeightNorm_cu_b3893b6b4cuda3std3__45__cpo4rendE)
_ZN44_INTERNAL_fbf0e309_13_WeightNorm_cu_b3893b6b4cuda3std3__45__cpo4rendE:
	.zero		1
	.type		_ZN44_INTERNAL_fbf0e309_13_WeightNorm_cu_b3893b6b4cuda3std6ranges3__45__cpo4prevE,@object
	.size		_ZN44_INTERNAL_fbf0e309_13_WeightNorm_cu_b3893b6b4cuda3std6ranges3__45__cpo4prevE,(_ZN44_INTERNAL_fbf0e309_13_WeightNorm_cu_b3893b6b4cuda3std6ranges3__45__cpo9iter_moveE - _ZN44_INTERNAL_fbf0e309_13_WeightNorm_cu_b3893b6b4cuda3std6ranges3__45__cpo4prevE)
_ZN44_INTERNAL_fbf0e309_13_WeightNorm_cu_b3893b6b4cuda3std6ranges3__45__cpo4prevE:
	.zero		1
	.type		_ZN44_INTERNAL_fbf0e309_13_WeightNorm_cu_b3893b6b4cuda3std6ranges3__45__cpo9iter_moveE,@object
	.size		_ZN44_INTERNAL_fbf0e309_13_WeightNorm_cu_b3893b6b4cuda3std6ranges3__45__cpo9iter_moveE,(.L_13 - _ZN44_INTERNAL_fbf0e309_13_WeightNorm_cu_b3893b6b4cuda3std6ranges3__45__cpo9iter_moveE)
_ZN44_INTERNAL_fbf0e309_13_WeightNorm_cu_b3893b6b4cuda3std6ranges3__45__cpo9iter_moveE:
	.zero		1
.L_13:


//--------------------- .nv.shared._ZN2at6native46_GLOBAL__N__fbf0e309_13_WeightNorm_cu_b3893b6b31weight_norm_bwd_last_dim_kernelIN3c108BFloat16EfEEvPT_S6_PKS5_S8_S8_PKT0_ii --------------------------
	.section	.nv.shared._ZN2at6native46_GLOBAL__N__fbf0e309_13_WeightNorm_cu_b3893b6b31weight_norm_bwd_last_dim_kernelIN3c108BFloat16EfEEvPT_S6_PKS5_S8_S8_PKT0_ii,"aw",@nobits
	.sectionflags	@""
	.align	16
	.zero		1024


//--------------------- .nv.shared._ZN2at6native46_GLOBAL__N__fbf0e309_13_WeightNorm_cu_b3893b6b31weight_norm_bwd_last_dim_kernelIffEEvPT_S4_PKS3_S6_S6_PKT0_ii --------------------------
	.section	.nv.shared._ZN2at6native46_GLOBAL__N__fbf0e309_13_WeightNorm_cu_b3893b6b31weight_norm_bwd_last_dim_kernelIffEEvPT_S4_PKS3_S6_S6_PKT0_ii,"aw",@nobits
	.sectionflags	@""
	.align	16
	.zero		1024


//--------------------- .nv.shared._ZN2at6native46_GLOBAL__N__fbf0e309_13_WeightNorm_cu_b3893b6b31weight_norm_bwd_last_dim_kernelIddEEvPT_S4_PKS3_S6_S6_PKT0_ii --------------------------
	.section	.nv.shared._ZN2at6native46_GLOBAL__N__fbf0e309_13_WeightNorm_cu_b3893b6b31weight_norm_bwd_last_dim_kernelIddEEvPT_S4_PKS3_S6_S6_PKT0_ii,"aw",@nobits
	.sectionflags	@""
	.align	16
	.zero		1024


//--------------------- .nv.shared._ZN2at6native46_GLOBAL__N__fbf0e309_13_WeightNorm_cu_b3893b6b32weight_norm_bwd_first_dim_kernelIN3c104HalfEfEEvPT_S6_PKS5_S8_S8_PKT0_i --------------------------
	.section	.nv.shared._ZN2at6native46_GLOBAL__N__fbf0e309_13_WeightNorm_cu_b3893b6b32weight_norm_bwd_first_dim_kernelIN3c104HalfEfEEvPT_S6_PKS5_S8_S8_PKT0_i,"aw",@nobits
	.sectionflags	@""
	.align	16
	.zero		1024


//--------------------- .nv.shared._ZN2at6native46_GLOBAL__N__fbf0e309_13_WeightNorm_cu_b3893b6b32weight_norm_bwd_first_dim_kernelIN3c108BFloat16EfEEvPT_S6_PKS5_S8_S8_PKT0_i --------------------------
	.section	.nv.shared._ZN2at6native46_GLOBAL__N__fbf0e309_13_WeightNorm_cu_b3893b6b32weight_norm_bwd_first_dim_kernelIN3c108BFloat16EfEEvPT_S6_PKS5_S8_S8_PKT0_i,"aw",@nobits
	.sectionflags	@""
	.align	16
	.zero		1024


//--------------------- .nv.shared._ZN2at6native46_GLOBAL__N__fbf0e309_13_WeightNorm_cu_b3893b6b32weight_norm_bwd_first_dim_kernelIffEEvPT_S4_PKS3_S6_S6_PKT0_i --------------------------
	.section	.nv.shared._ZN2at6native46_GLOBAL__N__fbf0e309_13_WeightNorm_cu_b3893b6b32weight_norm_bwd_first_dim_kernelIffEEvPT_S4_PKS3_S6_S6_PKT0_i,"aw",@nobits
	.sectionflags	@""
	.align	16
	.zero		1024


//--------------------- .nv.shared._ZN2at6native46_GLOBAL__N__fbf0e309_13_WeightNorm_cu_b3893b6b32weight_norm_bwd_first_dim_kernelIddEEvPT_S4_PKS3_S6_S6_PKT0_i --------------------------
	.section	.nv.shared._ZN2at6native46_GLOBAL__N__fbf0e309_13_WeightNorm_cu_b3893b6b32weight_norm_bwd_first_dim_kernelIddEEvPT_S4_PKS3_S6_S6_PKT0_i,"aw",@nobits
	.sectionflags	@""
	.align	16
	.zero		1024


//--------------------- .nv.shared._ZN2at6native46_GLOBAL__N__fbf0e309_13_WeightNorm_cu_b3893b6b31weight_norm_fwd_last_dim_kernelIN3c104HalfEfEEvPT_PT0_PKS5_SA_ii --------------------------
	.section	.nv.shared._ZN2at6native46_GLOBAL__N__fbf0e309_13_WeightNorm_cu_b3893b6b31weight_norm_fwd_last_dim_kernelIN3c104HalfEfEEvPT_PT0_PKS5_SA_ii,"aw",@nobits
	.sectionflags	@""
	.align	16
	.zero		1024


//--------------------- .nv.shared._ZN2at6native46_GLOBAL__N__fbf0e309_13_WeightNorm_cu_b3893b6b31weight_norm_fwd_last_dim_kernelIN3c108BFloat16EfEEvPT_PT0_PKS5_SA_ii --------------------------
	.section	.nv.shared._ZN2at6native46_GLOBAL__N__fbf0e309_13_WeightNorm_cu_b3893b6b31weight_norm_fwd_last_dim_kernelIN3c108BFloat16EfEEvPT_PT0_PKS5_SA_ii,"aw",@nobits
	.sectionflags	@""
	.align	16
	.zero		1024


//--------------------- .nv.shared._ZN2at6native46_GLOBAL__N__fbf0e309_13_WeightNorm_cu_b3893b6b31weight_norm_fwd_last_dim_kernelIffEEvPT_PT0_PKS3_S8_ii --------------------------
	.section	.nv.shared._ZN2at6native46_GLOBAL__N__fbf0e309_13_WeightNorm_cu_b3893b6b31weight_norm_fwd_last_dim_kernelIffEEvPT_PT0_PKS3_S8_ii,"aw",@nobits
	.sectionflags	@""
	.align	16
	.zero		1024


//--------------------- .nv.shared._ZN2at6native46_GLOBAL__N__fbf0e309_13_WeightNorm_cu_b3893b6b31weight_norm_fwd_last_dim_kernelIddEEvPT_PT0_PKS3_S8_ii --------------------------
	.section	.nv.shared._ZN2at6native46_GLOBAL__N__fbf0e309_13_WeightNorm_cu_b3893b6b31weight_norm_fwd_last_dim_kernelIddEEvPT_PT0_PKS3_S8_ii,"aw",@nobits
	.sectionflags	@""
	.align	16
	.zero		1024


//--------------------- .nv.shared._ZN2at6native46_GLOBAL__N__fbf0e309_13_WeightNorm_cu_b3893b6b32weight_norm_fwd_first_dim_kernelIN3c104HalfEfEEvPT_PT0_PKS5_SA_i --------------------------
	.section	.nv.shared._ZN2at6native46_GLOBAL__N__fbf0e309_13_WeightNorm_cu_b3893b6b32weight_norm_fwd_first_dim_kernelIN3c104HalfEfEEvPT_PT0_PKS5_SA_i,"aw",@nobits
	.sectionflags	@""
	.align	16
	.zero		1024


//--------------------- .nv.shared._ZN2at6native46_GLOBAL__N__fbf0e309_13_WeightNorm_cu_b3893b6b32weight_norm_fwd_first_dim_kernelIN3c108BFloat16EfEEvPT_PT0_PKS5_SA_i --------------------------
	.section	.nv.shared._ZN2at6native46_GLOBAL__N__fbf0e309_13_WeightNorm_cu_b3893b6b32weight_norm_fwd_first_dim_kernelIN3c108BFloat16EfEEvPT_PT0_PKS5_SA_i,"aw",@nobits
	.sectionflags	@""
	.align	16
	.zero		1024


//--------------------- .nv.shared._ZN2at6native46_GLOBAL__N__fbf0e309_13_WeightNorm_cu_b3893b6b32weight_norm_fwd_first_dim_kernelIffEEvPT_PT0_PKS3_S8_i --------------------------
	.section	.nv.shared._ZN2at6native46_GLOBAL__N__fbf0e309_13_WeightNorm_cu_b3893b6b32weight_norm_fwd_first_dim_kernelIffEEvPT_PT0_PKS3_S8_i,"aw",@nobits
	.sectionflags	@""
	.align	16
	.zero		1024


//--------------------- .nv.shared._ZN2at6native46_GLOBAL__N__fbf0e309_13_WeightNorm_cu_b3893b6b32weight_norm_fwd_first_dim_kernelIddEEvPT_PT0_PKS3_S8_i --------------------------
	.section	.nv.shared._ZN2at6native46_GLOBAL__N__fbf0e309_13_WeightNorm_cu_b3893b6b32weight_norm_fwd_first_dim_kernelIddEEvPT_PT0_PKS3_S8_i,"aw",@nobits
	.sectionflags	@""
	.align	16
	.zero		1024


//--------------------- .nv.constant0._ZN2at6native46_GLOBAL__N__fbf0e309_13_WeightNorm_cu_b3893b6b31weight_norm_bwd_last_dim_kernelIN3c104HalfEfEEvPT_S6_PKS5_S8_S8_PKT0_ii --------------------------
	.section	.nv.constant0._ZN2at6native46_GLOBAL__N__fbf0e309_13_WeightNorm_cu_b3893b6b31weight_norm_bwd_last_dim_kernelIN3c104HalfEfEEvPT_S6_PKS5_S8_S8_PKT0_ii,"a",@progbits
	.sectionflags	@""
	.align	4
.nv.constant0._ZN2at6native46_GLOBAL__N__fbf0e309_13_WeightNorm_cu_b3893b6b31weight_norm_bwd_last_dim_kernelIN3c104HalfEfEEvPT_S6_PKS5_S8_S8_PKT0_ii:
	.zero		952


//--------------------- .nv.constant0._ZN2at6native46_GLOBAL__N__fbf0e309_13_WeightNorm_cu_b3893b6b31weight_norm_bwd_last_dim_kernelIN3c108BFloat16EfEEvPT_S6_PKS5_S8_S8_PKT0_ii --------------------------
	.section	.nv.constant0._ZN2at6native46_GLOBAL__N__fbf0e309_13_WeightNorm_cu_b3893b6b31weight_norm_bwd_last_dim_kernelIN3c108BFloat16EfEEvPT_S6_PKS5_S8_S8_PKT0_ii,"a",@progbits
	.sectionflags	@""
	.align	4
.nv.constant0._ZN2at6native46_GLOBAL__N__fbf0e309_13_WeightNorm_cu_b3893b6b31weight_norm_bwd_last_dim_kernelIN3c108BFloat16EfEEvPT_S6_PKS5_S8_S8_PKT0_ii:
	.zero		952


//--------------------- .nv.constant0._ZN2at6native46_GLOBAL__N__fbf0e309_13_WeightNorm_cu_b3893b6b31weight_norm_bwd_last_dim_kernelIffEEvPT_S4_PKS3_S6_S6_PKT0_ii --------------------------
	.section	.nv.constant0._ZN2at6native46_GLOBAL__N__fbf0e309_13_WeightNorm_cu_b3893b6b31weight_norm_bwd_last_dim_kernelIffEEvPT_S4_PKS3_S6_S6_PKT0_ii,"a",@progbits
	.sectionflags	@""
	.align	4
.nv.constant0._ZN2at6native46_GLOBAL__N__fbf0e309_13_WeightNorm_cu_b3893b6b31weight_norm_bwd_last_dim_kernelIffEEvPT_S4_PKS3_S6_S6_PKT0_ii:
	.zero		952


//--------------------- .nv.constant0._ZN2at6native46_GLOBAL__N__fbf0e309_13_WeightNorm_cu_b3893b6b31weight_norm_bwd_last_dim_kernelIddEEvPT_S4_PKS3_S6_S6_PKT0_ii --------------------------
	.section	.nv.constant0._ZN2at6native46_GLOBAL__N__fbf0e309_13_WeightNorm_cu_b3893b6b31weight_norm_bwd_last_dim_kernelIddEEvPT_S4_PKS3_S6_S6_PKT0_ii,"a",@progbits
	.sectionflags	@""
	.align	4
.nv.constant0._ZN2at6native46_GLOBAL__N__fbf0e309_13_WeightNorm_cu_b3893b6b31weight_norm_bwd_last_dim_kernelIddEEvPT_S4_PKS3_S6_S6_PKT0_ii:
	.zero		952


//--------------------- .nv.constant0._ZN2at6native46_GLOBAL__N__fbf0e309_13_WeightNorm_cu_b3893b6b32weight_norm_bwd_first_dim_kernelIN3c104HalfEfEEvPT_S6_PKS5_S8_S8_PKT0_i --------------------------
	.section	.nv.constant0._ZN2at6native46_GLOBAL__N__fbf0e309_13_WeightNorm_cu_b3893b6b32weight_norm_bwd_first_dim_kernelIN3c104HalfEfEEvPT_S6_PKS5_S8_S8_PKT0_i,"a",@progbits
	.sectionflags	@""
	.align	4
.nv.constant0._ZN2at6native46_GLOBAL__N__fbf0e309_13_WeightNorm_cu_b3893b6b32weight_norm_bwd_first_dim_kernelIN3c104HalfEfEEvPT_S6_PKS5_S8_S8_PKT0_i:
	.zero		948


//--------------------- .nv.constant0._ZN2at6native46_GLOBAL__N__fbf0e309_13_WeightNorm_cu_b3893b6b32weight_norm_bwd_first_dim_kernelIN3c108BFloat16EfEEvPT_S6_PKS5_S8_S8_PKT0_i --------------------------
	.section	.nv.constant0._ZN2at6native46_GLOBAL__N__fbf0e309_13_WeightNorm_cu_b3893b6b32weight_norm_bwd_first_dim_kernelIN3c108BFloat16EfEEvPT_S6_PKS5_S8_S8_PKT0_i,"a",@progbits
	.sectionflags	@""
	.align	4
.nv.constant0._ZN2at6native46_GLOBAL__N__fbf0e309_13_WeightNorm_cu_b3893b6b32weight_norm_bwd_first_dim_kernelIN3c108BFloat16EfEEvPT_S6_PKS5_S8_S8_PKT0_i:
	.zero		948


//--------------------- .nv.constant0._ZN2at6native46_GLOBAL__N__fbf0e309_13_WeightNorm_cu_b3893b6b32weight_norm_bwd_first_dim_kernelIffEEvPT_S4_PKS3_S6_S6_PKT0_i --------------------------
	.section	.nv.constant0._ZN2at6native46_GLOBAL__N__fbf0e309_13_WeightNorm_cu_b3893b6b32weight_norm_bwd_first_dim_kernelIffEEvPT_S4_PKS3_S6_S6_PKT0_i,"a",@progbits
	.sectionflags	@""
	.align	4
.nv.constant0._ZN2at6native46_GLOBAL__N__fbf0e309_13_WeightNorm_cu_b3893b6b32weight_norm_bwd_first_dim_kernelIffEEvPT_S4_PKS3_S6_S6_PKT0_i:
	.zero		948


//--------------------- .nv.constant0._ZN2at6native46_GLOBAL__N__fbf0e309_13_WeightNorm_cu_b3893b6b32weight_norm_bwd_first_dim_kernelIddEEvPT_S4_PKS3_S6_S6_PKT0_i --------------------------
	.section	.nv.constant0._ZN2at6native46_GLOBAL__N__fbf0e309_13_WeightNorm_cu_b3893b6b32weight_norm_bwd_first_dim_kernelIddEEvPT_S4_PKS3_S6_S6_PKT0_i,"a",@progbits
	.sectionflags	@""
	.align	4
.nv.constant0._ZN2at6native46_GLOBAL__N__fbf0e309_13_WeightNorm_cu_b3893b6b32weight_norm_bwd_first_dim_kernelIddEEvPT_S4_PKS3_S6_S6_PKT0_i:
	.zero		948


//--------------------- .nv.constant0._ZN2at6native46_GLOBAL__N__fbf0e309_13_WeightNorm_cu_b3893b6b31weight_norm_fwd_last_dim_kernelIN3c104HalfEfEEvPT_PT0_PKS5_SA_ii --------------------------
	.section	.nv.constant0._ZN2at6native46_GLOBAL__N__fbf0e309_13_WeightNorm_cu_b3893b6b31weight_norm_fwd_last_dim_kernelIN3c104HalfEfEEvPT_PT0_PKS5_SA_ii,"a",@progbits
	.sectionflags	@""
	.align	4
.nv.constant0._ZN2at6native46_GLOBAL__N__fbf0e309_13_WeightNorm_cu_b3893b6b31weight_norm_fwd_last_dim_kernelIN3c104HalfEfEEvPT_PT0_PKS5_SA_ii:
	.zero		936


//--------------------- .nv.constant0._ZN2at6native46_GLOBAL__N__fbf0e309_13_WeightNorm_cu_b3893b6b31weight_norm_fwd_last_dim_kernelIN3c108BFloat16EfEEvPT_PT0_PKS5_SA_ii --------------------------
	.section	.nv.constant0._ZN2at6native46_GLOBAL__N__fbf0e309_13_WeightNorm_cu_b3893b6b31weight_norm_fwd_last_dim_kernelIN3c108BFloat16EfEEvPT_PT0_PKS5_SA_ii,"a",@progbits
	.sectionflags	@""
	.align	4
.nv.constant0._ZN2at6native46_GLOBAL__N__fbf0e309_13_WeightNorm_cu_b3893b6b31weight_norm_fwd_last_dim_kernelIN3c108BFloat16EfEEvPT_PT0_PKS5_SA_ii:
	.zero		936


//--------------------- .nv.constant0._ZN2at6native46_GLOBAL__N__fbf0e309_13_WeightNorm_cu_b3893b6b31weight_norm_fwd_last_dim_kernelIffEEvPT_PT0_PKS3_S8_ii --------------------------
	.section	.nv.constant0._ZN2at6native46_GLOBAL__N__fbf0e309_13_WeightNorm_cu_b3893b6b31weight_norm_fwd_last_dim_kernelIffEEvPT_PT0_PKS3_S8_ii,"a",@progbits
	.sectionflags	@""
	.align	4
.nv.constant0._ZN2at6native46_GLOBAL__N__fbf0e309_13_WeightNorm_cu_b3893b6b31weight_norm_fwd_last_dim_kernelIffEEvPT_PT0_PKS3_S8_ii:
	.zero		936


//--------------------- .nv.constant0._ZN2at6native46_GLOBAL__N__fbf0e309_13_WeightNorm_cu_b3893b6b31weight_norm_fwd_last_dim_kernelIddEEvPT_PT0_PKS3_S8_ii --------------------------
	.section	.nv.constant0._ZN2at6native46_GLOBAL__N__fbf0e309_13_WeightNorm_cu_b3893b6b31weight_norm_fwd_last_dim_kernelIddEEvPT_PT0_PKS3_S8_ii,"a",@progbits
	.sectionflags	@""
	.align	4
.nv.constant0._ZN2at6native46_GLOBAL__N__fbf0e309_13_WeightNorm_cu_b3893b6b31weight_norm_fwd_last_dim_kernelIddEEvPT_PT0_PKS3_S8_ii:
	.zero		936


//--------------------- .nv.constant0._ZN2at6native46_GLOBAL__N__fbf0e309_13_WeightNorm_cu_b3893b6b32weight_norm_fwd_first_dim_kernelIN3c104HalfEfEEvPT_PT0_PKS5_SA_i --------------------------
	.section	.nv.constant0._ZN2at6native46_GLOBAL__N__fbf0e309_13_WeightNorm_cu_b3893b6b32weight_norm_fwd_first_dim_kernelIN3c104HalfEfEEvPT_PT0_PKS5_SA_i,"a",@progbits
	.sectionflags	@""
	.align	4
.nv.constant0._ZN2at6native46_GLOBAL__N__fbf0e309_13_WeightNorm_cu_b3893b6b32weight_norm_fwd_first_dim_kernelIN3c104HalfEfEEvPT_PT0_PKS5_SA_i:
	.zero		932


//--------------------- .nv.constant0._ZN2at6native46_GLOBAL__N__fbf0e309_13_WeightNorm_cu_b3893b6b32weight_norm_fwd_first_dim_kernelIN3c108BFloat16EfEEvPT_PT0_PKS5_SA_i --------------------------
	.section	.nv.constant0._ZN2at6native46_GLOBAL__N__fbf0e309_13_WeightNorm_cu_b3893b6b32weight_norm_fwd_first_dim_kernelIN3c108BFloat16EfEEvPT_PT0_PKS5_SA_i,"a",@progbits
	.sectionflags	@""
	.align	4
.nv.constant0._ZN2at6native46_GLOBAL__N__fbf0e309_13_WeightNorm_cu_b3893b6b32weight_norm_fwd_first_dim_kernelIN3c108BFloat16EfEEvPT_PT0_PKS5_SA_i:
	.zero		932


//--------------------- .nv.constant0._ZN2at6native46_GLOBAL__N__fbf0e309_13_WeightNorm_cu_b3893b6b32weight_norm_fwd_first_dim_kernelIffEEvPT_PT0_PKS3_S8_i --------------------------
	.section	.nv.constant0._ZN2at6native46_GLOBAL__N__fbf0e309_13_WeightNorm_cu_b3893b6b32weight_norm_fwd_first_dim_kernelIffEEvPT_PT0_PKS3_S8_i,"a",@progbits
	.sectionflags	@""
	.align	4
.nv.constant0._ZN2at6native46_GLOBAL__N__fbf0e309_13_WeightNorm_cu_b3893b6b32weight_norm_fwd_first_dim_kernelIffEEvPT_PT0_PKS3_S8_i:
	.zero		932


//--------------------- .nv.constant0._ZN2at6native46_GLOBAL__N__fbf0e309_13_WeightNorm_cu_b3893b6b32weight_norm_fwd_first_dim_kernelIddEEvPT_PT0_PKS3_S8_i --------------------------
	.section	.nv.constant0._ZN2at6native46_GLOBAL__N__fbf0e309_13_WeightNorm_cu_b3893b6b32weight_norm_fwd_first_dim_kernelIddEEvPT_PT0_PKS3_S8_i,"a",@progbits
	.sectionflags	@""
	.align	4
.nv.constant0._ZN2at6native46_GLOBAL__N__fbf0e309_13_WeightNorm_cu_b3893b6b32weight_norm_fwd_first_dim_kernelIddEEvPT_PT0_PKS3_S8_i:
	.zero		932


//--------------------- SYMBOLS --------------------------

	.type		.nv.reservedSmem.offset0,@object
	.size		.nv.reservedSmem.offset0,0x4
	.type		.nv.reservedSmem.cap,@object
	.size		.nv.reservedSmem.cap,0x4
